//
// Generated by NVIDIA NVVM Compiler
//
// Compiler Build ID: CL-36424714
// Cuda compilation tools, release 13.0, V13.0.88
// Based on NVVM 20.0.0
//

.version 9.0
.target sm_100
.address_size 64

	// .globl	_Z4fillPiS_i
// _ZZN3cub18CUB_300001_SM_10006detail10radix_sort31DeviceRadixSortSingleTileKernelINS1_5radix10policy_hubIiiyE10Policy1000ELNS0_9SortOrderE0EiiyNS1_21identity_decomposer_tEEEvPKT1_PSA_PKT2_PSE_T3_iiT4_E12temp_storage has been demoted
// _ZZN3cub18CUB_300001_SM_10006detail10radix_sort30DeviceRadixSortHistogramKernelINS1_5radix10policy_hubIiiyE10Policy1000ELNS0_9SortOrderE0EiyNS1_21identity_decomposer_tEEEvPT2_PKT1_SA_iiT3_E12temp_storage has been demoted
// _ZZN3cub18CUB_300001_SM_10006detail10radix_sort33DeviceRadixSortExclusiveSumKernelINS1_5radix10policy_hubIiiyE10Policy1000EyEEvPT0_E12temp_storage has been demoted
// _ZZN3cub18CUB_300001_SM_10006detail10radix_sort29DeviceRadixSortOnesweepKernelINS1_5radix10policy_hubIiiyE10Policy1000ELNS0_9SortOrderE0EiiyiiNS1_21identity_decomposer_tEEEvPT5_SB_PT3_PKSC_PT1_PKSG_PT2_PKSK_T4_iiT6_E1s has been demoted
.global .align 1 .b8 _ZN34_INTERNAL_e0e68f2c_4_k_cu_044471324cuda3std3__45__cpo5beginE[1];
.global .align 1 .b8 _ZN34_INTERNAL_e0e68f2c_4_k_cu_044471324cuda3std3__45__cpo3endE[1];
.global .align 1 .b8 _ZN34_INTERNAL_e0e68f2c_4_k_cu_044471324cuda3std3__45__cpo6cbeginE[1];
.global .align 1 .b8 _ZN34_INTERNAL_e0e68f2c_4_k_cu_044471324cuda3std3__45__cpo4cendE[1];
.global .align 1 .b8 _ZN34_INTERNAL_e0e68f2c_4_k_cu_044471324cuda3std3__45__cpo6rbeginE[1];
.global .align 1 .b8 _ZN34_INTERNAL_e0e68f2c_4_k_cu_044471324cuda3std3__45__cpo4rendE[1];
.global .align 1 .b8 _ZN34_INTERNAL_e0e68f2c_4_k_cu_044471324cuda3std3__45__cpo7crbeginE[1];
.global .align 1 .b8 _ZN34_INTERNAL_e0e68f2c_4_k_cu_044471324cuda3std3__45__cpo5crendE[1];
.global .align 1 .b8 _ZN34_INTERNAL_e0e68f2c_4_k_cu_044471324cuda3std3__436_GLOBAL__N__e0e68f2c_4_k_cu_044471326ignoreE[1];
.global .align 1 .b8 _ZN34_INTERNAL_e0e68f2c_4_k_cu_044471324cuda3std3__419piecewise_constructE[1];
.global .align 1 .b8 _ZN34_INTERNAL_e0e68f2c_4_k_cu_044471324cuda3std3__48in_placeE[1];
.global .align 1 .b8 _ZN34_INTERNAL_e0e68f2c_4_k_cu_044471324cuda3std3__420unreachable_sentinelE[1];
.global .align 1 .b8 _ZN34_INTERNAL_e0e68f2c_4_k_cu_044471324cuda3std3__47nulloptE[1];
.global .align 1 .b8 _ZN34_INTERNAL_e0e68f2c_4_k_cu_044471324cuda3std3__48unexpectE[1];
.global .align 1 .b8 _ZN34_INTERNAL_e0e68f2c_4_k_cu_044471324cuda3std6ranges3__45__cpo4swapE[1];
.global .align 1 .b8 _ZN34_INTERNAL_e0e68f2c_4_k_cu_044471324cuda3std6ranges3__45__cpo9iter_moveE[1];
.global .align 1 .b8 _ZN34_INTERNAL_e0e68f2c_4_k_cu_044471324cuda3std6ranges3__45__cpo5beginE[1];
.global .align 1 .b8 _ZN34_INTERNAL_e0e68f2c_4_k_cu_044471324cuda3std6ranges3__45__cpo3endE[1];
.global .align 1 .b8 _ZN34_INTERNAL_e0e68f2c_4_k_cu_044471324cuda3std6ranges3__45__cpo6cbeginE[1];
.global .align 1 .b8 _ZN34_INTERNAL_e0e68f2c_4_k_cu_044471324cuda3std6ranges3__45__cpo4cendE[1];
.global .align 1 .b8 _ZN34_INTERNAL_e0e68f2c_4_k_cu_044471324cuda3std6ranges3__45__cpo7advanceE[1];
.global .align 1 .b8 _ZN34_INTERNAL_e0e68f2c_4_k_cu_044471324cuda3std6ranges3__45__cpo9iter_swapE[1];
.global .align 1 .b8 _ZN34_INTERNAL_e0e68f2c_4_k_cu_044471324cuda3std6ranges3__45__cpo4nextE[1];
.global .align 1 .b8 _ZN34_INTERNAL_e0e68f2c_4_k_cu_044471324cuda3std6ranges3__45__cpo4prevE[1];
.global .align 1 .b8 _ZN34_INTERNAL_e0e68f2c_4_k_cu_044471324cuda3std6ranges3__45__cpo4dataE[1];
.global .align 1 .b8 _ZN34_INTERNAL_e0e68f2c_4_k_cu_044471324cuda3std6ranges3__45__cpo5cdataE[1];
.global .align 1 .b8 _ZN34_INTERNAL_e0e68f2c_4_k_cu_044471324cuda3std6ranges3__45__cpo4sizeE[1];
.global .align 1 .b8 _ZN34_INTERNAL_e0e68f2c_4_k_cu_044471324cuda3std6ranges3__45__cpo5ssizeE[1];
.global .align 1 .b8 _ZN34_INTERNAL_e0e68f2c_4_k_cu_044471324cuda3std6ranges3__45__cpo8distanceE[1];
.global .align 1 .b8 _ZN34_INTERNAL_e0e68f2c_4_k_cu_044471326thrust24THRUST_300001_SM_1000_NS8cuda_cub3parE[1];
.global .align 1 .b8 _ZN34_INTERNAL_e0e68f2c_4_k_cu_044471326thrust24THRUST_300001_SM_1000_NS8cuda_cub10par_nosyncE[1];
.global .align 1 .b8 _ZN34_INTERNAL_e0e68f2c_4_k_cu_044471326thrust24THRUST_300001_SM_1000_NS6system6detail10sequential3seqE[1];
.global .align 1 .b8 _ZN34_INTERNAL_e0e68f2c_4_k_cu_044471326thrust24THRUST_300001_SM_1000_NS6system3cpp3parE[1];
.global .align 1 .b8 _ZN34_INTERNAL_e0e68f2c_4_k_cu_044471326thrust24THRUST_300001_SM_1000_NS12placeholders2_1E[1];
.global .align 1 .b8 _ZN34_INTERNAL_e0e68f2c_4_k_cu_044471326thrust24THRUST_300001_SM_1000_NS12placeholders2_2E[1];
.global .align 1 .b8 _ZN34_INTERNAL_e0e68f2c_4_k_cu_044471326thrust24THRUST_300001_SM_1000_NS12placeholders2_3E[1];
.global .align 1 .b8 _ZN34_INTERNAL_e0e68f2c_4_k_cu_044471326thrust24THRUST_300001_SM_1000_NS12placeholders2_4E[1];
.global .align 1 .b8 _ZN34_INTERNAL_e0e68f2c_4_k_cu_044471326thrust24THRUST_300001_SM_1000_NS12placeholders2_5E[1];
.global .align 1 .b8 _ZN34_INTERNAL_e0e68f2c_4_k_cu_044471326thrust24THRUST_300001_SM_1000_NS12placeholders2_6E[1];
.global .align 1 .b8 _ZN34_INTERNAL_e0e68f2c_4_k_cu_044471326thrust24THRUST_300001_SM_1000_NS12placeholders2_7E[1];
.global .align 1 .b8 _ZN34_INTERNAL_e0e68f2c_4_k_cu_044471326thrust24THRUST_300001_SM_1000_NS12placeholders2_8E[1];
.global .align 1 .b8 _ZN34_INTERNAL_e0e68f2c_4_k_cu_044471326thrust24THRUST_300001_SM_1000_NS12placeholders2_9E[1];
.global .align 1 .b8 _ZN34_INTERNAL_e0e68f2c_4_k_cu_044471326thrust24THRUST_300001_SM_1000_NS12placeholders3_10E[1];
.global .align 1 .b8 _ZN34_INTERNAL_e0e68f2c_4_k_cu_044471326thrust24THRUST_300001_SM_1000_NS3seqE[1];
.global .align 1 .b8 _ZN34_INTERNAL_e0e68f2c_4_k_cu_044471326thrust24THRUST_300001_SM_1000_NS6deviceE[1];

.visible .entry _Z4fillPiS_i(
	.param .u64 .ptr .align 1 _Z4fillPiS_i_param_0,
	.param .u64 .ptr .align 1 _Z4fillPiS_i_param_1,
	.param .u32 _Z4fillPiS_i_param_2
)
{
	.reg .pred 	%p<3>;
	.reg .b32 	%r<40>;
	.reg .b64 	%rd<14>;

	ld.param.u64 	%rd5, [_Z4fillPiS_i_param_0];
	ld.param.u64 	%rd6, [_Z4fillPiS_i_param_1];
	ld.param.u32 	%r7, [_Z4fillPiS_i_param_2];
	mov.u32 	%r8, %ctaid.x;
	shl.b32 	%r9, %r8, 10;
	mov.u32 	%r10, %tid.x;
	or.b32  	%r1, %r9, %r10;
	setp.ge.s32 	%p1, %r1, %r7;
	@%p1 bra 	$L__BB0_3;
	mul.lo.s32 	%r12, %r1, 28;
	mul.lo.s32 	%r38, %r1, 1250;
	mul.wide.s32 	%rd7, %r12, 4;
	cvta.to.global.u64 	%rd8, %rd6;
	add.s64 	%rd9, %rd7, %rd8;
	add.s64 	%rd13, %rd9, 12;
	cvta.to.global.u64 	%rd10, %rd5;
	add.s64 	%rd2, %rd10, 100;
	mov.b32 	%r39, 0;
$L__BB0_2:
	mul.wide.s32 	%rd11, %r38, 4;
	add.s64 	%rd12, %rd2, %rd11;
	ld.global.u32 	%r13, [%rd13];
	st.global.u32 	[%rd12+-100], %r13;
	st.global.u32 	[%rd12+-96], %r13;
	ld.global.u32 	%r14, [%rd13];
	st.global.u32 	[%rd12+-92], %r14;
	st.global.u32 	[%rd12+-88], %r14;
	ld.global.u32 	%r15, [%rd13];
	st.global.u32 	[%rd12+-84], %r15;
	st.global.u32 	[%rd12+-80], %r15;
	ld.global.u32 	%r16, [%rd13];
	st.global.u32 	[%rd12+-76], %r16;
	st.global.u32 	[%rd12+-72], %r16;
	ld.global.u32 	%r17, [%rd13];
	st.global.u32 	[%rd12+-68], %r17;
	st.global.u32 	[%rd12+-64], %r17;
	ld.global.u32 	%r18, [%rd13];
	st.global.u32 	[%rd12+-60], %r18;
	st.global.u32 	[%rd12+-56], %r18;
	ld.global.u32 	%r19, [%rd13];
	st.global.u32 	[%rd12+-52], %r19;
	st.global.u32 	[%rd12+-48], %r19;
	ld.global.u32 	%r20, [%rd13];
	st.global.u32 	[%rd12+-44], %r20;
	st.global.u32 	[%rd12+-40], %r20;
	ld.global.u32 	%r21, [%rd13];
	st.global.u32 	[%rd12+-36], %r21;
	st.global.u32 	[%rd12+-32], %r21;
	ld.global.u32 	%r22, [%rd13];
	st.global.u32 	[%rd12+-28], %r22;
	st.global.u32 	[%rd12+-24], %r22;
	ld.global.u32 	%r23, [%rd13];
	st.global.u32 	[%rd12+-20], %r23;
	st.global.u32 	[%rd12+-16], %r23;
	ld.global.u32 	%r24, [%rd13];
	st.global.u32 	[%rd12+-12], %r24;
	st.global.u32 	[%rd12+-8], %r24;
	ld.global.u32 	%r25, [%rd13];
	st.global.u32 	[%rd12+-4], %r25;
	st.global.u32 	[%rd12], %r25;
	ld.global.u32 	%r26, [%rd13];
	st.global.u32 	[%rd12+4], %r26;
	st.global.u32 	[%rd12+8], %r26;
	ld.global.u32 	%r27, [%rd13];
	st.global.u32 	[%rd12+12], %r27;
	st.global.u32 	[%rd12+16], %r27;
	ld.global.u32 	%r28, [%rd13];
	st.global.u32 	[%rd12+20], %r28;
	st.global.u32 	[%rd12+24], %r28;
	ld.global.u32 	%r29, [%rd13];
	st.global.u32 	[%rd12+28], %r29;
	st.global.u32 	[%rd12+32], %r29;
	ld.global.u32 	%r30, [%rd13];
	st.global.u32 	[%rd12+36], %r30;
	st.global.u32 	[%rd12+40], %r30;
	ld.global.u32 	%r31, [%rd13];
	st.global.u32 	[%rd12+44], %r31;
	st.global.u32 	[%rd12+48], %r31;
	ld.global.u32 	%r32, [%rd13];
	st.global.u32 	[%rd12+52], %r32;
	st.global.u32 	[%rd12+56], %r32;
	ld.global.u32 	%r33, [%rd13];
	st.global.u32 	[%rd12+60], %r33;
	st.global.u32 	[%rd12+64], %r33;
	ld.global.u32 	%r34, [%rd13];
	st.global.u32 	[%rd12+68], %r34;
	st.global.u32 	[%rd12+72], %r34;
	ld.global.u32 	%r35, [%rd13];
	st.global.u32 	[%rd12+76], %r35;
	st.global.u32 	[%rd12+80], %r35;
	ld.global.u32 	%r36, [%rd13];
	st.global.u32 	[%rd12+84], %r36;
	st.global.u32 	[%rd12+88], %r36;
	ld.global.u32 	%r37, [%rd13];
	st.global.u32 	[%rd12+92], %r37;
	st.global.u32 	[%rd12+96], %r37;
	add.s32 	%r39, %r39, 1;
	add.s64 	%rd13, %rd13, 4;
	add.s32 	%r38, %r38, 50;
	setp.ne.s32 	%p2, %r39, 25;
	@%p2 bra 	$L__BB0_2;
$L__BB0_3:
	ret;

}
	// .globl	_Z5fill1iPiS_
.visible .entry _Z5fill1iPiS_(
	.param .u32 _Z5fill1iPiS__param_0,
	.param .u64 .ptr .align 1 _Z5fill1iPiS__param_1,
	.param .u64 .ptr .align 1 _Z5fill1iPiS__param_2
)
{
	.reg .pred 	%p<2>;
	.reg .b32 	%r<7>;
	.reg .b64 	%rd<8>;

	ld.param.u32 	%r2, [_Z5fill1iPiS__param_0];
	ld.param.u64 	%rd1, [_Z5fill1iPiS__param_1];
	ld.param.u64 	%rd2, [_Z5fill1iPiS__param_2];
	mov.u32 	%r3, %ctaid.x;
	shl.b32 	%r4, %r3, 10;
	mov.u32 	%r5, %tid.x;
	or.b32  	%r1, %r4, %r5;
	setp.ge.s32 	%p1, %r1, %r2;
	@%p1 bra 	$L__BB1_2;
	cvta.to.global.u64 	%rd3, %rd1;
	cvta.to.global.u64 	%rd4, %rd2;
	mul.wide.s32 	%rd5, %r1, 4;
	add.s64 	%rd6, %rd3, %rd5;
	mov.b32 	%r6, 0;
	st.global.u32 	[%rd6], %r6;
	add.s64 	%rd7, %rd4, %rd5;
	st.global.u32 	[%rd7], %r6;
$L__BB1_2:
	ret;

}
	// .globl	_Z12book_ticketsiPiS_S_S_S_S_S_S_S_S_S_S_S_
.visible .entry _Z12book_ticketsiPiS_S_S_S_S_S_S_S_S_S_S_S_(
	.param .u32 _Z12book_ticketsiPiS_S_S_S_S_S_S_S_S_S_S_S__param_0,
	.param .u64 .ptr .align 1 _Z12book_ticketsiPiS_S_S_S_S_S_S_S_S_S_S_S__param_1,
	.param .u64 .ptr .align 1 _Z12book_ticketsiPiS_S_S_S_S_S_S_S_S_S_S_S__param_2,
	.param .u64 .ptr .align 1 _Z12book_ticketsiPiS_S_S_S_S_S_S_S_S_S_S_S__param_3,
	.param .u64 .ptr .align 1 _Z12book_ticketsiPiS_S_S_S_S_S_S_S_S_S_S_S__param_4,
	.param .u64 .ptr .align 1 _Z12book_ticketsiPiS_S_S_S_S_S_S_S_S_S_S_S__param_5,
	.param .u64 .ptr .align 1 _Z12book_ticketsiPiS_S_S_S_S_S_S_S_S_S_S_S__param_6,
	.param .u64 .ptr .align 1 _Z12book_ticketsiPiS_S_S_S_S_S_S_S_S_S_S_S__param_7,
	.param .u64 .ptr .align 1 _Z12book_ticketsiPiS_S_S_S_S_S_S_S_S_S_S_S__param_8,
	.param .u64 .ptr .align 1 _Z12book_ticketsiPiS_S_S_S_S_S_S_S_S_S_S_S__param_9,
	.param .u64 .ptr .align 1 _Z12book_ticketsiPiS_S_S_S_S_S_S_S_S_S_S_S__param_10,
	.param .u64 .ptr .align 1 _Z12book_ticketsiPiS_S_S_S_S_S_S_S_S_S_S_S__param_11,
	.param .u64 .ptr .align 1 _Z12book_ticketsiPiS_S_S_S_S_S_S_S_S_S_S_S__param_12,
	.param .u64 .ptr .align 1 _Z12book_ticketsiPiS_S_S_S_S_S_S_S_S_S_S_S__param_13
)
{
	.reg .pred 	%p<27>;
	.reg .b32 	%r<137>;
	.reg .b64 	%rd<56>;

	ld.param.u32 	%r51, [_Z12book_ticketsiPiS_S_S_S_S_S_S_S_S_S_S_S__param_0];
	ld.param.u64 	%rd12, [_Z12book_ticketsiPiS_S_S_S_S_S_S_S_S_S_S_S__param_3];
	ld.param.u64 	%rd14, [_Z12book_ticketsiPiS_S_S_S_S_S_S_S_S_S_S_S__param_5];
	ld.param.u64 	%rd15, [_Z12book_ticketsiPiS_S_S_S_S_S_S_S_S_S_S_S__param_6];
	ld.param.u64 	%rd16, [_Z12book_ticketsiPiS_S_S_S_S_S_S_S_S_S_S_S__param_7];
	ld.param.u64 	%rd17, [_Z12book_ticketsiPiS_S_S_S_S_S_S_S_S_S_S_S__param_8];
	ld.param.u64 	%rd18, [_Z12book_ticketsiPiS_S_S_S_S_S_S_S_S_S_S_S__param_9];
	ld.param.u64 	%rd19, [_Z12book_ticketsiPiS_S_S_S_S_S_S_S_S_S_S_S__param_10];
	ld.param.u64 	%rd20, [_Z12book_ticketsiPiS_S_S_S_S_S_S_S_S_S_S_S__param_11];
	ld.param.u64 	%rd21, [_Z12book_ticketsiPiS_S_S_S_S_S_S_S_S_S_S_S__param_12];
	ld.param.u64 	%rd22, [_Z12book_ticketsiPiS_S_S_S_S_S_S_S_S_S_S_S__param_13];
	cvta.to.global.u64 	%rd1, %rd22;
	cvta.to.global.u64 	%rd2, %rd21;
	mov.u32 	%r52, %ctaid.x;
	shl.b32 	%r53, %r52, 10;
	mov.u32 	%r54, %tid.x;
	or.b32  	%r1, %r53, %r54;
	setp.ge.s32 	%p1, %r1, %r51;
	@%p1 bra 	$L__BB2_41;
	cvta.to.global.u64 	%rd23, %rd15;
	cvta.to.global.u64 	%rd24, %rd16;
	cvta.to.global.u64 	%rd25, %rd12;
	mul.wide.s32 	%rd26, %r1, 4;
	add.s64 	%rd27, %rd25, %rd26;
	ld.global.u32 	%r2, [%rd27];
	mul.wide.s32 	%rd28, %r2, 4;
	add.s64 	%rd3, %rd23, %rd28;
	ld.global.u32 	%r126, [%rd3];
	add.s64 	%rd4, %rd24, %rd28;
	ld.global.u32 	%r125, [%rd4];
	setp.le.s32 	%p2, %r126, %r125;
	@%p2 bra 	$L__BB2_3;
	st.global.u32 	[%rd3], %r125;
	st.global.u32 	[%rd4], %r126;
	ld.global.u32 	%r5, [%rd3];
	mov.u32 	%r125, %r126;
	mov.u32 	%r126, %r5;
$L__BB2_3:
	ld.param.u64 	%rd55, [_Z12book_ticketsiPiS_S_S_S_S_S_S_S_S_S_S_S__param_4];
	cvta.to.global.u64 	%rd29, %rd14;
	add.s64 	%rd31, %rd29, %rd28;
	ld.global.u32 	%r8, [%rd31];
	cvta.to.global.u64 	%rd32, %rd55;
	add.s64 	%rd33, %rd32, %rd28;
	ld.global.u32 	%r9, [%rd33];
	mul.lo.s32 	%r55, %r9, 28;
	cvta.to.global.u64 	%rd34, %rd19;
	mul.wide.s32 	%rd35, %r55, 4;
	add.s64 	%rd36, %rd34, %rd35;
	ld.global.u32 	%r10, [%rd36];
	setp.eq.s32 	%p3, %r1, 0;
	cvta.to.global.u64 	%rd37, %rd17;
	add.s64 	%rd5, %rd37, %rd28;
	cvta.to.global.u64 	%rd38, %rd20;
	add.s64 	%rd6, %rd38, %rd28;
	@%p3 bra 	$L__BB2_8;
	cvta.to.global.u64 	%rd39, %rd18;
	add.s64 	%rd41, %rd39, %rd26;
	add.s64 	%rd7, %rd2, %rd26;
	mul.lo.s32 	%r11, %r9, 1250;
	mul.lo.s32 	%r12, %r8, 50;
	add.s32 	%r56, %r11, %r12;
	sub.s32 	%r13, %r56, %r10;
	sub.s32 	%r57, %r125, %r126;
	and.b32  	%r14, %r57, 3;
	ld.global.u32 	%r15, [%rd41];
	ld.global.u32 	%r16, [%rd41+-4];
$L__BB2_5:
	setp.ne.s32 	%p4, %r15, %r16;
	@%p4 bra 	$L__BB2_23;
	ld.global.u32 	%r58, [%rd7+-4];
	setp.ne.s32 	%p5, %r58, 0;
	@%p5 bra 	$L__BB2_23;
	ld.global.u32 	%r90, [%rd7];
	setp.eq.s32 	%p16, %r90, 0;
	@%p16 bra 	$L__BB2_5;
	bra.uni 	$L__BB2_39;
$L__BB2_8:
	setp.le.s32 	%p17, %r125, %r126;
	@%p17 bra 	$L__BB2_13;
	mul.lo.s32 	%r91, %r8, 50;
	mad.lo.s32 	%r92, %r9, 1250, %r91;
	sub.s32 	%r17, %r92, %r10;
	ld.global.u32 	%r18, [%rd5];
	mov.u32 	%r127, %r126;
	bra.uni 	$L__BB2_11;
$L__BB2_10:
	add.s32 	%r127, %r127, 1;
	setp.eq.s32 	%p19, %r127, %r125;
	@%p19 bra 	$L__BB2_13;
$L__BB2_11:
	add.s32 	%r93, %r17, %r127;
	mul.wide.s32 	%rd47, %r93, 4;
	add.s64 	%rd48, %rd1, %rd47;
	ld.global.u32 	%r94, [%rd48];
	setp.ge.s32 	%p18, %r94, %r18;
	@%p18 bra 	$L__BB2_10;
	mov.b32 	%r95, 1;
	st.global.u32 	[%rd2], %r95;
$L__BB2_13:
	ld.global.u32 	%r96, [%rd2];
	setp.ne.s32 	%p20, %r96, 0;
	@%p20 bra 	$L__BB2_22;
	setp.le.s32 	%p21, %r125, %r126;
	@%p21 bra 	$L__BB2_21;
	mul.lo.s32 	%r21, %r9, 1250;
	mul.lo.s32 	%r22, %r8, 50;
	sub.s32 	%r97, %r125, %r126;
	and.b32  	%r23, %r97, 3;
	setp.eq.s32 	%p22, %r23, 0;
	mov.u32 	%r130, %r126;
	@%p22 bra 	$L__BB2_18;
	add.s32 	%r98, %r126, %r21;
	add.s32 	%r99, %r98, %r22;
	sub.s32 	%r129, %r99, %r10;
	neg.s32 	%r128, %r23;
	add.s32 	%r130, %r126, %r23;
$L__BB2_17:
	.pragma "nounroll";
	mul.wide.s32 	%rd49, %r129, 4;
	add.s64 	%rd50, %rd1, %rd49;
	ld.global.u32 	%r100, [%rd5];
	ld.global.u32 	%r101, [%rd50];
	sub.s32 	%r102, %r101, %r100;
	st.global.u32 	[%rd50], %r102;
	add.s32 	%r129, %r129, 1;
	add.s32 	%r128, %r128, 1;
	setp.ne.s32 	%p23, %r128, 0;
	@%p23 bra 	$L__BB2_17;
$L__BB2_18:
	sub.s32 	%r103, %r126, %r125;
	setp.gt.u32 	%p24, %r103, -4;
	@%p24 bra 	$L__BB2_21;
	sub.s32 	%r132, %r130, %r125;
	add.s64 	%rd8, %rd1, 8;
	add.s32 	%r104, %r130, %r21;
	add.s32 	%r105, %r104, %r22;
	sub.s32 	%r131, %r105, %r10;
$L__BB2_20:
	mul.wide.s32 	%rd51, %r131, 4;
	add.s64 	%rd52, %rd8, %rd51;
	ld.global.u32 	%r106, [%rd5];
	ld.global.u32 	%r107, [%rd52+-8];
	sub.s32 	%r108, %r107, %r106;
	st.global.u32 	[%rd52+-8], %r108;
	ld.global.u32 	%r109, [%rd5];
	ld.global.u32 	%r110, [%rd52+-4];
	sub.s32 	%r111, %r110, %r109;
	st.global.u32 	[%rd52+-4], %r111;
	ld.global.u32 	%r112, [%rd5];
	ld.global.u32 	%r113, [%rd52];
	sub.s32 	%r114, %r113, %r112;
	st.global.u32 	[%rd52], %r114;
	ld.global.u32 	%r115, [%rd5];
	ld.global.u32 	%r116, [%rd52+4];
	sub.s32 	%r117, %r116, %r115;
	st.global.u32 	[%rd52+4], %r117;
	add.s32 	%r132, %r132, 4;
	add.s32 	%r131, %r131, 4;
	setp.ne.s32 	%p25, %r132, 0;
	@%p25 bra 	$L__BB2_20;
$L__BB2_21:
	mov.b32 	%r118, 1;
	st.global.u32 	[%rd6], %r118;
$L__BB2_22:
	mov.b32 	%r119, 1;
	st.global.u32 	[%rd2], %r119;
	bra.uni 	$L__BB2_39;
$L__BB2_23:
	setp.le.s32 	%p6, %r125, %r126;
	@%p6 bra 	$L__BB2_28;
	ld.global.u32 	%r38, [%rd5];
	mov.u32 	%r133, %r126;
	bra.uni 	$L__BB2_26;
$L__BB2_25:
	add.s32 	%r133, %r133, 1;
	setp.eq.s32 	%p8, %r133, %r125;
	@%p8 bra 	$L__BB2_28;
$L__BB2_26:
	add.s32 	%r59, %r13, %r133;
	mul.wide.s32 	%rd42, %r59, 4;
	add.s64 	%rd43, %rd1, %rd42;
	ld.global.u32 	%r60, [%rd43];
	setp.ge.s32 	%p7, %r60, %r38;
	@%p7 bra 	$L__BB2_25;
	mov.b32 	%r61, 1;
	st.global.u32 	[%rd7], %r61;
$L__BB2_28:
	ld.global.u32 	%r62, [%rd7];
	setp.ne.s32 	%p9, %r62, 0;
	@%p9 bra 	$L__BB2_38;
	setp.le.s32 	%p10, %r125, %r126;
	@%p10 bra 	$L__BB2_37;
	setp.eq.s32 	%p11, %r14, 0;
	mov.u32 	%r134, %r126;
	@%p11 bra 	$L__BB2_34;
	add.s32 	%r63, %r13, %r126;
	mul.wide.s32 	%rd44, %r63, 4;
	add.s64 	%rd9, %rd1, %rd44;
	setp.eq.s32 	%p12, %r14, 1;
	ld.global.u32 	%r64, [%rd5];
	ld.global.u32 	%r65, [%rd9];
	sub.s32 	%r66, %r65, %r64;
	st.global.u32 	[%rd9], %r66;
	add.s32 	%r134, %r126, 1;
	@%p12 bra 	$L__BB2_34;
	setp.eq.s32 	%p13, %r14, 2;
	ld.global.u32 	%r67, [%rd5];
	ld.global.u32 	%r68, [%rd9+4];
	sub.s32 	%r69, %r68, %r67;
	st.global.u32 	[%rd9+4], %r69;
	add.s32 	%r134, %r126, 2;
	@%p13 bra 	$L__BB2_34;
	ld.global.u32 	%r70, [%rd5];
	ld.global.u32 	%r71, [%rd9+8];
	sub.s32 	%r72, %r71, %r70;
	st.global.u32 	[%rd9+8], %r72;
	add.s32 	%r134, %r126, 3;
$L__BB2_34:
	sub.s32 	%r73, %r126, %r125;
	setp.gt.u32 	%p14, %r73, -4;
	@%p14 bra 	$L__BB2_37;
	sub.s32 	%r136, %r134, %r125;
	add.s64 	%rd10, %rd1, 8;
	add.s32 	%r74, %r134, %r11;
	add.s32 	%r75, %r74, %r12;
	sub.s32 	%r135, %r75, %r10;
$L__BB2_36:
	mul.wide.s32 	%rd45, %r135, 4;
	add.s64 	%rd46, %rd10, %rd45;
	ld.global.u32 	%r76, [%rd5];
	ld.global.u32 	%r77, [%rd46+-8];
	sub.s32 	%r78, %r77, %r76;
	st.global.u32 	[%rd46+-8], %r78;
	ld.global.u32 	%r79, [%rd5];
	ld.global.u32 	%r80, [%rd46+-4];
	sub.s32 	%r81, %r80, %r79;
	st.global.u32 	[%rd46+-4], %r81;
	ld.global.u32 	%r82, [%rd5];
	ld.global.u32 	%r83, [%rd46];
	sub.s32 	%r84, %r83, %r82;
	st.global.u32 	[%rd46], %r84;
	ld.global.u32 	%r85, [%rd5];
	ld.global.u32 	%r86, [%rd46+4];
	sub.s32 	%r87, %r86, %r85;
	st.global.u32 	[%rd46+4], %r87;
	add.s32 	%r136, %r136, 4;
	add.s32 	%r135, %r135, 4;
	setp.ne.s32 	%p15, %r136, 0;
	@%p15 bra 	$L__BB2_36;
$L__BB2_37:
	mov.b32 	%r88, 1;
	st.global.u32 	[%rd6], %r88;
$L__BB2_38:
	mov.b32 	%r89, 1;
	st.global.u32 	[%rd7], %r89;
$L__BB2_39:
	ld.global.u32 	%r120, [%rd6];
	setp.eq.s32 	%p26, %r120, 0;
	@%p26 bra 	$L__BB2_41;
	ld.param.u64 	%rd54, [_Z12book_ticketsiPiS_S_S_S_S_S_S_S_S_S_S_S__param_1];
	ld.global.u32 	%r121, [%rd5];
	sub.s32 	%r122, %r125, %r126;
	mul.lo.s32 	%r123, %r121, %r122;
	cvta.to.global.u64 	%rd53, %rd54;
	atom.global.add.u32 	%r124, [%rd53], %r123;
$L__BB2_41:
	ret;

}
	// .globl	_ZN3cub18CUB_300001_SM_10006detail11EmptyKernelIvEEvv
.visible .entry _ZN3cub18CUB_300001_SM_10006detail11EmptyKernelIvEEvv()
{


	ret;

}
	// .globl	_ZN3cub18CUB_300001_SM_10006detail10radix_sort31DeviceRadixSortSingleTileKernelINS1_5radix10policy_hubIiiyE10Policy1000ELNS0_9SortOrderE0EiiyNS1_21identity_decomposer_tEEEvPKT1_PSA_PKT2_PSE_T3_iiT4_
.visible .entry _ZN3cub18CUB_300001_SM_10006detail10radix_sort31DeviceRadixSortSingleTileKernelINS1_5radix10policy_hubIiiyE10Policy1000ELNS0_9SortOrderE0EiiyNS1_21identity_decomposer_tEEEvPKT1_PSA_PKT2_PSE_T3_iiT4_(
	.param .u64 .ptr .align 1 _ZN3cub18CUB_300001_SM_10006detail10radix_sort31DeviceRadixSortSingleTileKernelINS1_5radix10policy_hubIiiyE10Policy1000ELNS0_9SortOrderE0EiiyNS1_21identity_decomposer_tEEEvPKT1_PSA_PKT2_PSE_T3_iiT4__param_0,
	.param .u64 .ptr .align 1 _ZN3cub18CUB_300001_SM_10006detail10radix_sort31DeviceRadixSortSingleTileKernelINS1_5radix10policy_hubIiiyE10Policy1000ELNS0_9SortOrderE0EiiyNS1_21identity_decomposer_tEEEvPKT1_PSA_PKT2_PSE_T3_iiT4__param_1,
	.param .u64 .ptr .align 1 _ZN3cub18CUB_300001_SM_10006detail10radix_sort31DeviceRadixSortSingleTileKernelINS1_5radix10policy_hubIiiyE10Policy1000ELNS0_9SortOrderE0EiiyNS1_21identity_decomposer_tEEEvPKT1_PSA_PKT2_PSE_T3_iiT4__param_2,
	.param .u64 .ptr .align 1 _ZN3cub18CUB_300001_SM_10006detail10radix_sort31DeviceRadixSortSingleTileKernelINS1_5radix10policy_hubIiiyE10Policy1000ELNS0_9SortOrderE0EiiyNS1_21identity_decomposer_tEEEvPKT1_PSA_PKT2_PSE_T3_iiT4__param_3,
	.param .u64 _ZN3cub18CUB_300001_SM_10006detail10radix_sort31DeviceRadixSortSingleTileKernelINS1_5radix10policy_hubIiiyE10Policy1000ELNS0_9SortOrderE0EiiyNS1_21identity_decomposer_tEEEvPKT1_PSA_PKT2_PSE_T3_iiT4__param_4,
	.param .u32 _ZN3cub18CUB_300001_SM_10006detail10radix_sort31DeviceRadixSortSingleTileKernelINS1_5radix10policy_hubIiiyE10Policy1000ELNS0_9SortOrderE0EiiyNS1_21identity_decomposer_tEEEvPKT1_PSA_PKT2_PSE_T3_iiT4__param_5,
	.param .u32 _ZN3cub18CUB_300001_SM_10006detail10radix_sort31DeviceRadixSortSingleTileKernelINS1_5radix10policy_hubIiiyE10Policy1000ELNS0_9SortOrderE0EiiyNS1_21identity_decomposer_tEEEvPKT1_PSA_PKT2_PSE_T3_iiT4__param_6,
	.param .align 1 .b8 _ZN3cub18CUB_300001_SM_10006detail10radix_sort31DeviceRadixSortSingleTileKernelINS1_5radix10policy_hubIiiyE10Policy1000ELNS0_9SortOrderE0EiiyNS1_21identity_decomposer_tEEEvPKT1_PSA_PKT2_PSE_T3_iiT4__param_7[1]
)
.maxntid 256
.minnctapersm 1
{
	.reg .pred 	%p<73>;
	.reg .b16 	%rs<39>;
	.reg .b32 	%r<900>;
	.reg .b64 	%rd<37>;
	// demoted variable
	.shared .align 16 .b8 _ZZN3cub18CUB_300001_SM_10006detail10radix_sort31DeviceRadixSortSingleTileKernelINS1_5radix10policy_hubIiiyE10Policy1000ELNS0_9SortOrderE0EiiyNS1_21identity_decomposer_tEEEvPKT1_PSA_PKT2_PSE_T3_iiT4_E12temp_storage[33856];
	ld.param.u64 	%rd10, [_ZN3cub18CUB_300001_SM_10006detail10radix_sort31DeviceRadixSortSingleTileKernelINS1_5radix10policy_hubIiiyE10Policy1000ELNS0_9SortOrderE0EiiyNS1_21identity_decomposer_tEEEvPKT1_PSA_PKT2_PSE_T3_iiT4__param_0];
	ld.param.u64 	%rd6, [_ZN3cub18CUB_300001_SM_10006detail10radix_sort31DeviceRadixSortSingleTileKernelINS1_5radix10policy_hubIiiyE10Policy1000ELNS0_9SortOrderE0EiiyNS1_21identity_decomposer_tEEEvPKT1_PSA_PKT2_PSE_T3_iiT4__param_1];
	ld.param.u64 	%rd7, [_ZN3cub18CUB_300001_SM_10006detail10radix_sort31DeviceRadixSortSingleTileKernelINS1_5radix10policy_hubIiiyE10Policy1000ELNS0_9SortOrderE0EiiyNS1_21identity_decomposer_tEEEvPKT1_PSA_PKT2_PSE_T3_iiT4__param_2];
	ld.param.u64 	%rd8, [_ZN3cub18CUB_300001_SM_10006detail10radix_sort31DeviceRadixSortSingleTileKernelINS1_5radix10policy_hubIiiyE10Policy1000ELNS0_9SortOrderE0EiiyNS1_21identity_decomposer_tEEEvPKT1_PSA_PKT2_PSE_T3_iiT4__param_3];
	ld.param.u64 	%rd9, [_ZN3cub18CUB_300001_SM_10006detail10radix_sort31DeviceRadixSortSingleTileKernelINS1_5radix10policy_hubIiiyE10Policy1000ELNS0_9SortOrderE0EiiyNS1_21identity_decomposer_tEEEvPKT1_PSA_PKT2_PSE_T3_iiT4__param_4];
	ld.param.u32 	%r303, [_ZN3cub18CUB_300001_SM_10006detail10radix_sort31DeviceRadixSortSingleTileKernelINS1_5radix10policy_hubIiiyE10Policy1000ELNS0_9SortOrderE0EiiyNS1_21identity_decomposer_tEEEvPKT1_PSA_PKT2_PSE_T3_iiT4__param_5];
	ld.param.u32 	%r304, [_ZN3cub18CUB_300001_SM_10006detail10radix_sort31DeviceRadixSortSingleTileKernelINS1_5radix10policy_hubIiiyE10Policy1000ELNS0_9SortOrderE0EiiyNS1_21identity_decomposer_tEEEvPKT1_PSA_PKT2_PSE_T3_iiT4__param_6];
	cvta.to.global.u64 	%rd11, %rd10;
	cvt.u32.u64 	%r1, %rd9;
	mov.u32 	%r2, %tid.x;
	mul.lo.s32 	%r3, %r2, 19;
	setp.ge.s32 	%p1, %r3, %r1;
	mul.wide.u32 	%rd12, %r3, 4;
	add.s64 	%rd1, %rd11, %rd12;
	mov.b32 	%r878, -1;
	@%p1 bra 	$L__BB4_2;
	ld.global.u32 	%r306, [%rd1];
	xor.b32  	%r878, %r306, -2147483648;
$L__BB4_2:
	add.s32 	%r6, %r3, 1;
	setp.ge.s32 	%p2, %r6, %r1;
	mov.b32 	%r877, -1;
	@%p2 bra 	$L__BB4_4;
	ld.global.u32 	%r308, [%rd1+4];
	xor.b32  	%r877, %r308, -2147483648;
$L__BB4_4:
	add.s32 	%r9, %r3, 2;
	setp.ge.s32 	%p3, %r9, %r1;
	mov.b32 	%r876, -1;
	@%p3 bra 	$L__BB4_6;
	ld.global.u32 	%r310, [%rd1+8];
	xor.b32  	%r876, %r310, -2147483648;
$L__BB4_6:
	add.s32 	%r12, %r3, 3;
	setp.ge.s32 	%p4, %r12, %r1;
	mov.b32 	%r875, -1;
	@%p4 bra 	$L__BB4_8;
	ld.global.u32 	%r312, [%rd1+12];
	xor.b32  	%r875, %r312, -2147483648;
$L__BB4_8:
	add.s32 	%r15, %r3, 4;
	setp.ge.s32 	%p5, %r15, %r1;
	mov.b32 	%r874, -1;
	@%p5 bra 	$L__BB4_10;
	ld.global.u32 	%r314, [%rd1+16];
	xor.b32  	%r874, %r314, -2147483648;
$L__BB4_10:
	add.s32 	%r18, %r3, 5;
	setp.ge.s32 	%p6, %r18, %r1;
	mov.b32 	%r873, -1;
	@%p6 bra 	$L__BB4_12;
	ld.global.u32 	%r316, [%rd1+20];
	xor.b32  	%r873, %r316, -2147483648;
$L__BB4_12:
	add.s32 	%r21, %r3, 6;
	setp.ge.s32 	%p7, %r21, %r1;
	mov.b32 	%r872, -1;
	@%p7 bra 	$L__BB4_14;
	ld.global.u32 	%r318, [%rd1+24];
	xor.b32  	%r872, %r318, -2147483648;
$L__BB4_14:
	add.s32 	%r24, %r3, 7;
	setp.ge.s32 	%p8, %r24, %r1;
	mov.b32 	%r871, -1;
	@%p8 bra 	$L__BB4_16;
	ld.global.u32 	%r320, [%rd1+28];
	xor.b32  	%r871, %r320, -2147483648;
$L__BB4_16:
	add.s32 	%r27, %r3, 8;
	setp.ge.s32 	%p9, %r27, %r1;
	mov.b32 	%r870, -1;
	@%p9 bra 	$L__BB4_18;
	ld.global.u32 	%r322, [%rd1+32];
	xor.b32  	%r870, %r322, -2147483648;
$L__BB4_18:
	add.s32 	%r30, %r3, 9;
	setp.ge.s32 	%p10, %r30, %r1;
	mov.b32 	%r869, -1;
	@%p10 bra 	$L__BB4_20;
	ld.global.u32 	%r324, [%rd1+36];
	xor.b32  	%r869, %r324, -2147483648;
$L__BB4_20:
	add.s32 	%r33, %r3, 10;
	setp.ge.s32 	%p11, %r33, %r1;
	mov.b32 	%r868, -1;
	@%p11 bra 	$L__BB4_22;
	ld.global.u32 	%r326, [%rd1+40];
	xor.b32  	%r868, %r326, -2147483648;
$L__BB4_22:
	add.s32 	%r36, %r3, 11;
	setp.ge.s32 	%p12, %r36, %r1;
	mov.b32 	%r867, -1;
	@%p12 bra 	$L__BB4_24;
	ld.global.u32 	%r328, [%rd1+44];
	xor.b32  	%r867, %r328, -2147483648;
$L__BB4_24:
	add.s32 	%r39, %r3, 12;
	setp.ge.s32 	%p13, %r39, %r1;
	mov.b32 	%r866, -1;
	@%p13 bra 	$L__BB4_26;
	ld.global.u32 	%r330, [%rd1+48];
	xor.b32  	%r866, %r330, -2147483648;
$L__BB4_26:
	add.s32 	%r42, %r3, 13;
	setp.ge.s32 	%p14, %r42, %r1;
	mov.b32 	%r865, -1;
	@%p14 bra 	$L__BB4_28;
	ld.global.u32 	%r332, [%rd1+52];
	xor.b32  	%r865, %r332, -2147483648;
$L__BB4_28:
	add.s32 	%r45, %r3, 14;
	setp.ge.s32 	%p15, %r45, %r1;
	mov.b32 	%r864, -1;
	@%p15 bra 	$L__BB4_30;
	ld.global.u32 	%r334, [%rd1+56];
	xor.b32  	%r864, %r334, -2147483648;
$L__BB4_30:
	add.s32 	%r48, %r3, 15;
	setp.ge.s32 	%p16, %r48, %r1;
	mov.b32 	%r863, -1;
	@%p16 bra 	$L__BB4_32;
	ld.global.u32 	%r336, [%rd1+60];
	xor.b32  	%r863, %r336, -2147483648;
$L__BB4_32:
	add.s32 	%r51, %r3, 16;
	setp.ge.s32 	%p17, %r51, %r1;
	mov.b32 	%r862, -1;
	@%p17 bra 	$L__BB4_34;
	ld.global.u32 	%r338, [%rd1+64];
	xor.b32  	%r862, %r338, -2147483648;
$L__BB4_34:
	add.s32 	%r54, %r3, 17;
	setp.ge.s32 	%p18, %r54, %r1;
	mov.b32 	%r861, -1;
	@%p18 bra 	$L__BB4_36;
	ld.global.u32 	%r340, [%rd1+68];
	xor.b32  	%r861, %r340, -2147483648;
$L__BB4_36:
	add.s32 	%r57, %r3, 18;
	setp.ge.s32 	%p19, %r57, %r1;
	mov.b32 	%r860, -1;
	@%p19 bra 	$L__BB4_38;
	ld.global.u32 	%r342, [%rd1+72];
	xor.b32  	%r860, %r342, -2147483648;
$L__BB4_38:
	bar.sync 	0;
	mov.b64 	{%r344, %r345}, %rd9;
	shfl.sync.idx.b32	%r60|%p20, %r344, 0, 31, -1;
	shfl.sync.idx.b32	%r346|%p21, %r345, 0, 31, -1;
	mov.b64 	%rd2, {%r60, %r346};
	setp.ge.s32 	%p22, %r3, %r60;
	cvta.to.global.u64 	%rd13, %rd7;
	add.s64 	%rd3, %rd13, %rd12;
	@%p22 bra 	$L__BB4_40;
	ld.global.u32 	%r897, [%rd3];
$L__BB4_40:
	setp.ge.s32 	%p23, %r6, %r60;
	@%p23 bra 	$L__BB4_42;
	ld.global.u32 	%r896, [%rd3+4];
$L__BB4_42:
	setp.ge.s32 	%p24, %r9, %r60;
	@%p24 bra 	$L__BB4_44;
	ld.global.u32 	%r895, [%rd3+8];
$L__BB4_44:
	setp.ge.s32 	%p25, %r12, %r60;
	@%p25 bra 	$L__BB4_46;
	ld.global.u32 	%r894, [%rd3+12];
$L__BB4_46:
	setp.ge.s32 	%p26, %r15, %r60;
	@%p26 bra 	$L__BB4_48;
	ld.global.u32 	%r893, [%rd3+16];
$L__BB4_48:
	setp.ge.s32 	%p27, %r18, %r60;
	@%p27 bra 	$L__BB4_50;
	ld.global.u32 	%r892, [%rd3+20];
$L__BB4_50:
	setp.ge.s32 	%p28, %r21, %r60;
	@%p28 bra 	$L__BB4_52;
	ld.global.u32 	%r891, [%rd3+24];
$L__BB4_52:
	setp.ge.s32 	%p29, %r24, %r60;
	@%p29 bra 	$L__BB4_54;
	ld.global.u32 	%r890, [%rd3+28];
$L__BB4_54:
	setp.ge.s32 	%p30, %r27, %r60;
	@%p30 bra 	$L__BB4_56;
	ld.global.u32 	%r889, [%rd3+32];
$L__BB4_56:
	setp.ge.s32 	%p31, %r30, %r60;
	@%p31 bra 	$L__BB4_58;
	ld.global.u32 	%r888, [%rd3+36];
$L__BB4_58:
	setp.ge.s32 	%p32, %r33, %r60;
	@%p32 bra 	$L__BB4_60;
	ld.global.u32 	%r887, [%rd3+40];
$L__BB4_60:
	setp.ge.s32 	%p33, %r36, %r60;
	@%p33 bra 	$L__BB4_62;
	ld.global.u32 	%r886, [%rd3+44];
$L__BB4_62:
	setp.ge.s32 	%p34, %r39, %r60;
	@%p34 bra 	$L__BB4_64;
	ld.global.u32 	%r885, [%rd3+48];
$L__BB4_64:
	setp.ge.s32 	%p35, %r42, %r60;
	@%p35 bra 	$L__BB4_66;
	ld.global.u32 	%r884, [%rd3+52];
$L__BB4_66:
	setp.ge.s32 	%p36, %r45, %r60;
	@%p36 bra 	$L__BB4_68;
	ld.global.u32 	%r883, [%rd3+56];
$L__BB4_68:
	setp.ge.s32 	%p37, %r48, %r60;
	@%p37 bra 	$L__BB4_70;
	ld.global.u32 	%r882, [%rd3+60];
$L__BB4_70:
	setp.ge.s32 	%p38, %r51, %r60;
	@%p38 bra 	$L__BB4_72;
	ld.global.u32 	%r881, [%rd3+64];
$L__BB4_72:
	setp.ge.s32 	%p39, %r54, %r60;
	@%p39 bra 	$L__BB4_74;
	ld.global.u32 	%r880, [%rd3+68];
$L__BB4_74:
	setp.ge.s32 	%p40, %r57, %r60;
	@%p40 bra 	$L__BB4_76;
	ld.global.u32 	%r879, [%rd3+72];
$L__BB4_76:
	bar.sync 	0;
	shr.u32 	%r99, %r2, 5;
	shl.b32 	%r366, %r2, 2;
	mov.u32 	%r367, _ZZN3cub18CUB_300001_SM_10006detail10radix_sort31DeviceRadixSortSingleTileKernelINS1_5radix10policy_hubIiiyE10Policy1000ELNS0_9SortOrderE0EiiyNS1_21identity_decomposer_tEEEvPKT1_PSA_PKT2_PSE_T3_iiT4_E12temp_storage;
	add.s32 	%r100, %r367, %r366;
	shl.b32 	%r368, %r2, 7;
	add.s32 	%r101, %r100, %r368;
	shl.b32 	%r369, %r99, 2;
	add.s32 	%r370, %r367, %r369;
	add.s32 	%r102, %r370, 33792;
	mad.lo.s32 	%r103, %r2, -56, %r101;
	add.s32 	%r859, %r303, 6;
	sub.s32 	%r858, %r304, %r303;
$L__BB4_77:
	add.s32 	%r430, %r859, -6;
	min.s32 	%r373, %r858, 6;
	mov.b32 	%r459, 0;
	st.shared.u32 	[%r100], %r459;
	st.shared.u32 	[%r100+1024], %r459;
	st.shared.u32 	[%r100+2048], %r459;
	st.shared.u32 	[%r100+3072], %r459;
	st.shared.u32 	[%r100+4096], %r459;
	st.shared.u32 	[%r100+5120], %r459;
	st.shared.u32 	[%r100+6144], %r459;
	st.shared.u32 	[%r100+7168], %r459;
	st.shared.u32 	[%r100+8192], %r459;
	st.shared.u32 	[%r100+9216], %r459;
	st.shared.u32 	[%r100+10240], %r459;
	st.shared.u32 	[%r100+11264], %r459;
	st.shared.u32 	[%r100+12288], %r459;
	st.shared.u32 	[%r100+13312], %r459;
	st.shared.u32 	[%r100+14336], %r459;
	st.shared.u32 	[%r100+15360], %r459;
	st.shared.u32 	[%r100+16384], %r459;
	st.shared.u32 	[%r100+17408], %r459;
	st.shared.u32 	[%r100+18432], %r459;
	st.shared.u32 	[%r100+19456], %r459;
	st.shared.u32 	[%r100+20480], %r459;
	st.shared.u32 	[%r100+21504], %r459;
	st.shared.u32 	[%r100+22528], %r459;
	st.shared.u32 	[%r100+23552], %r459;
	st.shared.u32 	[%r100+24576], %r459;
	st.shared.u32 	[%r100+25600], %r459;
	st.shared.u32 	[%r100+26624], %r459;
	st.shared.u32 	[%r100+27648], %r459;
	st.shared.u32 	[%r100+28672], %r459;
	st.shared.u32 	[%r100+29696], %r459;
	st.shared.u32 	[%r100+30720], %r459;
	st.shared.u32 	[%r100+31744], %r459;
	st.shared.u32 	[%r100+32768], %r459;
	// begin inline asm
	bmsk.clamp.b32 %r371, %r459, %r373;
	// end inline asm
	// begin inline asm
	shr.b32 %r374, %r878, %r430;
	// end inline asm
	and.b32  	%r462, %r371, %r374;
	shl.b32 	%r463, %r462, 10;
	and.b32  	%r464, %r463, 31744;
	add.s32 	%r465, %r100, %r464;
	shr.u32 	%r466, %r462, 4;
	and.b32  	%r467, %r466, 268435454;
	add.s32 	%r147, %r465, %r467;
	ld.shared.u16 	%rs1, [%r147];
	add.s16 	%rs20, %rs1, 1;
	st.shared.u16 	[%r147], %rs20;
	// begin inline asm
	shr.b32 %r377, %r877, %r430;
	// end inline asm
	and.b32  	%r468, %r371, %r377;
	shl.b32 	%r469, %r468, 10;
	and.b32  	%r470, %r469, 31744;
	add.s32 	%r471, %r100, %r470;
	shr.u32 	%r472, %r468, 4;
	and.b32  	%r473, %r472, 268435454;
	add.s32 	%r148, %r471, %r473;
	ld.shared.u16 	%rs2, [%r148];
	add.s16 	%rs21, %rs2, 1;
	st.shared.u16 	[%r148], %rs21;
	// begin inline asm
	shr.b32 %r380, %r876, %r430;
	// end inline asm
	and.b32  	%r474, %r371, %r380;
	shl.b32 	%r475, %r474, 10;
	and.b32  	%r476, %r475, 31744;
	add.s32 	%r477, %r100, %r476;
	shr.u32 	%r478, %r474, 4;
	and.b32  	%r479, %r478, 268435454;
	add.s32 	%r149, %r477, %r479;
	ld.shared.u16 	%rs3, [%r149];
	add.s16 	%rs22, %rs3, 1;
	st.shared.u16 	[%r149], %rs22;
	// begin inline asm
	shr.b32 %r383, %r875, %r430;
	// end inline asm
	and.b32  	%r480, %r371, %r383;
	shl.b32 	%r481, %r480, 10;
	and.b32  	%r482, %r481, 31744;
	add.s32 	%r483, %r100, %r482;
	shr.u32 	%r484, %r480, 4;
	and.b32  	%r485, %r484, 268435454;
	add.s32 	%r150, %r483, %r485;
	ld.shared.u16 	%rs4, [%r150];
	add.s16 	%rs23, %rs4, 1;
	st.shared.u16 	[%r150], %rs23;
	// begin inline asm
	shr.b32 %r386, %r874, %r430;
	// end inline asm
	and.b32  	%r486, %r371, %r386;
	shl.b32 	%r487, %r486, 10;
	and.b32  	%r488, %r487, 31744;
	add.s32 	%r489, %r100, %r488;
	shr.u32 	%r490, %r486, 4;
	and.b32  	%r491, %r490, 268435454;
	add.s32 	%r151, %r489, %r491;
	ld.shared.u16 	%rs5, [%r151];
	add.s16 	%rs24, %rs5, 1;
	st.shared.u16 	[%r151], %rs24;
	// begin inline asm
	shr.b32 %r389, %r873, %r430;
	// end inline asm
	and.b32  	%r492, %r371, %r389;
	shl.b32 	%r493, %r492, 10;
	and.b32  	%r494, %r493, 31744;
	add.s32 	%r495, %r100, %r494;
	shr.u32 	%r496, %r492, 4;
	and.b32  	%r497, %r496, 268435454;
	add.s32 	%r152, %r495, %r497;
	ld.shared.u16 	%rs6, [%r152];
	add.s16 	%rs25, %rs6, 1;
	st.shared.u16 	[%r152], %rs25;
	// begin inline asm
	shr.b32 %r392, %r872, %r430;
	// end inline asm
	and.b32  	%r498, %r371, %r392;
	shl.b32 	%r499, %r498, 10;
	and.b32  	%r500, %r499, 31744;
	add.s32 	%r501, %r100, %r500;
	shr.u32 	%r502, %r498, 4;
	and.b32  	%r503, %r502, 268435454;
	add.s32 	%r153, %r501, %r503;
	ld.shared.u16 	%rs7, [%r153];
	add.s16 	%rs26, %rs7, 1;
	st.shared.u16 	[%r153], %rs26;
	// begin inline asm
	shr.b32 %r395, %r871, %r430;
	// end inline asm
	and.b32  	%r504, %r371, %r395;
	shl.b32 	%r505, %r504, 10;
	and.b32  	%r506, %r505, 31744;
	add.s32 	%r507, %r100, %r506;
	shr.u32 	%r508, %r504, 4;
	and.b32  	%r509, %r508, 268435454;
	add.s32 	%r154, %r507, %r509;
	ld.shared.u16 	%rs8, [%r154];
	add.s16 	%rs27, %rs8, 1;
	st.shared.u16 	[%r154], %rs27;
	// begin inline asm
	shr.b32 %r398, %r870, %r430;
	// end inline asm
	and.b32  	%r510, %r371, %r398;
	shl.b32 	%r511, %r510, 10;
	and.b32  	%r512, %r511, 31744;
	add.s32 	%r513, %r100, %r512;
	shr.u32 	%r514, %r510, 4;
	and.b32  	%r515, %r514, 268435454;
	add.s32 	%r155, %r513, %r515;
	ld.shared.u16 	%rs9, [%r155];
	add.s16 	%rs28, %rs9, 1;
	st.shared.u16 	[%r155], %rs28;
	// begin inline asm
	shr.b32 %r401, %r869, %r430;
	// end inline asm
	and.b32  	%r516, %r371, %r401;
	shl.b32 	%r517, %r516, 10;
	and.b32  	%r518, %r517, 31744;
	add.s32 	%r519, %r100, %r518;
	shr.u32 	%r520, %r516, 4;
	and.b32  	%r521, %r520, 268435454;
	add.s32 	%r156, %r519, %r521;
	ld.shared.u16 	%rs10, [%r156];
	add.s16 	%rs29, %rs10, 1;
	st.shared.u16 	[%r156], %rs29;
	// begin inline asm
	shr.b32 %r404, %r868, %r430;
	// end inline asm
	and.b32  	%r522, %r371, %r404;
	shl.b32 	%r523, %r522, 10;
	and.b32  	%r524, %r523, 31744;
	add.s32 	%r525, %r100, %r524;
	shr.u32 	%r526, %r522, 4;
	and.b32  	%r527, %r526, 268435454;
	add.s32 	%r157, %r525, %r527;
	ld.shared.u16 	%rs11, [%r157];
	add.s16 	%rs30, %rs11, 1;
	st.shared.u16 	[%r157], %rs30;
	// begin inline asm
	shr.b32 %r407, %r867, %r430;
	// end inline asm
	and.b32  	%r528, %r371, %r407;
	shl.b32 	%r529, %r528, 10;
	and.b32  	%r530, %r529, 31744;
	add.s32 	%r531, %r100, %r530;
	shr.u32 	%r532, %r528, 4;
	and.b32  	%r533, %r532, 268435454;
	add.s32 	%r158, %r531, %r533;
	ld.shared.u16 	%rs12, [%r158];
	add.s16 	%rs31, %rs12, 1;
	st.shared.u16 	[%r158], %rs31;
	// begin inline asm
	shr.b32 %r410, %r866, %r430;
	// end inline asm
	and.b32  	%r534, %r371, %r410;
	shl.b32 	%r535, %r534, 10;
	and.b32  	%r536, %r535, 31744;
	add.s32 	%r537, %r100, %r536;
	shr.u32 	%r538, %r534, 4;
	and.b32  	%r539, %r538, 268435454;
	add.s32 	%r159, %r537, %r539;
	ld.shared.u16 	%rs13, [%r159];
	add.s16 	%rs32, %rs13, 1;
	st.shared.u16 	[%r159], %rs32;
	// begin inline asm
	shr.b32 %r413, %r865, %r430;
	// end inline asm
	and.b32  	%r540, %r371, %r413;
	shl.b32 	%r541, %r540, 10;
	and.b32  	%r542, %r541, 31744;
	add.s32 	%r543, %r100, %r542;
	shr.u32 	%r544, %r540, 4;
	and.b32  	%r545, %r544, 268435454;
	add.s32 	%r160, %r543, %r545;
	ld.shared.u16 	%rs14, [%r160];
	add.s16 	%rs33, %rs14, 1;
	st.shared.u16 	[%r160], %rs33;
	// begin inline asm
	shr.b32 %r416, %r864, %r430;
	// end inline asm
	and.b32  	%r546, %r371, %r416;
	shl.b32 	%r547, %r546, 10;
	and.b32  	%r548, %r547, 31744;
	add.s32 	%r549, %r100, %r548;
	shr.u32 	%r550, %r546, 4;
	and.b32  	%r551, %r550, 268435454;
	add.s32 	%r161, %r549, %r551;
	ld.shared.u16 	%rs15, [%r161];
	add.s16 	%rs34, %rs15, 1;
	st.shared.u16 	[%r161], %rs34;
	// begin inline asm
	shr.b32 %r419, %r863, %r430;
	// end inline asm
	and.b32  	%r552, %r371, %r419;
	shl.b32 	%r553, %r552, 10;
	and.b32  	%r554, %r553, 31744;
	add.s32 	%r555, %r100, %r554;
	shr.u32 	%r556, %r552, 4;
	and.b32  	%r557, %r556, 268435454;
	add.s32 	%r162, %r555, %r557;
	ld.shared.u16 	%rs16, [%r162];
	add.s16 	%rs35, %rs16, 1;
	st.shared.u16 	[%r162], %rs35;
	// begin inline asm
	shr.b32 %r422, %r862, %r430;
	// end inline asm
	and.b32  	%r558, %r371, %r422;
	shl.b32 	%r559, %r558, 10;
	and.b32  	%r560, %r559, 31744;
	add.s32 	%r561, %r100, %r560;
	shr.u32 	%r562, %r558, 4;
	and.b32  	%r563, %r562, 268435454;
	add.s32 	%r163, %r561, %r563;
	ld.shared.u16 	%rs17, [%r163];
	add.s16 	%rs36, %rs17, 1;
	st.shared.u16 	[%r163], %rs36;
	// begin inline asm
	shr.b32 %r425, %r861, %r430;
	// end inline asm
	and.b32  	%r564, %r371, %r425;
	shl.b32 	%r565, %r564, 10;
	and.b32  	%r566, %r565, 31744;
	add.s32 	%r567, %r100, %r566;
	shr.u32 	%r568, %r564, 4;
	and.b32  	%r569, %r568, 268435454;
	add.s32 	%r164, %r567, %r569;
	ld.shared.u16 	%rs18, [%r164];
	add.s16 	%rs37, %rs18, 1;
	st.shared.u16 	[%r164], %rs37;
	// begin inline asm
	shr.b32 %r428, %r860, %r430;
	// end inline asm
	and.b32  	%r570, %r371, %r428;
	shl.b32 	%r571, %r570, 10;
	and.b32  	%r572, %r571, 31744;
	add.s32 	%r573, %r100, %r572;
	shr.u32 	%r574, %r570, 4;
	and.b32  	%r575, %r574, 268435454;
	add.s32 	%r165, %r573, %r575;
	ld.shared.u16 	%rs19, [%r165];
	add.s16 	%rs38, %rs19, 1;
	st.shared.u16 	[%r165], %rs38;
	bar.sync 	0;
	ld.shared.u32 	%r166, [%r101];
	ld.shared.u32 	%r576, [%r101+4];
	ld.shared.u32 	%r577, [%r101+8];
	ld.shared.u32 	%r578, [%r101+12];
	ld.shared.u32 	%r579, [%r101+16];
	ld.shared.u32 	%r580, [%r101+20];
	ld.shared.u32 	%r581, [%r101+24];
	ld.shared.u32 	%r582, [%r101+28];
	ld.shared.u32 	%r583, [%r101+32];
	ld.shared.u32 	%r584, [%r101+36];
	ld.shared.u32 	%r585, [%r101+40];
	ld.shared.u32 	%r586, [%r101+44];
	ld.shared.u32 	%r587, [%r101+48];
	ld.shared.u32 	%r588, [%r101+52];
	ld.shared.u32 	%r589, [%r101+56];
	ld.shared.u32 	%r590, [%r101+60];
	ld.shared.u32 	%r591, [%r101+64];
	ld.shared.u32 	%r592, [%r101+68];
	ld.shared.u32 	%r593, [%r101+72];
	ld.shared.u32 	%r594, [%r101+76];
	ld.shared.u32 	%r595, [%r101+80];
	ld.shared.u32 	%r596, [%r101+84];
	ld.shared.u32 	%r597, [%r101+88];
	ld.shared.u32 	%r598, [%r101+92];
	ld.shared.u32 	%r599, [%r101+96];
	ld.shared.u32 	%r600, [%r101+100];
	ld.shared.u32 	%r601, [%r101+104];
	ld.shared.u32 	%r602, [%r101+108];
	ld.shared.u32 	%r603, [%r101+112];
	ld.shared.u32 	%r604, [%r101+116];
	ld.shared.u32 	%r605, [%r101+120];
	ld.shared.u32 	%r606, [%r101+124];
	ld.shared.u32 	%r607, [%r101+128];
	add.s32 	%r167, %r576, %r166;
	add.s32 	%r168, %r577, %r167;
	add.s32 	%r169, %r578, %r168;
	add.s32 	%r170, %r579, %r169;
	add.s32 	%r171, %r580, %r170;
	add.s32 	%r172, %r581, %r171;
	add.s32 	%r173, %r582, %r172;
	add.s32 	%r174, %r583, %r173;
	add.s32 	%r175, %r584, %r174;
	add.s32 	%r176, %r585, %r175;
	add.s32 	%r177, %r586, %r176;
	add.s32 	%r178, %r587, %r177;
	add.s32 	%r179, %r588, %r178;
	add.s32 	%r180, %r589, %r179;
	add.s32 	%r181, %r590, %r180;
	add.s32 	%r182, %r591, %r181;
	add.s32 	%r183, %r592, %r182;
	add.s32 	%r184, %r593, %r183;
	add.s32 	%r185, %r594, %r184;
	add.s32 	%r186, %r595, %r185;
	add.s32 	%r187, %r596, %r186;
	add.s32 	%r188, %r597, %r187;
	add.s32 	%r189, %r598, %r188;
	add.s32 	%r190, %r599, %r189;
	add.s32 	%r191, %r600, %r190;
	add.s32 	%r192, %r601, %r191;
	add.s32 	%r193, %r602, %r192;
	add.s32 	%r194, %r603, %r193;
	add.s32 	%r195, %r604, %r194;
	add.s32 	%r196, %r605, %r195;
	add.s32 	%r197, %r606, %r196;
	add.s32 	%r436, %r607, %r197;
	// begin inline asm
	mov.u32 %r431, %laneid;
	// end inline asm
	mov.b32 	%r434, 1;
	mov.b32 	%r461, -1;
	// begin inline asm
	{  .reg .u32 r0;  .reg .pred p;  shfl.sync.up.b32 r0|p, %r436, %r434, %r459, %r461;  @p add.u32 r0, r0, %r436;  mov.u32 %r432, r0;}
	// end inline asm
	mov.b32 	%r440, 2;
	// begin inline asm
	{  .reg .u32 r0;  .reg .pred p;  shfl.sync.up.b32 r0|p, %r432, %r440, %r459, %r461;  @p add.u32 r0, r0, %r432;  mov.u32 %r438, r0;}
	// end inline asm
	mov.b32 	%r446, 4;
	// begin inline asm
	{  .reg .u32 r0;  .reg .pred p;  shfl.sync.up.b32 r0|p, %r438, %r446, %r459, %r461;  @p add.u32 r0, r0, %r438;  mov.u32 %r444, r0;}
	// end inline asm
	mov.b32 	%r452, 8;
	// begin inline asm
	{  .reg .u32 r0;  .reg .pred p;  shfl.sync.up.b32 r0|p, %r444, %r452, %r459, %r461;  @p add.u32 r0, r0, %r444;  mov.u32 %r450, r0;}
	// end inline asm
	mov.b32 	%r458, 16;
	// begin inline asm
	{  .reg .u32 r0;  .reg .pred p;  shfl.sync.up.b32 r0|p, %r450, %r458, %r459, %r461;  @p add.u32 r0, r0, %r450;  mov.u32 %r456, r0;}
	// end inline asm
	setp.ne.s32 	%p41, %r431, 31;
	@%p41 bra 	$L__BB4_79;
	st.shared.u32 	[%r102], %r456;
$L__BB4_79:
	sub.s32 	%r608, %r456, %r436;
	setp.gt.u32 	%p42, %r2, 31;
	setp.eq.s32 	%p43, %r99, 7;
	setp.eq.s32 	%p44, %r99, 6;
	setp.eq.s32 	%p45, %r99, 5;
	setp.eq.s32 	%p46, %r99, 4;
	setp.eq.s32 	%p47, %r99, 3;
	setp.eq.s32 	%p48, %r99, 2;
	setp.eq.s32 	%p49, %r99, 1;
	bar.sync 	0;
	ld.shared.v4.u32 	{%r609, %r610, %r611, %r612}, [_ZZN3cub18CUB_300001_SM_10006detail10radix_sort31DeviceRadixSortSingleTileKernelINS1_5radix10policy_hubIiiyE10Policy1000ELNS0_9SortOrderE0EiiyNS1_21identity_decomposer_tEEEvPKT1_PSA_PKT2_PSE_T3_iiT4_E12temp_storage+33792];
	selp.b32 	%r613, %r609, %r898, %p49;
	add.s32 	%r614, %r610, %r609;
	selp.b32 	%r615, %r614, %r613, %p48;
	add.s32 	%r616, %r614, %r611;
	selp.b32 	%r617, %r616, %r615, %p47;
	add.s32 	%r618, %r616, %r612;
	selp.b32 	%r619, %r618, %r617, %p46;
	ld.shared.v4.u32 	{%r620, %r621, %r622, %r623}, [_ZZN3cub18CUB_300001_SM_10006detail10radix_sort31DeviceRadixSortSingleTileKernelINS1_5radix10policy_hubIiiyE10Policy1000ELNS0_9SortOrderE0EiiyNS1_21identity_decomposer_tEEEvPKT1_PSA_PKT2_PSE_T3_iiT4_E12temp_storage+33808];
	add.s32 	%r624, %r618, %r620;
	selp.b32 	%r625, %r624, %r619, %p45;
	add.s32 	%r626, %r624, %r621;
	selp.b32 	%r627, %r626, %r625, %p44;
	add.s32 	%r628, %r626, %r622;
	selp.b32 	%r898, %r628, %r627, %p43;
	add.s32 	%r202, %r628, %r623;
	setp.ne.s32 	%p50, %r431, 0;
	selp.b32 	%r629, %r608, 0, %p50;
	add.s32 	%r630, %r898, %r629;
	or.pred  	%p51, %p42, %p50;
	selp.b32 	%r899, %r630, %r608, %p42;
	@%p51 bra 	$L__BB4_81;
	shl.b32 	%r899, %r202, 16;
	st.shared.u32 	[_ZZN3cub18CUB_300001_SM_10006detail10radix_sort31DeviceRadixSortSingleTileKernelINS1_5radix10policy_hubIiiyE10Policy1000ELNS0_9SortOrderE0EiiyNS1_21identity_decomposer_tEEEvPKT1_PSA_PKT2_PSE_T3_iiT4_E12temp_storage+33832], %r899;
$L__BB4_81:
	setp.eq.s32 	%p52, %r2, 0;
	bar.sync 	0;
	ld.shared.u32 	%r631, [_ZZN3cub18CUB_300001_SM_10006detail10radix_sort31DeviceRadixSortSingleTileKernelINS1_5radix10policy_hubIiiyE10Policy1000ELNS0_9SortOrderE0EiiyNS1_21identity_decomposer_tEEEvPKT1_PSA_PKT2_PSE_T3_iiT4_E12temp_storage+33832];
	selp.b32 	%r632, 0, %r631, %p52;
	add.s32 	%r633, %r899, %r632;
	add.s32 	%r634, %r166, %r633;
	add.s32 	%r635, %r167, %r633;
	add.s32 	%r636, %r168, %r633;
	add.s32 	%r637, %r169, %r633;
	add.s32 	%r638, %r170, %r633;
	add.s32 	%r639, %r171, %r633;
	add.s32 	%r640, %r172, %r633;
	add.s32 	%r641, %r173, %r633;
	add.s32 	%r642, %r174, %r633;
	add.s32 	%r643, %r175, %r633;
	add.s32 	%r644, %r176, %r633;
	add.s32 	%r645, %r177, %r633;
	add.s32 	%r646, %r178, %r633;
	add.s32 	%r647, %r179, %r633;
	add.s32 	%r648, %r180, %r633;
	add.s32 	%r649, %r181, %r633;
	add.s32 	%r650, %r182, %r633;
	add.s32 	%r651, %r183, %r633;
	add.s32 	%r652, %r184, %r633;
	add.s32 	%r653, %r185, %r633;
	add.s32 	%r654, %r186, %r633;
	add.s32 	%r655, %r187, %r633;
	add.s32 	%r656, %r188, %r633;
	add.s32 	%r657, %r189, %r633;
	add.s32 	%r658, %r190, %r633;
	add.s32 	%r659, %r191, %r633;
	add.s32 	%r660, %r192, %r633;
	add.s32 	%r661, %r193, %r633;
	add.s32 	%r662, %r194, %r633;
	add.s32 	%r663, %r195, %r633;
	add.s32 	%r664, %r196, %r633;
	add.s32 	%r665, %r197, %r633;
	st.shared.u32 	[%r101], %r633;
	st.shared.u32 	[%r101+4], %r634;
	st.shared.u32 	[%r101+8], %r635;
	st.shared.u32 	[%r101+12], %r636;
	st.shared.u32 	[%r101+16], %r637;
	st.shared.u32 	[%r101+20], %r638;
	st.shared.u32 	[%r101+24], %r639;
	st.shared.u32 	[%r101+28], %r640;
	st.shared.u32 	[%r101+32], %r641;
	st.shared.u32 	[%r101+36], %r642;
	st.shared.u32 	[%r101+40], %r643;
	st.shared.u32 	[%r101+44], %r644;
	st.shared.u32 	[%r101+48], %r645;
	st.shared.u32 	[%r101+52], %r646;
	st.shared.u32 	[%r101+56], %r647;
	st.shared.u32 	[%r101+60], %r648;
	st.shared.u32 	[%r101+64], %r649;
	st.shared.u32 	[%r101+68], %r650;
	st.shared.u32 	[%r101+72], %r651;
	st.shared.u32 	[%r101+76], %r652;
	st.shared.u32 	[%r101+80], %r653;
	st.shared.u32 	[%r101+84], %r654;
	st.shared.u32 	[%r101+88], %r655;
	st.shared.u32 	[%r101+92], %r656;
	st.shared.u32 	[%r101+96], %r657;
	st.shared.u32 	[%r101+100], %r658;
	st.shared.u32 	[%r101+104], %r659;
	st.shared.u32 	[%r101+108], %r660;
	st.shared.u32 	[%r101+112], %r661;
	st.shared.u32 	[%r101+116], %r662;
	st.shared.u32 	[%r101+120], %r663;
	st.shared.u32 	[%r101+124], %r664;
	st.shared.u32 	[%r101+128], %r665;
	bar.sync 	0;
	cvt.u32.u16 	%r666, %rs1;
	ld.shared.u16 	%r667, [%r147];
	add.s32 	%r206, %r667, %r666;
	cvt.u32.u16 	%r668, %rs2;
	ld.shared.u16 	%r669, [%r148];
	add.s32 	%r207, %r669, %r668;
	cvt.u32.u16 	%r670, %rs3;
	ld.shared.u16 	%r671, [%r149];
	add.s32 	%r208, %r671, %r670;
	cvt.u32.u16 	%r672, %rs4;
	ld.shared.u16 	%r673, [%r150];
	add.s32 	%r209, %r673, %r672;
	cvt.u32.u16 	%r674, %rs5;
	ld.shared.u16 	%r675, [%r151];
	add.s32 	%r210, %r675, %r674;
	cvt.u32.u16 	%r676, %rs6;
	ld.shared.u16 	%r677, [%r152];
	add.s32 	%r211, %r677, %r676;
	cvt.u32.u16 	%r678, %rs7;
	ld.shared.u16 	%r679, [%r153];
	add.s32 	%r212, %r679, %r678;
	cvt.u32.u16 	%r680, %rs8;
	ld.shared.u16 	%r681, [%r154];
	add.s32 	%r213, %r681, %r680;
	cvt.u32.u16 	%r682, %rs9;
	ld.shared.u16 	%r683, [%r155];
	add.s32 	%r214, %r683, %r682;
	cvt.u32.u16 	%r684, %rs10;
	ld.shared.u16 	%r685, [%r156];
	add.s32 	%r215, %r685, %r684;
	cvt.u32.u16 	%r686, %rs11;
	ld.shared.u16 	%r687, [%r157];
	add.s32 	%r216, %r687, %r686;
	cvt.u32.u16 	%r688, %rs12;
	ld.shared.u16 	%r689, [%r158];
	add.s32 	%r217, %r689, %r688;
	cvt.u32.u16 	%r690, %rs13;
	ld.shared.u16 	%r691, [%r159];
	add.s32 	%r218, %r691, %r690;
	cvt.u32.u16 	%r692, %rs14;
	ld.shared.u16 	%r693, [%r160];
	add.s32 	%r219, %r693, %r692;
	cvt.u32.u16 	%r694, %rs15;
	ld.shared.u16 	%r695, [%r161];
	add.s32 	%r220, %r695, %r694;
	cvt.u32.u16 	%r696, %rs16;
	ld.shared.u16 	%r697, [%r162];
	add.s32 	%r221, %r697, %r696;
	cvt.u32.u16 	%r698, %rs17;
	ld.shared.u16 	%r699, [%r163];
	add.s32 	%r222, %r699, %r698;
	cvt.u32.u16 	%r700, %rs18;
	ld.shared.u16 	%r701, [%r164];
	add.s32 	%r223, %r701, %r700;
	cvt.u32.u16 	%r702, %rs19;
	ld.shared.u16 	%r703, [%r165];
	add.s32 	%r224, %r703, %r702;
	bar.sync 	0;
	setp.lt.s32 	%p53, %r859, %r304;
	@%p53 bra 	$L__BB4_121;
	cvt.u64.u32 	%rd15, %r2;
	shl.b32 	%r704, %r206, 2;
	mov.u32 	%r705, _ZZN3cub18CUB_300001_SM_10006detail10radix_sort31DeviceRadixSortSingleTileKernelINS1_5radix10policy_hubIiiyE10Policy1000ELNS0_9SortOrderE0EiiyNS1_21identity_decomposer_tEEEvPKT1_PSA_PKT2_PSE_T3_iiT4_E12temp_storage;
	add.s32 	%r706, %r705, %r704;
	st.shared.u32 	[%r706], %r878;
	shl.b32 	%r707, %r207, 2;
	add.s32 	%r708, %r705, %r707;
	st.shared.u32 	[%r708], %r877;
	shl.b32 	%r709, %r208, 2;
	add.s32 	%r710, %r705, %r709;
	st.shared.u32 	[%r710], %r876;
	shl.b32 	%r711, %r209, 2;
	add.s32 	%r712, %r705, %r711;
	st.shared.u32 	[%r712], %r875;
	shl.b32 	%r713, %r210, 2;
	add.s32 	%r714, %r705, %r713;
	st.shared.u32 	[%r714], %r874;
	shl.b32 	%r715, %r211, 2;
	add.s32 	%r716, %r705, %r715;
	st.shared.u32 	[%r716], %r873;
	shl.b32 	%r717, %r212, 2;
	add.s32 	%r718, %r705, %r717;
	st.shared.u32 	[%r718], %r872;
	shl.b32 	%r719, %r213, 2;
	add.s32 	%r720, %r705, %r719;
	st.shared.u32 	[%r720], %r871;
	shl.b32 	%r721, %r214, 2;
	add.s32 	%r722, %r705, %r721;
	st.shared.u32 	[%r722], %r870;
	shl.b32 	%r723, %r215, 2;
	add.s32 	%r724, %r705, %r723;
	st.shared.u32 	[%r724], %r869;
	shl.b32 	%r725, %r216, 2;
	add.s32 	%r726, %r705, %r725;
	st.shared.u32 	[%r726], %r868;
	shl.b32 	%r727, %r217, 2;
	add.s32 	%r728, %r705, %r727;
	st.shared.u32 	[%r728], %r867;
	shl.b32 	%r729, %r218, 2;
	add.s32 	%r730, %r705, %r729;
	st.shared.u32 	[%r730], %r866;
	shl.b32 	%r731, %r219, 2;
	add.s32 	%r732, %r705, %r731;
	st.shared.u32 	[%r732], %r865;
	shl.b32 	%r733, %r220, 2;
	add.s32 	%r734, %r705, %r733;
	st.shared.u32 	[%r734], %r864;
	shl.b32 	%r735, %r221, 2;
	add.s32 	%r736, %r705, %r735;
	st.shared.u32 	[%r736], %r863;
	shl.b32 	%r737, %r222, 2;
	add.s32 	%r738, %r705, %r737;
	st.shared.u32 	[%r738], %r862;
	shl.b32 	%r739, %r223, 2;
	add.s32 	%r740, %r705, %r739;
	st.shared.u32 	[%r740], %r861;
	shl.b32 	%r741, %r224, 2;
	add.s32 	%r742, %r705, %r741;
	st.shared.u32 	[%r742], %r860;
	bar.sync 	0;
	mad.lo.s32 	%r225, %r2, -72, %r103;
	ld.shared.u32 	%r226, [%r225];
	ld.shared.u32 	%r227, [%r225+1024];
	ld.shared.u32 	%r228, [%r225+2048];
	ld.shared.u32 	%r229, [%r225+3072];
	ld.shared.u32 	%r230, [%r225+4096];
	ld.shared.u32 	%r231, [%r225+5120];
	ld.shared.u32 	%r232, [%r225+6144];
	ld.shared.u32 	%r233, [%r225+7168];
	ld.shared.u32 	%r234, [%r225+8192];
	ld.shared.u32 	%r235, [%r225+9216];
	ld.shared.u32 	%r236, [%r225+10240];
	ld.shared.u32 	%r237, [%r225+11264];
	ld.shared.u32 	%r238, [%r225+12288];
	ld.shared.u32 	%r239, [%r225+13312];
	ld.shared.u32 	%r240, [%r225+14336];
	ld.shared.u32 	%r241, [%r225+15360];
	ld.shared.u32 	%r242, [%r225+16384];
	ld.shared.u32 	%r243, [%r225+17408];
	ld.shared.u32 	%r244, [%r225+18432];
	bar.sync 	0;
	st.shared.u32 	[%r706], %r897;
	st.shared.u32 	[%r708], %r896;
	st.shared.u32 	[%r710], %r895;
	st.shared.u32 	[%r712], %r894;
	st.shared.u32 	[%r714], %r893;
	st.shared.u32 	[%r716], %r892;
	st.shared.u32 	[%r718], %r891;
	st.shared.u32 	[%r720], %r890;
	st.shared.u32 	[%r722], %r889;
	st.shared.u32 	[%r724], %r888;
	st.shared.u32 	[%r726], %r887;
	st.shared.u32 	[%r728], %r886;
	st.shared.u32 	[%r730], %r885;
	st.shared.u32 	[%r732], %r884;
	st.shared.u32 	[%r734], %r883;
	st.shared.u32 	[%r736], %r882;
	st.shared.u32 	[%r738], %r881;
	st.shared.u32 	[%r740], %r880;
	st.shared.u32 	[%r742], %r879;
	bar.sync 	0;
	ld.shared.u32 	%r245, [%r225+1024];
	ld.shared.u32 	%r246, [%r225+2048];
	ld.shared.u32 	%r247, [%r225+3072];
	ld.shared.u32 	%r248, [%r225+4096];
	ld.shared.u32 	%r249, [%r225+5120];
	ld.shared.u32 	%r250, [%r225+6144];
	ld.shared.u32 	%r251, [%r225+7168];
	ld.shared.u32 	%r252, [%r225+8192];
	ld.shared.u32 	%r253, [%r225+9216];
	ld.shared.u32 	%r254, [%r225+10240];
	ld.shared.u32 	%r255, [%r225+11264];
	ld.shared.u32 	%r256, [%r225+12288];
	ld.shared.u32 	%r257, [%r225+13312];
	ld.shared.u32 	%r258, [%r225+14336];
	ld.shared.u32 	%r259, [%r225+15360];
	ld.shared.u32 	%r260, [%r225+16384];
	ld.shared.u32 	%r261, [%r225+17408];
	ld.shared.u32 	%r262, [%r225+18432];
	setp.gt.u64 	%p54, %rd2, %rd15;
	cvta.to.global.u64 	%rd16, %rd6;
	mul.wide.u32 	%rd17, %r2, 4;
	add.s64 	%rd4, %rd16, %rd17;
	cvta.to.global.u64 	%rd18, %rd8;
	add.s64 	%rd5, %rd18, %rd17;
	@%p54 bra 	$L__BB4_83;
	bra.uni 	$L__BB4_84;
$L__BB4_83:
	xor.b32  	%r743, %r226, -2147483648;
	ld.shared.u32 	%r744, [%r225];
	st.global.u32 	[%rd4], %r743;
	st.global.u32 	[%rd5], %r744;
$L__BB4_84:
	add.s32 	%r745, %r2, 256;
	cvt.u64.u32 	%rd19, %r745;
	setp.le.u64 	%p55, %rd2, %rd19;
	@%p55 bra 	$L__BB4_86;
	xor.b32  	%r746, %r227, -2147483648;
	st.global.u32 	[%rd4+1024], %r746;
	st.global.u32 	[%rd5+1024], %r245;
$L__BB4_86:
	add.s32 	%r747, %r2, 512;
	cvt.u64.u32 	%rd20, %r747;
	setp.le.u64 	%p56, %rd2, %rd20;
	@%p56 bra 	$L__BB4_88;
	xor.b32  	%r748, %r228, -2147483648;
	st.global.u32 	[%rd4+2048], %r748;
	st.global.u32 	[%rd5+2048], %r246;
$L__BB4_88:
	add.s32 	%r749, %r2, 768;
	cvt.u64.u32 	%rd21, %r749;
	setp.le.u64 	%p57, %rd2, %rd21;
	@%p57 bra 	$L__BB4_90;
	xor.b32  	%r750, %r229, -2147483648;
	st.global.u32 	[%rd4+3072], %r750;
	st.global.u32 	[%rd5+3072], %r247;
$L__BB4_90:
	or.b32  	%r751, %r2, 1024;
	cvt.u64.u32 	%rd22, %r751;
	setp.le.u64 	%p58, %rd2, %rd22;
	@%p58 bra 	$L__BB4_92;
	xor.b32  	%r752, %r230, -2147483648;
	st.global.u32 	[%rd4+4096], %r752;
	st.global.u32 	[%rd5+4096], %r248;
$L__BB4_92:
	add.s32 	%r753, %r2, 1280;
	cvt.u64.u32 	%rd23, %r753;
	setp.le.u64 	%p59, %rd2, %rd23;
	@%p59 bra 	$L__BB4_94;
	xor.b32  	%r754, %r231, -2147483648;
	st.global.u32 	[%rd4+5120], %r754;
	st.global.u32 	[%rd5+5120], %r249;
$L__BB4_94:
	add.s32 	%r755, %r2, 1536;
	cvt.u64.u32 	%rd24, %r755;
	setp.le.u64 	%p60, %rd2, %rd24;
	@%p60 bra 	$L__BB4_96;
	xor.b32  	%r756, %r232, -2147483648;
	st.global.u32 	[%rd4+6144], %r756;
	st.global.u32 	[%rd5+6144], %r250;
$L__BB4_96:
	add.s32 	%r757, %r2, 1792;
	cvt.u64.u32 	%rd25, %r757;
	setp.le.u64 	%p61, %rd2, %rd25;
	@%p61 bra 	$L__BB4_98;
	xor.b32  	%r758, %r233, -2147483648;
	st.global.u32 	[%rd4+7168], %r758;
	st.global.u32 	[%rd5+7168], %r251;
$L__BB4_98:
	or.b32  	%r759, %r2, 2048;
	cvt.u64.u32 	%rd26, %r759;
	setp.le.u64 	%p62, %rd2, %rd26;
	@%p62 bra 	$L__BB4_100;
	xor.b32  	%r760, %r234, -2147483648;
	st.global.u32 	[%rd4+8192], %r760;
	st.global.u32 	[%rd5+8192], %r252;
$L__BB4_100:
	add.s32 	%r761, %r2, 2304;
	cvt.u64.u32 	%rd27, %r761;
	setp.le.u64 	%p63, %rd2, %rd27;
	@%p63 bra 	$L__BB4_102;
	xor.b32  	%r762, %r235, -2147483648;
	st.global.u32 	[%rd4+9216], %r762;
	st.global.u32 	[%rd5+9216], %r253;
$L__BB4_102:
	add.s32 	%r763, %r2, 2560;
	cvt.u64.u32 	%rd28, %r763;
	setp.le.u64 	%p64, %rd2, %rd28;
	@%p64 bra 	$L__BB4_104;
	xor.b32  	%r764, %r236, -2147483648;
	st.global.u32 	[%rd4+10240], %r764;
	st.global.u32 	[%rd5+10240], %r254;
$L__BB4_104:
	add.s32 	%r765, %r2, 2816;
	cvt.u64.u32 	%rd29, %r765;
	setp.le.u64 	%p65, %rd2, %rd29;
	@%p65 bra 	$L__BB4_106;
	xor.b32  	%r766, %r237, -2147483648;
	st.global.u32 	[%rd4+11264], %r766;
	st.global.u32 	[%rd5+11264], %r255;
$L__BB4_106:
	or.b32  	%r767, %r2, 3072;
	cvt.u64.u32 	%rd30, %r767;
	setp.le.u64 	%p66, %rd2, %rd30;
	@%p66 bra 	$L__BB4_108;
	xor.b32  	%r768, %r238, -2147483648;
	st.global.u32 	[%rd4+12288], %r768;
	st.global.u32 	[%rd5+12288], %r256;
$L__BB4_108:
	add.s32 	%r769, %r2, 3328;
	cvt.u64.u32 	%rd31, %r769;
	setp.le.u64 	%p67, %rd2, %rd31;
	@%p67 bra 	$L__BB4_110;
	xor.b32  	%r770, %r239, -2147483648;
	st.global.u32 	[%rd4+13312], %r770;
	st.global.u32 	[%rd5+13312], %r257;
$L__BB4_110:
	add.s32 	%r771, %r2, 3584;
	cvt.u64.u32 	%rd32, %r771;
	setp.le.u64 	%p68, %rd2, %rd32;
	@%p68 bra 	$L__BB4_112;
	xor.b32  	%r772, %r240, -2147483648;
	st.global.u32 	[%rd4+14336], %r772;
	st.global.u32 	[%rd5+14336], %r258;
$L__BB4_112:
	add.s32 	%r773, %r2, 3840;
	cvt.u64.u32 	%rd33, %r773;
	setp.le.u64 	%p69, %rd2, %rd33;
	@%p69 bra 	$L__BB4_114;
	xor.b32  	%r774, %r241, -2147483648;
	st.global.u32 	[%rd4+15360], %r774;
	st.global.u32 	[%rd5+15360], %r259;
$L__BB4_114:
	or.b32  	%r775, %r2, 4096;
	cvt.u64.u32 	%rd34, %r775;
	setp.le.u64 	%p70, %rd2, %rd34;
	@%p70 bra 	$L__BB4_116;
	xor.b32  	%r776, %r242, -2147483648;
	st.global.u32 	[%rd4+16384], %r776;
	st.global.u32 	[%rd5+16384], %r260;
$L__BB4_116:
	add.s32 	%r777, %r2, 4352;
	cvt.u64.u32 	%rd35, %r777;
	setp.le.u64 	%p71, %rd2, %rd35;
	@%p71 bra 	$L__BB4_118;
	xor.b32  	%r778, %r243, -2147483648;
	st.global.u32 	[%rd4+17408], %r778;
	st.global.u32 	[%rd5+17408], %r261;
$L__BB4_118:
	add.s32 	%r779, %r2, 4608;
	cvt.u64.u32 	%rd36, %r779;
	setp.le.u64 	%p72, %rd2, %rd36;
	@%p72 bra 	$L__BB4_120;
	xor.b32  	%r780, %r244, -2147483648;
	st.global.u32 	[%rd4+18432], %r780;
	st.global.u32 	[%rd5+18432], %r262;
$L__BB4_120:
	ret;
$L__BB4_121:
	shl.b32 	%r781, %r206, 2;
	mov.u32 	%r782, _ZZN3cub18CUB_300001_SM_10006detail10radix_sort31DeviceRadixSortSingleTileKernelINS1_5radix10policy_hubIiiyE10Policy1000ELNS0_9SortOrderE0EiiyNS1_21identity_decomposer_tEEEvPKT1_PSA_PKT2_PSE_T3_iiT4_E12temp_storage;
	add.s32 	%r783, %r782, %r781;
	st.shared.u32 	[%r783], %r878;
	shl.b32 	%r784, %r207, 2;
	add.s32 	%r785, %r782, %r784;
	st.shared.u32 	[%r785], %r877;
	shl.b32 	%r786, %r208, 2;
	add.s32 	%r787, %r782, %r786;
	st.shared.u32 	[%r787], %r876;
	shl.b32 	%r788, %r209, 2;
	add.s32 	%r789, %r782, %r788;
	st.shared.u32 	[%r789], %r875;
	shl.b32 	%r790, %r210, 2;
	add.s32 	%r791, %r782, %r790;
	st.shared.u32 	[%r791], %r874;
	shl.b32 	%r792, %r211, 2;
	add.s32 	%r793, %r782, %r792;
	st.shared.u32 	[%r793], %r873;
	shl.b32 	%r794, %r212, 2;
	add.s32 	%r795, %r782, %r794;
	st.shared.u32 	[%r795], %r872;
	shl.b32 	%r796, %r213, 2;
	add.s32 	%r797, %r782, %r796;
	st.shared.u32 	[%r797], %r871;
	shl.b32 	%r798, %r214, 2;
	add.s32 	%r799, %r782, %r798;
	st.shared.u32 	[%r799], %r870;
	shl.b32 	%r800, %r215, 2;
	add.s32 	%r801, %r782, %r800;
	st.shared.u32 	[%r801], %r869;
	shl.b32 	%r802, %r216, 2;
	add.s32 	%r803, %r782, %r802;
	st.shared.u32 	[%r803], %r868;
	shl.b32 	%r804, %r217, 2;
	add.s32 	%r805, %r782, %r804;
	st.shared.u32 	[%r805], %r867;
	shl.b32 	%r806, %r218, 2;
	add.s32 	%r807, %r782, %r806;
	st.shared.u32 	[%r807], %r866;
	shl.b32 	%r808, %r219, 2;
	add.s32 	%r809, %r782, %r808;
	st.shared.u32 	[%r809], %r865;
	shl.b32 	%r810, %r220, 2;
	add.s32 	%r811, %r782, %r810;
	st.shared.u32 	[%r811], %r864;
	shl.b32 	%r812, %r221, 2;
	add.s32 	%r813, %r782, %r812;
	st.shared.u32 	[%r813], %r863;
	shl.b32 	%r814, %r222, 2;
	add.s32 	%r815, %r782, %r814;
	st.shared.u32 	[%r815], %r862;
	shl.b32 	%r816, %r223, 2;
	add.s32 	%r817, %r782, %r816;
	st.shared.u32 	[%r817], %r861;
	shl.b32 	%r818, %r224, 2;
	add.s32 	%r819, %r782, %r818;
	st.shared.u32 	[%r819], %r860;
	bar.sync 	0;
	ld.shared.u32 	%r878, [%r103];
	ld.shared.u32 	%r877, [%r103+4];
	ld.shared.u32 	%r876, [%r103+8];
	ld.shared.u32 	%r875, [%r103+12];
	ld.shared.u32 	%r874, [%r103+16];
	ld.shared.u32 	%r873, [%r103+20];
	ld.shared.u32 	%r872, [%r103+24];
	ld.shared.u32 	%r871, [%r103+28];
	ld.shared.u32 	%r870, [%r103+32];
	ld.shared.u32 	%r869, [%r103+36];
	ld.shared.u32 	%r868, [%r103+40];
	ld.shared.u32 	%r867, [%r103+44];
	ld.shared.u32 	%r866, [%r103+48];
	ld.shared.u32 	%r865, [%r103+52];
	ld.shared.u32 	%r864, [%r103+56];
	ld.shared.u32 	%r863, [%r103+60];
	ld.shared.u32 	%r862, [%r103+64];
	ld.shared.u32 	%r861, [%r103+68];
	ld.shared.u32 	%r860, [%r103+72];
	bar.sync 	0;
	st.shared.u32 	[%r783], %r897;
	st.shared.u32 	[%r785], %r896;
	st.shared.u32 	[%r787], %r895;
	st.shared.u32 	[%r789], %r894;
	st.shared.u32 	[%r791], %r893;
	st.shared.u32 	[%r793], %r892;
	st.shared.u32 	[%r795], %r891;
	st.shared.u32 	[%r797], %r890;
	st.shared.u32 	[%r799], %r889;
	st.shared.u32 	[%r801], %r888;
	st.shared.u32 	[%r803], %r887;
	st.shared.u32 	[%r805], %r886;
	st.shared.u32 	[%r807], %r885;
	st.shared.u32 	[%r809], %r884;
	st.shared.u32 	[%r811], %r883;
	st.shared.u32 	[%r813], %r882;
	st.shared.u32 	[%r815], %r881;
	st.shared.u32 	[%r817], %r880;
	st.shared.u32 	[%r819], %r879;
	bar.sync 	0;
	ld.shared.u32 	%r897, [%r103];
	ld.shared.u32 	%r896, [%r103+4];
	ld.shared.u32 	%r895, [%r103+8];
	ld.shared.u32 	%r894, [%r103+12];
	ld.shared.u32 	%r893, [%r103+16];
	ld.shared.u32 	%r892, [%r103+20];
	ld.shared.u32 	%r891, [%r103+24];
	ld.shared.u32 	%r890, [%r103+28];
	ld.shared.u32 	%r889, [%r103+32];
	ld.shared.u32 	%r888, [%r103+36];
	ld.shared.u32 	%r887, [%r103+40];
	ld.shared.u32 	%r886, [%r103+44];
	ld.shared.u32 	%r885, [%r103+48];
	ld.shared.u32 	%r884, [%r103+52];
	ld.shared.u32 	%r883, [%r103+56];
	ld.shared.u32 	%r882, [%r103+60];
	ld.shared.u32 	%r881, [%r103+64];
	ld.shared.u32 	%r880, [%r103+68];
	ld.shared.u32 	%r879, [%r103+72];
	bar.sync 	0;
	add.s32 	%r859, %r859, 6;
	add.s32 	%r858, %r858, -6;
	bra.uni 	$L__BB4_77;

}
	// .globl	_ZN3cub18CUB_300001_SM_10006detail10radix_sort30DeviceRadixSortHistogramKernelINS1_5radix10policy_hubIiiyE10Policy1000ELNS0_9SortOrderE0EiyNS1_21identity_decomposer_tEEEvPT2_PKT1_SA_iiT3_
.visible .entry _ZN3cub18CUB_300001_SM_10006detail10radix_sort30DeviceRadixSortHistogramKernelINS1_5radix10policy_hubIiiyE10Policy1000ELNS0_9SortOrderE0EiyNS1_21identity_decomposer_tEEEvPT2_PKT1_SA_iiT3_(
	.param .u64 .ptr .align 1 _ZN3cub18CUB_300001_SM_10006detail10radix_sort30DeviceRadixSortHistogramKernelINS1_5radix10policy_hubIiiyE10Policy1000ELNS0_9SortOrderE0EiyNS1_21identity_decomposer_tEEEvPT2_PKT1_SA_iiT3__param_0,
	.param .u64 .ptr .align 1 _ZN3cub18CUB_300001_SM_10006detail10radix_sort30DeviceRadixSortHistogramKernelINS1_5radix10policy_hubIiiyE10Policy1000ELNS0_9SortOrderE0EiyNS1_21identity_decomposer_tEEEvPT2_PKT1_SA_iiT3__param_1,
	.param .u64 _ZN3cub18CUB_300001_SM_10006detail10radix_sort30DeviceRadixSortHistogramKernelINS1_5radix10policy_hubIiiyE10Policy1000ELNS0_9SortOrderE0EiyNS1_21identity_decomposer_tEEEvPT2_PKT1_SA_iiT3__param_2,
	.param .u32 _ZN3cub18CUB_300001_SM_10006detail10radix_sort30DeviceRadixSortHistogramKernelINS1_5radix10policy_hubIiiyE10Policy1000ELNS0_9SortOrderE0EiyNS1_21identity_decomposer_tEEEvPT2_PKT1_SA_iiT3__param_3,
	.param .u32 _ZN3cub18CUB_300001_SM_10006detail10radix_sort30DeviceRadixSortHistogramKernelINS1_5radix10policy_hubIiiyE10Policy1000ELNS0_9SortOrderE0EiyNS1_21identity_decomposer_tEEEvPT2_PKT1_SA_iiT3__param_4,
	.param .align 1 .b8 _ZN3cub18CUB_300001_SM_10006detail10radix_sort30DeviceRadixSortHistogramKernelINS1_5radix10policy_hubIiiyE10Policy1000ELNS0_9SortOrderE0EiyNS1_21identity_decomposer_tEEEvPT2_PKT1_SA_iiT3__param_5[1]
)
.maxntid 128
{
	.reg .pred 	%p<91>;
	.reg .b32 	%r<486>;
	.reg .b64 	%rd<137>;
	// demoted variable
	.shared .align 4 .b8 _ZZN3cub18CUB_300001_SM_10006detail10radix_sort30DeviceRadixSortHistogramKernelINS1_5radix10policy_hubIiiyE10Policy1000ELNS0_9SortOrderE0EiyNS1_21identity_decomposer_tEEEvPT2_PKT1_SA_iiT3_E12temp_storage[4096];
	ld.param.u64 	%rd18, [_ZN3cub18CUB_300001_SM_10006detail10radix_sort30DeviceRadixSortHistogramKernelINS1_5radix10policy_hubIiiyE10Policy1000ELNS0_9SortOrderE0EiyNS1_21identity_decomposer_tEEEvPT2_PKT1_SA_iiT3__param_0];
	ld.param.u64 	%rd19, [_ZN3cub18CUB_300001_SM_10006detail10radix_sort30DeviceRadixSortHistogramKernelINS1_5radix10policy_hubIiiyE10Policy1000ELNS0_9SortOrderE0EiyNS1_21identity_decomposer_tEEEvPT2_PKT1_SA_iiT3__param_1];
	ld.param.u64 	%rd17, [_ZN3cub18CUB_300001_SM_10006detail10radix_sort30DeviceRadixSortHistogramKernelINS1_5radix10policy_hubIiiyE10Policy1000ELNS0_9SortOrderE0EiyNS1_21identity_decomposer_tEEEvPT2_PKT1_SA_iiT3__param_2];
	ld.param.u32 	%r174, [_ZN3cub18CUB_300001_SM_10006detail10radix_sort30DeviceRadixSortHistogramKernelINS1_5radix10policy_hubIiiyE10Policy1000ELNS0_9SortOrderE0EiyNS1_21identity_decomposer_tEEEvPT2_PKT1_SA_iiT3__param_3];
	ld.param.u32 	%r175, [_ZN3cub18CUB_300001_SM_10006detail10radix_sort30DeviceRadixSortHistogramKernelINS1_5radix10policy_hubIiiyE10Policy1000ELNS0_9SortOrderE0EiyNS1_21identity_decomposer_tEEEvPT2_PKT1_SA_iiT3__param_4];
	cvta.to.global.u64 	%rd1, %rd19;
	cvta.to.global.u64 	%rd2, %rd18;
	setp.eq.s64 	%p2, %rd17, 0;
	@%p2 bra 	$L__BB5_153;
	sub.s32 	%r176, %r175, %r174;
	add.s32 	%r177, %r176, 7;
	shr.s32 	%r178, %r177, 31;
	shr.u32 	%r179, %r178, 29;
	add.s32 	%r180, %r177, %r179;
	shr.s32 	%r181, %r180, 3;
	mov.u32 	%r182, %tid.x;
	setp.gt.u32 	%p3, %r182, 255;
	setp.lt.s32 	%p4, %r177, 8;
	mov.u32 	%r183, %ctaid.x;
	shl.b32 	%r184, %r183, 11;
	cvt.u64.u32 	%rd3, %r184;
	mov.u32 	%r185, %nctaid.x;
	shl.b32 	%r186, %r185, 11;
	cvt.u64.u32 	%rd4, %r186;
	add.s32 	%r1, %r181, -1;
	and.b32  	%r2, %r181, 15;
	and.b32  	%r3, %r181, 7;
	add.s32 	%r4, %r3, -1;
	and.b32  	%r5, %r181, 3;
	or.pred  	%p1, %p3, %p4;
	shl.b32 	%r187, %r182, 2;
	mov.u32 	%r188, _ZZN3cub18CUB_300001_SM_10006detail10radix_sort30DeviceRadixSortHistogramKernelINS1_5radix10policy_hubIiiyE10Policy1000ELNS0_9SortOrderE0EiyNS1_21identity_decomposer_tEEEvPT2_PKT1_SA_iiT3_E12temp_storage;
	add.s32 	%r6, %r188, %r187;
	and.b32  	%r7, %r181, 268435440;
	cvt.u64.u32 	%rd5, %r182;
	add.s32 	%r8, %r182, 128;
	add.s32 	%r9, %r182, 256;
	add.s32 	%r10, %r182, 384;
	add.s32 	%r11, %r182, 512;
	add.s32 	%r12, %r182, 640;
	add.s32 	%r13, %r182, 768;
	or.b32  	%r14, %r182, 1024;
	add.s32 	%r15, %r182, 1920;
	and.b32  	%r16, %r181, 268435448;
	and.b32  	%r17, %r181, 1;
	neg.s32 	%r18, %r7;
	add.s32 	%r19, %r6, 8192;
	add.s64 	%rd21, %rd17, -1;
	shr.u64 	%rd22, %rd21, 30;
	add.s64 	%rd23, %rd22, 1;
	min.u64 	%rd6, %rd23, %rd17;
	mov.b64 	%rd135, 0;
$L__BB5_2:
	@%p1 bra 	$L__BB5_30;
	setp.lt.u32 	%p5, %r1, 15;
	mov.b32 	%r439, 0;
	@%p5 bra 	$L__BB5_6;
	mov.u32 	%r436, %r19;
	mov.u32 	%r437, %r18;
$L__BB5_5:
	.pragma "nounroll";
	mov.b32 	%r190, 0;
	st.shared.u32 	[%r436+-8192], %r190;
	st.shared.u32 	[%r436+-7168], %r190;
	st.shared.u32 	[%r436+-6144], %r190;
	st.shared.u32 	[%r436+-5120], %r190;
	st.shared.u32 	[%r436+-4096], %r190;
	st.shared.u32 	[%r436+-3072], %r190;
	st.shared.u32 	[%r436+-2048], %r190;
	st.shared.u32 	[%r436+-1024], %r190;
	st.shared.u32 	[%r436], %r190;
	st.shared.u32 	[%r436+1024], %r190;
	st.shared.u32 	[%r436+2048], %r190;
	st.shared.u32 	[%r436+3072], %r190;
	st.shared.u32 	[%r436+4096], %r190;
	st.shared.u32 	[%r436+5120], %r190;
	st.shared.u32 	[%r436+6144], %r190;
	st.shared.u32 	[%r436+7168], %r190;
	add.s32 	%r437, %r437, 16;
	add.s32 	%r436, %r436, 16384;
	setp.ne.s32 	%p6, %r437, 0;
	mov.u32 	%r439, %r7;
	@%p6 bra 	$L__BB5_5;
$L__BB5_6:
	add.s32 	%r25, %r2, -1;
	setp.eq.s32 	%p7, %r2, 0;
	@%p7 bra 	$L__BB5_16;
	setp.lt.u32 	%p8, %r25, 7;
	@%p8 bra 	$L__BB5_9;
	shl.b32 	%r191, %r439, 10;
	add.s32 	%r192, %r6, %r191;
	mov.b32 	%r193, 0;
	st.shared.u32 	[%r192], %r193;
	st.shared.u32 	[%r192+1024], %r193;
	st.shared.u32 	[%r192+2048], %r193;
	st.shared.u32 	[%r192+3072], %r193;
	st.shared.u32 	[%r192+4096], %r193;
	st.shared.u32 	[%r192+5120], %r193;
	st.shared.u32 	[%r192+6144], %r193;
	st.shared.u32 	[%r192+7168], %r193;
	add.s32 	%r439, %r439, 8;
$L__BB5_9:
	setp.eq.s32 	%p9, %r3, 0;
	@%p9 bra 	$L__BB5_16;
	setp.lt.u32 	%p10, %r4, 3;
	@%p10 bra 	$L__BB5_12;
	shl.b32 	%r194, %r439, 10;
	add.s32 	%r195, %r6, %r194;
	mov.b32 	%r196, 0;
	st.shared.u32 	[%r195], %r196;
	st.shared.u32 	[%r195+1024], %r196;
	st.shared.u32 	[%r195+2048], %r196;
	st.shared.u32 	[%r195+3072], %r196;
	add.s32 	%r439, %r439, 4;
$L__BB5_12:
	setp.eq.s32 	%p11, %r5, 0;
	@%p11 bra 	$L__BB5_16;
	setp.eq.s32 	%p12, %r5, 1;
	shl.b32 	%r197, %r439, 10;
	add.s32 	%r30, %r6, %r197;
	mov.b32 	%r198, 0;
	st.shared.u32 	[%r30], %r198;
	@%p12 bra 	$L__BB5_16;
	setp.eq.s32 	%p13, %r5, 2;
	mov.b32 	%r199, 0;
	st.shared.u32 	[%r30+1024], %r199;
	@%p13 bra 	$L__BB5_16;
	mov.b32 	%r200, 0;
	st.shared.u32 	[%r30+2048], %r200;
$L__BB5_16:
	cvt.u32.u64 	%r201, %rd5;
	setp.gt.u32 	%p14, %r201, 127;
	@%p14 bra 	$L__BB5_30;
	setp.lt.u32 	%p15, %r1, 15;
	mov.b32 	%r443, 0;
	@%p15 bra 	$L__BB5_20;
	mov.b32 	%r441, 0;
$L__BB5_19:
	.pragma "nounroll";
	shl.b32 	%r204, %r441, 10;
	add.s32 	%r205, %r6, %r204;
	mov.b32 	%r206, 0;
	st.shared.u32 	[%r205+512], %r206;
	st.shared.u32 	[%r205+1536], %r206;
	st.shared.u32 	[%r205+2560], %r206;
	st.shared.u32 	[%r205+3584], %r206;
	st.shared.u32 	[%r205+4608], %r206;
	st.shared.u32 	[%r205+5632], %r206;
	st.shared.u32 	[%r205+6656], %r206;
	st.shared.u32 	[%r205+7680], %r206;
	st.shared.u32 	[%r205+8704], %r206;
	st.shared.u32 	[%r205+9728], %r206;
	st.shared.u32 	[%r205+10752], %r206;
	st.shared.u32 	[%r205+11776], %r206;
	st.shared.u32 	[%r205+12800], %r206;
	st.shared.u32 	[%r205+13824], %r206;
	st.shared.u32 	[%r205+14848], %r206;
	st.shared.u32 	[%r205+15872], %r206;
	add.s32 	%r441, %r441, 16;
	setp.ne.s32 	%p16, %r441, %r7;
	mov.u32 	%r443, %r7;
	@%p16 bra 	$L__BB5_19;
$L__BB5_20:
	setp.eq.s32 	%p17, %r2, 0;
	@%p17 bra 	$L__BB5_30;
	setp.lt.u32 	%p18, %r25, 7;
	@%p18 bra 	$L__BB5_23;
	shl.b32 	%r207, %r443, 10;
	add.s32 	%r208, %r6, %r207;
	mov.b32 	%r209, 0;
	st.shared.u32 	[%r208+512], %r209;
	st.shared.u32 	[%r208+1536], %r209;
	st.shared.u32 	[%r208+2560], %r209;
	st.shared.u32 	[%r208+3584], %r209;
	st.shared.u32 	[%r208+4608], %r209;
	st.shared.u32 	[%r208+5632], %r209;
	st.shared.u32 	[%r208+6656], %r209;
	st.shared.u32 	[%r208+7680], %r209;
	add.s32 	%r443, %r443, 8;
$L__BB5_23:
	setp.eq.s32 	%p19, %r3, 0;
	@%p19 bra 	$L__BB5_30;
	setp.lt.u32 	%p20, %r4, 3;
	@%p20 bra 	$L__BB5_26;
	shl.b32 	%r210, %r443, 10;
	add.s32 	%r211, %r6, %r210;
	mov.b32 	%r212, 0;
	st.shared.u32 	[%r211+512], %r212;
	st.shared.u32 	[%r211+1536], %r212;
	st.shared.u32 	[%r211+2560], %r212;
	st.shared.u32 	[%r211+3584], %r212;
	add.s32 	%r443, %r443, 4;
$L__BB5_26:
	setp.eq.s32 	%p21, %r5, 0;
	@%p21 bra 	$L__BB5_30;
	setp.eq.s32 	%p22, %r5, 1;
	shl.b32 	%r213, %r443, 10;
	add.s32 	%r38, %r6, %r213;
	mov.b32 	%r214, 0;
	st.shared.u32 	[%r38+512], %r214;
	@%p22 bra 	$L__BB5_30;
	setp.eq.s32 	%p23, %r5, 2;
	mov.b32 	%r215, 0;
	st.shared.u32 	[%r38+1536], %r215;
	@%p23 bra 	$L__BB5_30;
	mov.b32 	%r216, 0;
	st.shared.u32 	[%r38+2560], %r216;
$L__BB5_30:
	bar.sync 	0;
	bar.sync 	0;
	shl.b64 	%rd8, %rd135, 30;
	sub.s64 	%rd24, %rd17, %rd8;
	min.u64 	%rd9, %rd24, 1073741824;
	setp.le.u64 	%p24, %rd9, %rd3;
	@%p24 bra 	$L__BB5_70;
	mov.u64 	%rd136, %rd3;
$L__BB5_32:
	add.s64 	%rd11, %rd136, %rd8;
	sub.s64 	%rd12, %rd17, %rd11;
	setp.lt.u64 	%p25, %rd12, 2048;
	@%p25 bra 	$L__BB5_34;
	add.s64 	%rd27, %rd11, %rd5;
	shl.b64 	%rd28, %rd27, 2;
	add.s64 	%rd29, %rd1, %rd28;
	ld.global.u32 	%r475, [%rd29];
	ld.global.u32 	%r474, [%rd29+512];
	ld.global.u32 	%r473, [%rd29+1024];
	ld.global.u32 	%r472, [%rd29+1536];
	ld.global.u32 	%r471, [%rd29+2048];
	ld.global.u32 	%r470, [%rd29+2560];
	ld.global.u32 	%r469, [%rd29+3072];
	ld.global.u32 	%r468, [%rd29+3584];
	ld.global.u32 	%r467, [%rd29+4096];
	ld.global.u32 	%r466, [%rd29+4608];
	ld.global.u32 	%r465, [%rd29+5120];
	ld.global.u32 	%r464, [%rd29+5632];
	ld.global.u32 	%r463, [%rd29+6144];
	ld.global.u32 	%r462, [%rd29+6656];
	ld.global.u32 	%r461, [%rd29+7168];
	ld.global.u32 	%r460, [%rd29+7680];
	bra.uni 	$L__BB5_66;
$L__BB5_34:
	cvt.u32.u64 	%r218, %rd5;
	cvt.u32.u64 	%r55, %rd12;
	setp.ge.s32 	%p26, %r218, %r55;
	add.s64 	%rd25, %rd11, %rd5;
	shl.b64 	%rd26, %rd25, 2;
	add.s64 	%rd13, %rd1, %rd26;
	mov.b32 	%r475, 2147483647;
	@%p26 bra 	$L__BB5_36;
	ld.global.u32 	%r475, [%rd13];
$L__BB5_36:
	setp.ge.s32 	%p27, %r8, %r55;
	mov.b32 	%r474, 2147483647;
	@%p27 bra 	$L__BB5_38;
	ld.global.u32 	%r474, [%rd13+512];
$L__BB5_38:
	setp.ge.s32 	%p28, %r9, %r55;
	mov.b32 	%r473, 2147483647;
	@%p28 bra 	$L__BB5_40;
	ld.global.u32 	%r473, [%rd13+1024];
$L__BB5_40:
	setp.ge.s32 	%p29, %r10, %r55;
	mov.b32 	%r472, 2147483647;
	@%p29 bra 	$L__BB5_42;
	ld.global.u32 	%r472, [%rd13+1536];
$L__BB5_42:
	setp.ge.s32 	%p30, %r11, %r55;
	mov.b32 	%r471, 2147483647;
	@%p30 bra 	$L__BB5_44;
	ld.global.u32 	%r471, [%rd13+2048];
$L__BB5_44:
	setp.ge.s32 	%p31, %r12, %r55;
	mov.b32 	%r470, 2147483647;
	@%p31 bra 	$L__BB5_46;
	ld.global.u32 	%r470, [%rd13+2560];
$L__BB5_46:
	setp.ge.s32 	%p32, %r13, %r55;
	mov.b32 	%r469, 2147483647;
	@%p32 bra 	$L__BB5_48;
	ld.global.u32 	%r469, [%rd13+3072];
$L__BB5_48:
	mov.u32 	%r226, %tid.x;
	add.s32 	%r227, %r226, 896;
	setp.ge.s32 	%p33, %r227, %r55;
	mov.b32 	%r468, 2147483647;
	@%p33 bra 	$L__BB5_50;
	ld.global.u32 	%r468, [%rd13+3584];
$L__BB5_50:
	setp.ge.s32 	%p34, %r14, %r55;
	mov.b32 	%r467, 2147483647;
	@%p34 bra 	$L__BB5_52;
	ld.global.u32 	%r467, [%rd13+4096];
$L__BB5_52:
	add.s32 	%r231, %r226, 1152;
	setp.ge.s32 	%p35, %r231, %r55;
	mov.b32 	%r466, 2147483647;
	@%p35 bra 	$L__BB5_54;
	ld.global.u32 	%r466, [%rd13+4608];
$L__BB5_54:
	add.s32 	%r234, %r226, 1280;
	setp.ge.s32 	%p36, %r234, %r55;
	mov.b32 	%r465, 2147483647;
	@%p36 bra 	$L__BB5_56;
	ld.global.u32 	%r465, [%rd13+5120];
$L__BB5_56:
	add.s32 	%r237, %r226, 1408;
	setp.ge.s32 	%p37, %r237, %r55;
	mov.b32 	%r464, 2147483647;
	@%p37 bra 	$L__BB5_58;
	ld.global.u32 	%r464, [%rd13+5632];
$L__BB5_58:
	add.s32 	%r240, %r226, 1536;
	setp.ge.s32 	%p38, %r240, %r55;
	mov.b32 	%r463, 2147483647;
	@%p38 bra 	$L__BB5_60;
	ld.global.u32 	%r463, [%rd13+6144];
$L__BB5_60:
	add.s32 	%r243, %r226, 1664;
	setp.ge.s32 	%p39, %r243, %r55;
	mov.b32 	%r462, 2147483647;
	@%p39 bra 	$L__BB5_62;
	ld.global.u32 	%r462, [%rd13+6656];
$L__BB5_62:
	add.s32 	%r246, %r226, 1792;
	setp.ge.s32 	%p40, %r246, %r55;
	mov.b32 	%r461, 2147483647;
	@%p40 bra 	$L__BB5_64;
	ld.global.u32 	%r461, [%rd13+7168];
$L__BB5_64:
	setp.ge.s32 	%p41, %r15, %r55;
	mov.b32 	%r460, 2147483647;
	@%p41 bra 	$L__BB5_66;
	ld.global.u32 	%r460, [%rd13+7680];
$L__BB5_66:
	setp.le.s32 	%p42, %r175, %r174;
	@%p42 bra 	$L__BB5_69;
	xor.b32  	%r103, %r460, -2147483648;
	xor.b32  	%r104, %r461, -2147483648;
	xor.b32  	%r105, %r462, -2147483648;
	xor.b32  	%r106, %r463, -2147483648;
	xor.b32  	%r107, %r464, -2147483648;
	xor.b32  	%r108, %r465, -2147483648;
	xor.b32  	%r109, %r466, -2147483648;
	xor.b32  	%r110, %r467, -2147483648;
	xor.b32  	%r111, %r468, -2147483648;
	xor.b32  	%r112, %r469, -2147483648;
	xor.b32  	%r113, %r470, -2147483648;
	xor.b32  	%r114, %r471, -2147483648;
	xor.b32  	%r115, %r472, -2147483648;
	xor.b32  	%r116, %r473, -2147483648;
	xor.b32  	%r117, %r474, -2147483648;
	xor.b32  	%r118, %r475, -2147483648;
	mov.b32 	%r476, 0;
	mov.u32 	%r477, %r174;
$L__BB5_68:
	sub.s32 	%r249, %r175, %r477;
	shl.b32 	%r250, %r476, 10;
	mov.u32 	%r251, _ZZN3cub18CUB_300001_SM_10006detail10radix_sort30DeviceRadixSortHistogramKernelINS1_5radix10policy_hubIiiyE10Policy1000ELNS0_9SortOrderE0EiyNS1_21identity_decomposer_tEEEvPT2_PKT1_SA_iiT3_E12temp_storage;
	add.s32 	%r252, %r251, %r250;
	min.s32 	%r253, %r249, 8;
	mov.b32 	%r254, -1;
	shl.b32 	%r255, %r254, %r253;
	not.b32 	%r256, %r255;
	shr.u32 	%r257, %r118, %r477;
	and.b32  	%r258, %r257, %r256;
	shl.b32 	%r259, %r258, 2;
	add.s32 	%r260, %r252, %r259;
	atom.shared.add.u32 	%r261, [%r260], 1;
	shr.u32 	%r262, %r117, %r477;
	and.b32  	%r263, %r262, %r256;
	shl.b32 	%r264, %r263, 2;
	add.s32 	%r265, %r252, %r264;
	atom.shared.add.u32 	%r266, [%r265], 1;
	shr.u32 	%r267, %r116, %r477;
	and.b32  	%r268, %r267, %r256;
	shl.b32 	%r269, %r268, 2;
	add.s32 	%r270, %r252, %r269;
	atom.shared.add.u32 	%r271, [%r270], 1;
	shr.u32 	%r272, %r115, %r477;
	and.b32  	%r273, %r272, %r256;
	shl.b32 	%r274, %r273, 2;
	add.s32 	%r275, %r252, %r274;
	atom.shared.add.u32 	%r276, [%r275], 1;
	shr.u32 	%r277, %r114, %r477;
	and.b32  	%r278, %r277, %r256;
	shl.b32 	%r279, %r278, 2;
	add.s32 	%r280, %r252, %r279;
	atom.shared.add.u32 	%r281, [%r280], 1;
	shr.u32 	%r282, %r113, %r477;
	and.b32  	%r283, %r282, %r256;
	shl.b32 	%r284, %r283, 2;
	add.s32 	%r285, %r252, %r284;
	atom.shared.add.u32 	%r286, [%r285], 1;
	shr.u32 	%r287, %r112, %r477;
	and.b32  	%r288, %r287, %r256;
	shl.b32 	%r289, %r288, 2;
	add.s32 	%r290, %r252, %r289;
	atom.shared.add.u32 	%r291, [%r290], 1;
	shr.u32 	%r292, %r111, %r477;
	and.b32  	%r293, %r292, %r256;
	shl.b32 	%r294, %r293, 2;
	add.s32 	%r295, %r252, %r294;
	atom.shared.add.u32 	%r296, [%r295], 1;
	shr.u32 	%r297, %r110, %r477;
	and.b32  	%r298, %r297, %r256;
	shl.b32 	%r299, %r298, 2;
	add.s32 	%r300, %r252, %r299;
	atom.shared.add.u32 	%r301, [%r300], 1;
	shr.u32 	%r302, %r109, %r477;
	and.b32  	%r303, %r302, %r256;
	shl.b32 	%r304, %r303, 2;
	add.s32 	%r305, %r252, %r304;
	atom.shared.add.u32 	%r306, [%r305], 1;
	shr.u32 	%r307, %r108, %r477;
	and.b32  	%r308, %r307, %r256;
	shl.b32 	%r309, %r308, 2;
	add.s32 	%r310, %r252, %r309;
	atom.shared.add.u32 	%r311, [%r310], 1;
	shr.u32 	%r312, %r107, %r477;
	and.b32  	%r313, %r312, %r256;
	shl.b32 	%r314, %r313, 2;
	add.s32 	%r315, %r252, %r314;
	atom.shared.add.u32 	%r316, [%r315], 1;
	shr.u32 	%r317, %r106, %r477;
	and.b32  	%r318, %r317, %r256;
	shl.b32 	%r319, %r318, 2;
	add.s32 	%r320, %r252, %r319;
	atom.shared.add.u32 	%r321, [%r320], 1;
	shr.u32 	%r322, %r105, %r477;
	and.b32  	%r323, %r322, %r256;
	shl.b32 	%r324, %r323, 2;
	add.s32 	%r325, %r252, %r324;
	atom.shared.add.u32 	%r326, [%r325], 1;
	shr.u32 	%r327, %r104, %r477;
	and.b32  	%r328, %r327, %r256;
	shl.b32 	%r329, %r328, 2;
	add.s32 	%r330, %r252, %r329;
	atom.shared.add.u32 	%r331, [%r330], 1;
	shr.u32 	%r332, %r103, %r477;
	and.b32  	%r333, %r332, %r256;
	shl.b32 	%r334, %r333, 2;
	add.s32 	%r335, %r252, %r334;
	atom.shared.add.u32 	%r336, [%r335], 1;
	add.s32 	%r477, %r477, 8;
	add.s32 	%r476, %r476, 1;
	setp.lt.s32 	%p43, %r477, %r175;
	@%p43 bra 	$L__BB5_68;
$L__BB5_69:
	add.s64 	%rd136, %rd136, %rd4;
	setp.lt.u64 	%p44, %rd136, %rd9;
	@%p44 bra 	$L__BB5_32;
$L__BB5_70:
	bar.sync 	0;
	@%p1 bra 	$L__BB5_152;
	setp.lt.u32 	%p45, %r1, 7;
	mov.b32 	%r480, 0;
	@%p45 bra 	$L__BB5_90;
	mov.b32 	%r478, 0;
$L__BB5_73:
	.pragma "nounroll";
	shl.b32 	%r339, %r478, 10;
	add.s32 	%r124, %r6, %r339;
	ld.shared.u32 	%r125, [%r124];
	setp.eq.s32 	%p46, %r125, 0;
	@%p46 bra 	$L__BB5_75;
	cvt.u32.u64 	%r340, %rd5;
	shl.b32 	%r341, %r478, 8;
	add.s32 	%r342, %r341, %r340;
	mul.wide.u32 	%rd30, %r342, 8;
	add.s64 	%rd31, %rd2, %rd30;
	cvt.u64.u32 	%rd32, %r125;
	atom.global.add.u64 	%rd33, [%rd31], %rd32;
$L__BB5_75:
	ld.shared.u32 	%r126, [%r124+1024];
	setp.eq.s32 	%p47, %r126, 0;
	@%p47 bra 	$L__BB5_77;
	cvt.u32.u64 	%r343, %rd5;
	shl.b32 	%r344, %r478, 8;
	add.s32 	%r345, %r344, %r343;
	add.s32 	%r346, %r345, 256;
	mul.wide.u32 	%rd34, %r346, 8;
	add.s64 	%rd35, %rd2, %rd34;
	cvt.u64.u32 	%rd36, %r126;
	atom.global.add.u64 	%rd37, [%rd35], %rd36;
$L__BB5_77:
	ld.shared.u32 	%r127, [%r124+2048];
	setp.eq.s32 	%p48, %r127, 0;
	@%p48 bra 	$L__BB5_79;
	cvt.u32.u64 	%r347, %rd5;
	shl.b32 	%r348, %r478, 8;
	add.s32 	%r349, %r348, %r347;
	add.s32 	%r350, %r349, 512;
	mul.wide.u32 	%rd38, %r350, 8;
	add.s64 	%rd39, %rd2, %rd38;
	cvt.u64.u32 	%rd40, %r127;
	atom.global.add.u64 	%rd41, [%rd39], %rd40;
$L__BB5_79:
	ld.shared.u32 	%r128, [%r124+3072];
	setp.eq.s32 	%p49, %r128, 0;
	@%p49 bra 	$L__BB5_81;
	cvt.u32.u64 	%r351, %rd5;
	shl.b32 	%r352, %r478, 8;
	add.s32 	%r353, %r352, %r351;
	add.s32 	%r354, %r353, 768;
	mul.wide.u32 	%rd42, %r354, 8;
	add.s64 	%rd43, %rd2, %rd42;
	cvt.u64.u32 	%rd44, %r128;
	atom.global.add.u64 	%rd45, [%rd43], %rd44;
$L__BB5_81:
	ld.shared.u32 	%r129, [%r124+4096];
	setp.eq.s32 	%p50, %r129, 0;
	@%p50 bra 	$L__BB5_83;
	cvt.u32.u64 	%r355, %rd5;
	shl.b32 	%r356, %r478, 8;
	add.s32 	%r357, %r356, %r355;
	add.s32 	%r358, %r357, 1024;
	mul.wide.u32 	%rd46, %r358, 8;
	add.s64 	%rd47, %rd2, %rd46;
	cvt.u64.u32 	%rd48, %r129;
	atom.global.add.u64 	%rd49, [%rd47], %rd48;
$L__BB5_83:
	ld.shared.u32 	%r130, [%r124+5120];
	setp.eq.s32 	%p51, %r130, 0;
	@%p51 bra 	$L__BB5_85;
	cvt.u32.u64 	%r359, %rd5;
	shl.b32 	%r360, %r478, 8;
	add.s32 	%r361, %r360, %r359;
	add.s32 	%r362, %r361, 1280;
	mul.wide.u32 	%rd50, %r362, 8;
	add.s64 	%rd51, %rd2, %rd50;
	cvt.u64.u32 	%rd52, %r130;
	atom.global.add.u64 	%rd53, [%rd51], %rd52;
$L__BB5_85:
	ld.shared.u32 	%r131, [%r124+6144];
	setp.eq.s32 	%p52, %r131, 0;
	@%p52 bra 	$L__BB5_87;
	cvt.u32.u64 	%r363, %rd5;
	shl.b32 	%r364, %r478, 8;
	add.s32 	%r365, %r364, %r363;
	add.s32 	%r366, %r365, 1536;
	mul.wide.u32 	%rd54, %r366, 8;
	add.s64 	%rd55, %rd2, %rd54;
	cvt.u64.u32 	%rd56, %r131;
	atom.global.add.u64 	%rd57, [%rd55], %rd56;
$L__BB5_87:
	ld.shared.u32 	%r132, [%r124+7168];
	setp.eq.s32 	%p53, %r132, 0;
	@%p53 bra 	$L__BB5_89;
	cvt.u32.u64 	%r367, %rd5;
	shl.b32 	%r368, %r478, 8;
	add.s32 	%r369, %r368, %r367;
	add.s32 	%r370, %r369, 1792;
	mul.wide.u32 	%rd58, %r370, 8;
	add.s64 	%rd59, %rd2, %rd58;
	cvt.u64.u32 	%rd60, %r132;
	atom.global.add.u64 	%rd61, [%rd59], %rd60;
$L__BB5_89:
	add.s32 	%r478, %r478, 8;
	setp.ne.s32 	%p54, %r478, %r16;
	mov.u32 	%r480, %r16;
	@%p54 bra 	$L__BB5_73;
$L__BB5_90:
	add.s32 	%r135, %r5, -1;
	setp.eq.s32 	%p55, %r3, 0;
	@%p55 bra 	$L__BB5_111;
	setp.lt.u32 	%p56, %r4, 3;
	@%p56 bra 	$L__BB5_101;
	shl.b32 	%r371, %r480, 10;
	add.s32 	%r136, %r6, %r371;
	ld.shared.u32 	%r137, [%r136];
	setp.eq.s32 	%p57, %r137, 0;
	@%p57 bra 	$L__BB5_94;
	cvt.u32.u64 	%r372, %rd5;
	shl.b32 	%r373, %r480, 8;
	add.s32 	%r374, %r373, %r372;
	mul.wide.u32 	%rd62, %r374, 8;
	add.s64 	%rd63, %rd2, %rd62;
	cvt.u64.u32 	%rd64, %r137;
	atom.global.add.u64 	%rd65, [%rd63], %rd64;
$L__BB5_94:
	ld.shared.u32 	%r138, [%r136+1024];
	setp.eq.s32 	%p58, %r138, 0;
	@%p58 bra 	$L__BB5_96;
	cvt.u32.u64 	%r375, %rd5;
	shl.b32 	%r376, %r480, 8;
	add.s32 	%r377, %r376, %r375;
	add.s32 	%r378, %r377, 256;
	mul.wide.u32 	%rd66, %r378, 8;
	add.s64 	%rd67, %rd2, %rd66;
	cvt.u64.u32 	%rd68, %r138;
	atom.global.add.u64 	%rd69, [%rd67], %rd68;
$L__BB5_96:
	ld.shared.u32 	%r139, [%r136+2048];
	setp.eq.s32 	%p59, %r139, 0;
	@%p59 bra 	$L__BB5_98;
	cvt.u32.u64 	%r379, %rd5;
	shl.b32 	%r380, %r480, 8;
	add.s32 	%r381, %r380, %r379;
	add.s32 	%r382, %r381, 512;
	mul.wide.u32 	%rd70, %r382, 8;
	add.s64 	%rd71, %rd2, %rd70;
	cvt.u64.u32 	%rd72, %r139;
	atom.global.add.u64 	%rd73, [%rd71], %rd72;
$L__BB5_98:
	ld.shared.u32 	%r140, [%r136+3072];
	setp.eq.s32 	%p60, %r140, 0;
	@%p60 bra 	$L__BB5_100;
	cvt.u32.u64 	%r383, %rd5;
	shl.b32 	%r384, %r480, 8;
	add.s32 	%r385, %r384, %r383;
	add.s32 	%r386, %r385, 768;
	mul.wide.u32 	%rd74, %r386, 8;
	add.s64 	%rd75, %rd2, %rd74;
	cvt.u64.u32 	%rd76, %r140;
	atom.global.add.u64 	%rd77, [%rd75], %rd76;
$L__BB5_100:
	add.s32 	%r480, %r480, 4;
$L__BB5_101:
	setp.eq.s32 	%p61, %r5, 0;
	@%p61 bra 	$L__BB5_111;
	setp.eq.s32 	%p62, %r135, 0;
	@%p62 bra 	$L__BB5_108;
	shl.b32 	%r387, %r480, 10;
	add.s32 	%r143, %r6, %r387;
	ld.shared.u32 	%r144, [%r143];
	setp.eq.s32 	%p63, %r144, 0;
	@%p63 bra 	$L__BB5_105;
	cvt.u32.u64 	%r388, %rd5;
	shl.b32 	%r389, %r480, 8;
	add.s32 	%r390, %r389, %r388;
	mul.wide.u32 	%rd78, %r390, 8;
	add.s64 	%rd79, %rd2, %rd78;
	cvt.u64.u32 	%rd80, %r144;
	atom.global.add.u64 	%rd81, [%rd79], %rd80;
$L__BB5_105:
	ld.shared.u32 	%r145, [%r143+1024];
	setp.eq.s32 	%p64, %r145, 0;
	@%p64 bra 	$L__BB5_107;
	cvt.u32.u64 	%r391, %rd5;
	shl.b32 	%r392, %r480, 8;
	add.s32 	%r393, %r392, %r391;
	add.s32 	%r394, %r393, 256;
	mul.wide.u32 	%rd82, %r394, 8;
	add.s64 	%rd83, %rd2, %rd82;
	cvt.u64.u32 	%rd84, %r145;
	atom.global.add.u64 	%rd85, [%rd83], %rd84;
$L__BB5_107:
	add.s32 	%r480, %r480, 2;
$L__BB5_108:
	setp.eq.s32 	%p65, %r17, 0;
	@%p65 bra 	$L__BB5_111;
	shl.b32 	%r395, %r480, 10;
	add.s32 	%r396, %r6, %r395;
	ld.shared.u32 	%r148, [%r396];
	setp.eq.s32 	%p66, %r148, 0;
	@%p66 bra 	$L__BB5_111;
	cvt.u32.u64 	%r397, %rd5;
	shl.b32 	%r398, %r480, 8;
	add.s32 	%r399, %r398, %r397;
	mul.wide.u32 	%rd86, %r399, 8;
	add.s64 	%rd87, %rd2, %rd86;
	cvt.u64.u32 	%rd88, %r148;
	atom.global.add.u64 	%rd89, [%rd87], %rd88;
$L__BB5_111:
	cvt.u32.u64 	%r400, %rd5;
	setp.gt.u32 	%p67, %r400, 127;
	@%p67 bra 	$L__BB5_152;
	setp.lt.u32 	%p68, %r1, 7;
	mov.b32 	%r484, 0;
	@%p68 bra 	$L__BB5_131;
	mov.b32 	%r482, 0;
$L__BB5_114:
	.pragma "nounroll";
	shl.b32 	%r404, %r482, 10;
	add.s32 	%r150, %r6, %r404;
	ld.shared.u32 	%r151, [%r150+512];
	setp.eq.s32 	%p69, %r151, 0;
	shl.b32 	%r405, %r482, 8;
	add.s32 	%r406, %r405, %r400;
	mul.wide.u32 	%rd90, %r406, 8;
	add.s64 	%rd15, %rd2, %rd90;
	@%p69 bra 	$L__BB5_116;
	cvt.u64.u32 	%rd91, %r151;
	atom.global.add.u64 	%rd92, [%rd15+1024], %rd91;
$L__BB5_116:
	ld.shared.u32 	%r152, [%r150+1536];
	setp.eq.s32 	%p70, %r152, 0;
	@%p70 bra 	$L__BB5_118;
	cvt.u64.u32 	%rd93, %r152;
	atom.global.add.u64 	%rd94, [%rd15+3072], %rd93;
$L__BB5_118:
	ld.shared.u32 	%r153, [%r150+2560];
	setp.eq.s32 	%p71, %r153, 0;
	@%p71 bra 	$L__BB5_120;
	cvt.u64.u32 	%rd95, %r153;
	atom.global.add.u64 	%rd96, [%rd15+5120], %rd95;
$L__BB5_120:
	ld.shared.u32 	%r154, [%r150+3584];
	setp.eq.s32 	%p72, %r154, 0;
	@%p72 bra 	$L__BB5_122;
	cvt.u64.u32 	%rd97, %r154;
	atom.global.add.u64 	%rd98, [%rd15+7168], %rd97;
$L__BB5_122:
	ld.shared.u32 	%r155, [%r150+4608];
	setp.eq.s32 	%p73, %r155, 0;
	@%p73 bra 	$L__BB5_124;
	cvt.u64.u32 	%rd99, %r155;
	atom.global.add.u64 	%rd100, [%rd15+9216], %rd99;
$L__BB5_124:
	ld.shared.u32 	%r156, [%r150+5632];
	setp.eq.s32 	%p74, %r156, 0;
	@%p74 bra 	$L__BB5_126;
	cvt.u64.u32 	%rd101, %r156;
	atom.global.add.u64 	%rd102, [%rd15+11264], %rd101;
$L__BB5_126:
	ld.shared.u32 	%r157, [%r150+6656];
	setp.eq.s32 	%p75, %r157, 0;
	@%p75 bra 	$L__BB5_128;
	cvt.u64.u32 	%rd103, %r157;
	atom.global.add.u64 	%rd104, [%rd15+13312], %rd103;
$L__BB5_128:
	ld.shared.u32 	%r158, [%r150+7680];
	setp.eq.s32 	%p76, %r158, 0;
	@%p76 bra 	$L__BB5_130;
	cvt.u64.u32 	%rd105, %r158;
	atom.global.add.u64 	%rd106, [%rd15+15360], %rd105;
$L__BB5_130:
	add.s32 	%r482, %r482, 8;
	setp.ne.s32 	%p77, %r482, %r16;
	mov.u32 	%r484, %r16;
	@%p77 bra 	$L__BB5_114;
$L__BB5_131:
	setp.eq.s32 	%p78, %r3, 0;
	@%p78 bra 	$L__BB5_152;
	setp.lt.u32 	%p79, %r4, 3;
	@%p79 bra 	$L__BB5_142;
	shl.b32 	%r407, %r484, 10;
	add.s32 	%r161, %r6, %r407;
	ld.shared.u32 	%r162, [%r161+512];
	setp.eq.s32 	%p80, %r162, 0;
	@%p80 bra 	$L__BB5_135;
	shl.b32 	%r409, %r484, 8;
	add.s32 	%r410, %r409, %r400;
	mul.wide.u32 	%rd107, %r410, 8;
	add.s64 	%rd108, %rd2, %rd107;
	cvt.u64.u32 	%rd109, %r162;
	atom.global.add.u64 	%rd110, [%rd108+1024], %rd109;
$L__BB5_135:
	ld.shared.u32 	%r163, [%r161+1536];
	setp.eq.s32 	%p81, %r163, 0;
	@%p81 bra 	$L__BB5_137;
	shl.b32 	%r412, %r484, 8;
	add.s32 	%r413, %r412, %r400;
	add.s32 	%r414, %r413, 256;
	mul.wide.u32 	%rd111, %r414, 8;
	add.s64 	%rd112, %rd2, %rd111;
	cvt.u64.u32 	%rd113, %r163;
	atom.global.add.u64 	%rd114, [%rd112+1024], %rd113;
$L__BB5_137:
	ld.shared.u32 	%r164, [%r161+2560];
	setp.eq.s32 	%p82, %r164, 0;
	@%p82 bra 	$L__BB5_139;
	shl.b32 	%r416, %r484, 8;
	add.s32 	%r417, %r416, %r400;
	add.s32 	%r418, %r417, 512;
	mul.wide.u32 	%rd115, %r418, 8;
	add.s64 	%rd116, %rd2, %rd115;
	cvt.u64.u32 	%rd117, %r164;
	atom.global.add.u64 	%rd118, [%rd116+1024], %rd117;
$L__BB5_139:
	ld.shared.u32 	%r165, [%r161+3584];
	setp.eq.s32 	%p83, %r165, 0;
	@%p83 bra 	$L__BB5_141;
	shl.b32 	%r420, %r484, 8;
	add.s32 	%r421, %r420, %r400;
	add.s32 	%r422, %r421, 768;
	mul.wide.u32 	%rd119, %r422, 8;
	add.s64 	%rd120, %rd2, %rd119;
	cvt.u64.u32 	%rd121, %r165;
	atom.global.add.u64 	%rd122, [%rd120+1024], %rd121;
$L__BB5_141:
	add.s32 	%r484, %r484, 4;
$L__BB5_142:
	setp.eq.s32 	%p84, %r5, 0;
	@%p84 bra 	$L__BB5_152;
	setp.eq.s32 	%p85, %r135, 0;
	@%p85 bra 	$L__BB5_149;
	shl.b32 	%r423, %r484, 10;
	add.s32 	%r168, %r6, %r423;
	ld.shared.u32 	%r169, [%r168+512];
	setp.eq.s32 	%p86, %r169, 0;
	@%p86 bra 	$L__BB5_146;
	shl.b32 	%r425, %r484, 8;
	add.s32 	%r426, %r425, %r400;
	mul.wide.u32 	%rd123, %r426, 8;
	add.s64 	%rd124, %rd2, %rd123;
	cvt.u64.u32 	%rd125, %r169;
	atom.global.add.u64 	%rd126, [%rd124+1024], %rd125;
$L__BB5_146:
	ld.shared.u32 	%r170, [%r168+1536];
	setp.eq.s32 	%p87, %r170, 0;
	@%p87 bra 	$L__BB5_148;
	shl.b32 	%r428, %r484, 8;
	add.s32 	%r429, %r428, %r400;
	add.s32 	%r430, %r429, 256;
	mul.wide.u32 	%rd127, %r430, 8;
	add.s64 	%rd128, %rd2, %rd127;
	cvt.u64.u32 	%rd129, %r170;
	atom.global.add.u64 	%rd130, [%rd128+1024], %rd129;
$L__BB5_148:
	add.s32 	%r484, %r484, 2;
$L__BB5_149:
	setp.eq.s32 	%p88, %r17, 0;
	@%p88 bra 	$L__BB5_152;
	shl.b32 	%r431, %r484, 10;
	add.s32 	%r432, %r6, %r431;
	ld.shared.u32 	%r173, [%r432+512];
	setp.eq.s32 	%p89, %r173, 0;
	@%p89 bra 	$L__BB5_152;
	shl.b32 	%r434, %r484, 8;
	add.s32 	%r435, %r434, %r400;
	mul.wide.u32 	%rd131, %r435, 8;
	add.s64 	%rd132, %rd2, %rd131;
	cvt.u64.u32 	%rd133, %r173;
	atom.global.add.u64 	%rd134, [%rd132+1024], %rd133;
$L__BB5_152:
	bar.sync 	0;
	add.s64 	%rd135, %rd135, 1;
	setp.ne.s64 	%p90, %rd135, %rd6;
	@%p90 bra 	$L__BB5_2;
$L__BB5_153:
	ret;

}
	// .globl	_ZN3cub18CUB_300001_SM_10006detail10radix_sort33DeviceRadixSortExclusiveSumKernelINS1_5radix10policy_hubIiiyE10Policy1000EyEEvPT0_
.visible .entry _ZN3cub18CUB_300001_SM_10006detail10radix_sort33DeviceRadixSortExclusiveSumKernelINS1_5radix10policy_hubIiiyE10Policy1000EyEEvPT0_(
	.param .u64 .ptr .align 1 _ZN3cub18CUB_300001_SM_10006detail10radix_sort33DeviceRadixSortExclusiveSumKernelINS1_5radix10policy_hubIiiyE10Policy1000EyEEvPT0__param_0
)
{
	.reg .pred 	%p<4>;
	.reg .b32 	%r<28>;
	.reg .b64 	%rd<54>;
	// demoted variable
	.shared .align 16 .b8 _ZZN3cub18CUB_300001_SM_10006detail10radix_sort33DeviceRadixSortExclusiveSumKernelINS1_5radix10policy_hubIiiyE10Policy1000EyEEvPT0_E12temp_storage[2336];
	ld.param.u64 	%rd5, [_ZN3cub18CUB_300001_SM_10006detail10radix_sort33DeviceRadixSortExclusiveSumKernelINS1_5radix10policy_hubIiiyE10Policy1000EyEEvPT0__param_0];
	cvta.to.global.u64 	%rd6, %rd5;
	mov.u32 	%r3, %ctaid.x;
	shl.b32 	%r4, %r3, 8;
	mov.u32 	%r1, %tid.x;
	setp.gt.u32 	%p1, %r1, 255;
	add.s32 	%r5, %r4, %r1;
	mul.wide.s32 	%rd7, %r5, 8;
	add.s64 	%rd1, %rd6, %rd7;
	@%p1 bra 	$L__BB6_2;
	ld.global.u64 	%rd53, [%rd1];
$L__BB6_2:
	shr.u32 	%r6, %r1, 3;
	add.s32 	%r7, %r6, %r1;
	shl.b32 	%r8, %r7, 3;
	mov.u32 	%r9, _ZZN3cub18CUB_300001_SM_10006detail10radix_sort33DeviceRadixSortExclusiveSumKernelINS1_5radix10policy_hubIiiyE10Policy1000EyEEvPT0_E12temp_storage;
	add.s32 	%r10, %r9, %r8;
	add.s32 	%r2, %r10, 16;
	st.shared.u64 	[%r10+16], %rd53;
	bar.sync 	0;
	setp.gt.u32 	%p2, %r1, 31;
	@%p2 bra 	$L__BB6_4;
	mad.lo.s32 	%r27, %r1, 72, %r9;
	ld.shared.u64 	%rd23, [%r27+16];
	ld.shared.u64 	%rd24, [%r27+24];
	ld.shared.u64 	%rd25, [%r27+32];
	ld.shared.u64 	%rd26, [%r27+40];
	ld.shared.u64 	%rd27, [%r27+48];
	ld.shared.u64 	%rd28, [%r27+56];
	ld.shared.u64 	%rd29, [%r27+64];
	ld.shared.u64 	%rd30, [%r27+72];
	add.s64 	%rd31, %rd24, %rd23;
	add.s64 	%rd32, %rd31, %rd25;
	add.s64 	%rd33, %rd32, %rd26;
	add.s64 	%rd34, %rd33, %rd27;
	add.s64 	%rd35, %rd34, %rd28;
	add.s64 	%rd36, %rd35, %rd29;
	add.s64 	%rd10, %rd36, %rd30;
	mov.b32 	%r11, 1;
	mov.b32 	%r24, 0;
	mov.b32 	%r25, -1;
	// begin inline asm
	{  .reg .u64 r0;  .reg .u32 lo;  .reg .u32 hi;  .reg .pred p;  mov.b64 {lo, hi}, %rd10;  shfl.sync.up.b32 lo|p, lo, %r11, %r24, %r25;  shfl.sync.up.b32 hi|p, hi, %r11, %r24, %r25;  mov.b64 r0, {lo, hi};  @p add.u64 r0, r0, %rd10;  mov.u64 %rd8, r0;}
	// end inline asm
	mov.b32 	%r14, 2;
	// begin inline asm
	{  .reg .u64 r0;  .reg .u32 lo;  .reg .u32 hi;  .reg .pred p;  mov.b64 {lo, hi}, %rd8;  shfl.sync.up.b32 lo|p, lo, %r14, %r24, %r25;  shfl.sync.up.b32 hi|p, hi, %r14, %r24, %r25;  mov.b64 r0, {lo, hi};  @p add.u64 r0, r0, %rd8;  mov.u64 %rd11, r0;}
	// end inline asm
	mov.b32 	%r17, 4;
	// begin inline asm
	{  .reg .u64 r0;  .reg .u32 lo;  .reg .u32 hi;  .reg .pred p;  mov.b64 {lo, hi}, %rd11;  shfl.sync.up.b32 lo|p, lo, %r17, %r24, %r25;  shfl.sync.up.b32 hi|p, hi, %r17, %r24, %r25;  mov.b64 r0, {lo, hi};  @p add.u64 r0, r0, %rd11;  mov.u64 %rd14, r0;}
	// end inline asm
	mov.b32 	%r20, 8;
	// begin inline asm
	{  .reg .u64 r0;  .reg .u32 lo;  .reg .u32 hi;  .reg .pred p;  mov.b64 {lo, hi}, %rd14;  shfl.sync.up.b32 lo|p, lo, %r20, %r24, %r25;  shfl.sync.up.b32 hi|p, hi, %r20, %r24, %r25;  mov.b64 r0, {lo, hi};  @p add.u64 r0, r0, %rd14;  mov.u64 %rd17, r0;}
	// end inline asm
	mov.b32 	%r23, 16;
	// begin inline asm
	{  .reg .u64 r0;  .reg .u32 lo;  .reg .u32 hi;  .reg .pred p;  mov.b64 {lo, hi}, %rd17;  shfl.sync.up.b32 lo|p, lo, %r23, %r24, %r25;  shfl.sync.up.b32 hi|p, hi, %r23, %r24, %r25;  mov.b64 r0, {lo, hi};  @p add.u64 r0, r0, %rd17;  mov.u64 %rd20, r0;}
	// end inline asm
	sub.s64 	%rd37, %rd20, %rd10;
	ld.shared.u64 	%rd38, [%r27+16];
	ld.shared.u64 	%rd39, [%r27+24];
	ld.shared.u64 	%rd40, [%r27+32];
	ld.shared.u64 	%rd41, [%r27+40];
	ld.shared.u64 	%rd42, [%r27+48];
	ld.shared.u64 	%rd43, [%r27+56];
	ld.shared.u64 	%rd44, [%r27+64];
	add.s64 	%rd45, %rd38, %rd37;
	add.s64 	%rd46, %rd39, %rd45;
	add.s64 	%rd47, %rd40, %rd46;
	add.s64 	%rd48, %rd41, %rd47;
	add.s64 	%rd49, %rd42, %rd48;
	add.s64 	%rd50, %rd43, %rd49;
	add.s64 	%rd51, %rd44, %rd50;
	st.shared.u64 	[%r27+16], %rd37;
	st.shared.u64 	[%r27+24], %rd45;
	st.shared.u64 	[%r27+32], %rd46;
	st.shared.u64 	[%r27+40], %rd47;
	st.shared.u64 	[%r27+48], %rd48;
	st.shared.u64 	[%r27+56], %rd49;
	st.shared.u64 	[%r27+64], %rd50;
	st.shared.u64 	[%r27+72], %rd51;
$L__BB6_4:
	setp.gt.u32 	%p3, %r1, 255;
	bar.sync 	0;
	@%p3 bra 	$L__BB6_6;
	ld.shared.u64 	%rd52, [%r2];
	st.global.u64 	[%rd1], %rd52;
$L__BB6_6:
	ret;

}
	// .globl	_ZN3cub18CUB_300001_SM_10006detail10radix_sort29DeviceRadixSortOnesweepKernelINS1_5radix10policy_hubIiiyE10Policy1000ELNS0_9SortOrderE0EiiyiiNS1_21identity_decomposer_tEEEvPT5_SB_PT3_PKSC_PT1_PKSG_PT2_PKSK_T4_iiT6_
.visible .entry _ZN3cub18CUB_300001_SM_10006detail10radix_sort29DeviceRadixSortOnesweepKernelINS1_5radix10policy_hubIiiyE10Policy1000ELNS0_9SortOrderE0EiiyiiNS1_21identity_decomposer_tEEEvPT5_SB_PT3_PKSC_PT1_PKSG_PT2_PKSK_T4_iiT6_(
	.param .u64 .ptr .align 1 _ZN3cub18CUB_300001_SM_10006detail10radix_sort29DeviceRadixSortOnesweepKernelINS1_5radix10policy_hubIiiyE10Policy1000ELNS0_9SortOrderE0EiiyiiNS1_21identity_decomposer_tEEEvPT5_SB_PT3_PKSC_PT1_PKSG_PT2_PKSK_T4_iiT6__param_0,
	.param .u64 .ptr .align 1 _ZN3cub18CUB_300001_SM_10006detail10radix_sort29DeviceRadixSortOnesweepKernelINS1_5radix10policy_hubIiiyE10Policy1000ELNS0_9SortOrderE0EiiyiiNS1_21identity_decomposer_tEEEvPT5_SB_PT3_PKSC_PT1_PKSG_PT2_PKSK_T4_iiT6__param_1,
	.param .u64 .ptr .align 1 _ZN3cub18CUB_300001_SM_10006detail10radix_sort29DeviceRadixSortOnesweepKernelINS1_5radix10policy_hubIiiyE10Policy1000ELNS0_9SortOrderE0EiiyiiNS1_21identity_decomposer_tEEEvPT5_SB_PT3_PKSC_PT1_PKSG_PT2_PKSK_T4_iiT6__param_2,
	.param .u64 .ptr .align 1 _ZN3cub18CUB_300001_SM_10006detail10radix_sort29DeviceRadixSortOnesweepKernelINS1_5radix10policy_hubIiiyE10Policy1000ELNS0_9SortOrderE0EiiyiiNS1_21identity_decomposer_tEEEvPT5_SB_PT3_PKSC_PT1_PKSG_PT2_PKSK_T4_iiT6__param_3,
	.param .u64 .ptr .align 1 _ZN3cub18CUB_300001_SM_10006detail10radix_sort29DeviceRadixSortOnesweepKernelINS1_5radix10policy_hubIiiyE10Policy1000ELNS0_9SortOrderE0EiiyiiNS1_21identity_decomposer_tEEEvPT5_SB_PT3_PKSC_PT1_PKSG_PT2_PKSK_T4_iiT6__param_4,
	.param .u64 .ptr .align 1 _ZN3cub18CUB_300001_SM_10006detail10radix_sort29DeviceRadixSortOnesweepKernelINS1_5radix10policy_hubIiiyE10Policy1000ELNS0_9SortOrderE0EiiyiiNS1_21identity_decomposer_tEEEvPT5_SB_PT3_PKSC_PT1_PKSG_PT2_PKSK_T4_iiT6__param_5,
	.param .u64 .ptr .align 1 _ZN3cub18CUB_300001_SM_10006detail10radix_sort29DeviceRadixSortOnesweepKernelINS1_5radix10policy_hubIiiyE10Policy1000ELNS0_9SortOrderE0EiiyiiNS1_21identity_decomposer_tEEEvPT5_SB_PT3_PKSC_PT1_PKSG_PT2_PKSK_T4_iiT6__param_6,
	.param .u64 .ptr .align 1 _ZN3cub18CUB_300001_SM_10006detail10radix_sort29DeviceRadixSortOnesweepKernelINS1_5radix10policy_hubIiiyE10Policy1000ELNS0_9SortOrderE0EiiyiiNS1_21identity_decomposer_tEEEvPT5_SB_PT3_PKSC_PT1_PKSG_PT2_PKSK_T4_iiT6__param_7,
	.param .u32 _ZN3cub18CUB_300001_SM_10006detail10radix_sort29DeviceRadixSortOnesweepKernelINS1_5radix10policy_hubIiiyE10Policy1000ELNS0_9SortOrderE0EiiyiiNS1_21identity_decomposer_tEEEvPT5_SB_PT3_PKSC_PT1_PKSG_PT2_PKSK_T4_iiT6__param_8,
	.param .u32 _ZN3cub18CUB_300001_SM_10006detail10radix_sort29DeviceRadixSortOnesweepKernelINS1_5radix10policy_hubIiiyE10Policy1000ELNS0_9SortOrderE0EiiyiiNS1_21identity_decomposer_tEEEvPT5_SB_PT3_PKSC_PT1_PKSG_PT2_PKSK_T4_iiT6__param_9,
	.param .u32 _ZN3cub18CUB_300001_SM_10006detail10radix_sort29DeviceRadixSortOnesweepKernelINS1_5radix10policy_hubIiiyE10Policy1000ELNS0_9SortOrderE0EiiyiiNS1_21identity_decomposer_tEEEvPT5_SB_PT3_PKSC_PT1_PKSG_PT2_PKSK_T4_iiT6__param_10,
	.param .align 1 .b8 _ZN3cub18CUB_300001_SM_10006detail10radix_sort29DeviceRadixSortOnesweepKernelINS1_5radix10policy_hubIiiyE10Policy1000ELNS0_9SortOrderE0EiiyiiNS1_21identity_decomposer_tEEEvPT5_SB_PT3_PKSC_PT1_PKSG_PT2_PKSK_T4_iiT6__param_11[1]
)
.maxntid 384
{
	.reg .pred 	%p<205>;
	.reg .b32 	%r<2283>;
	.reg .b64 	%rd<457>;
	// demoted variable
	.shared .align 16 .b8 _ZZN3cub18CUB_300001_SM_10006detail10radix_sort29DeviceRadixSortOnesweepKernelINS1_5radix10policy_hubIiiyE10Policy1000ELNS0_9SortOrderE0EiiyiiNS1_21identity_decomposer_tEEEvPT5_SB_PT3_PKSC_PT1_PKSG_PT2_PKSK_T4_iiT6_E1s[28160];
	ld.param.u64 	%rd43, [_ZN3cub18CUB_300001_SM_10006detail10radix_sort29DeviceRadixSortOnesweepKernelINS1_5radix10policy_hubIiiyE10Policy1000ELNS0_9SortOrderE0EiiyiiNS1_21identity_decomposer_tEEEvPT5_SB_PT3_PKSC_PT1_PKSG_PT2_PKSK_T4_iiT6__param_0];
	ld.param.u64 	%rd44, [_ZN3cub18CUB_300001_SM_10006detail10radix_sort29DeviceRadixSortOnesweepKernelINS1_5radix10policy_hubIiiyE10Policy1000ELNS0_9SortOrderE0EiiyiiNS1_21identity_decomposer_tEEEvPT5_SB_PT3_PKSC_PT1_PKSG_PT2_PKSK_T4_iiT6__param_1];
	ld.param.u64 	%rd47, [_ZN3cub18CUB_300001_SM_10006detail10radix_sort29DeviceRadixSortOnesweepKernelINS1_5radix10policy_hubIiiyE10Policy1000ELNS0_9SortOrderE0EiiyiiNS1_21identity_decomposer_tEEEvPT5_SB_PT3_PKSC_PT1_PKSG_PT2_PKSK_T4_iiT6__param_4];
	ld.param.u64 	%rd50, [_ZN3cub18CUB_300001_SM_10006detail10radix_sort29DeviceRadixSortOnesweepKernelINS1_5radix10policy_hubIiiyE10Policy1000ELNS0_9SortOrderE0EiiyiiNS1_21identity_decomposer_tEEEvPT5_SB_PT3_PKSC_PT1_PKSG_PT2_PKSK_T4_iiT6__param_5];
	cvta.to.global.u64 	%rd1, %rd47;
	cvta.to.global.u64 	%rd2, %rd43;
	cvta.to.global.u64 	%rd3, %rd50;
	mov.u32 	%r1, %tid.x;
	// begin inline asm
	mov.u32 %r443, %laneid;
	// end inline asm
	setp.ne.s32 	%p1, %r1, 0;
	@%p1 bra 	$L__BB7_2;
	cvta.to.global.u64 	%rd51, %rd44;
	atom.global.add.u32 	%r444, [%rd51], 1;
	st.shared.u32 	[_ZZN3cub18CUB_300001_SM_10006detail10radix_sort29DeviceRadixSortOnesweepKernelINS1_5radix10policy_hubIiiyE10Policy1000ELNS0_9SortOrderE0EiiyiiNS1_21identity_decomposer_tEEEvPT5_SB_PT3_PKSC_PT1_PKSG_PT2_PKSK_T4_iiT6_E1s+26112], %r444;
$L__BB7_2:
	ld.param.u32 	%r2078, [_ZN3cub18CUB_300001_SM_10006detail10radix_sort29DeviceRadixSortOnesweepKernelINS1_5radix10policy_hubIiiyE10Policy1000ELNS0_9SortOrderE0EiiyiiNS1_21identity_decomposer_tEEEvPT5_SB_PT3_PKSC_PT1_PKSG_PT2_PKSK_T4_iiT6__param_8];
	bar.sync 	0;
	ld.shared.u32 	%r3, [_ZZN3cub18CUB_300001_SM_10006detail10radix_sort29DeviceRadixSortOnesweepKernelINS1_5radix10policy_hubIiiyE10Policy1000ELNS0_9SortOrderE0EiiyiiNS1_21identity_decomposer_tEEEvPT5_SB_PT3_PKSC_PT1_PKSG_PT2_PKSK_T4_iiT6_E1s+26112];
	mul.lo.s32 	%r445, %r3, 6528;
	add.s32 	%r4, %r445, 6528;
	setp.gt.s32 	%p2, %r4, %r2078;
	cvt.s64.s32 	%rd4, %r445;
	@%p2 bra 	$L__BB7_4;
	and.b32  	%r446, %r1, 31;
	and.b32  	%r447, %r1, 992;
	mul.lo.s32 	%r448, %r447, 17;
	or.b32  	%r449, %r448, %r446;
	cvt.u64.u32 	%rd52, %r449;
	add.s64 	%rd53, %rd52, %rd4;
	shl.b64 	%rd54, %rd53, 2;
	add.s64 	%rd55, %rd3, %rd54;
	ld.global.u32 	%r2165, [%rd55];
	ld.global.u32 	%r2164, [%rd55+128];
	ld.global.u32 	%r2163, [%rd55+256];
	ld.global.u32 	%r2162, [%rd55+384];
	ld.global.u32 	%r2161, [%rd55+512];
	ld.global.u32 	%r2160, [%rd55+640];
	ld.global.u32 	%r2159, [%rd55+768];
	ld.global.u32 	%r2158, [%rd55+896];
	ld.global.u32 	%r2157, [%rd55+1024];
	ld.global.u32 	%r2156, [%rd55+1152];
	ld.global.u32 	%r2155, [%rd55+1280];
	ld.global.u32 	%r2154, [%rd55+1408];
	ld.global.u32 	%r2153, [%rd55+1536];
	ld.global.u32 	%r2152, [%rd55+1664];
	ld.global.u32 	%r2151, [%rd55+1792];
	ld.global.u32 	%r2150, [%rd55+1920];
	ld.global.u32 	%r2149, [%rd55+2048];
	bra.uni 	$L__BB7_38;
$L__BB7_4:
	ld.param.u32 	%r2079, [_ZN3cub18CUB_300001_SM_10006detail10radix_sort29DeviceRadixSortOnesweepKernelINS1_5radix10policy_hubIiiyE10Policy1000ELNS0_9SortOrderE0EiiyiiNS1_21identity_decomposer_tEEEvPT5_SB_PT3_PKSC_PT1_PKSG_PT2_PKSK_T4_iiT6__param_8];
	cvt.u32.u64 	%r451, %rd4;
	sub.s32 	%r22, %r2079, %r451;
	and.b32  	%r452, %r1, 31;
	and.b32  	%r453, %r1, 992;
	mul.lo.s32 	%r454, %r453, 17;
	or.b32  	%r23, %r454, %r452;
	setp.ge.s32 	%p3, %r23, %r22;
	cvt.u64.u32 	%rd56, %r23;
	add.s64 	%rd57, %rd56, %rd4;
	shl.b64 	%rd58, %rd57, 2;
	add.s64 	%rd5, %rd3, %rd58;
	mov.b32 	%r2165, 2147483647;
	@%p3 bra 	$L__BB7_6;
	ld.global.u32 	%r2165, [%rd5];
$L__BB7_6:
	add.s32 	%r456, %r23, 32;
	setp.ge.s32 	%p4, %r456, %r22;
	mov.b32 	%r2164, 2147483647;
	@%p4 bra 	$L__BB7_8;
	ld.global.u32 	%r2164, [%rd5+128];
$L__BB7_8:
	add.s32 	%r458, %r23, 64;
	setp.ge.s32 	%p5, %r458, %r22;
	mov.b32 	%r2163, 2147483647;
	@%p5 bra 	$L__BB7_10;
	ld.global.u32 	%r2163, [%rd5+256];
$L__BB7_10:
	add.s32 	%r460, %r23, 96;
	setp.ge.s32 	%p6, %r460, %r22;
	mov.b32 	%r2162, 2147483647;
	@%p6 bra 	$L__BB7_12;
	ld.global.u32 	%r2162, [%rd5+384];
$L__BB7_12:
	add.s32 	%r462, %r23, 128;
	setp.ge.s32 	%p7, %r462, %r22;
	mov.b32 	%r2161, 2147483647;
	@%p7 bra 	$L__BB7_14;
	ld.global.u32 	%r2161, [%rd5+512];
$L__BB7_14:
	add.s32 	%r464, %r23, 160;
	setp.ge.s32 	%p8, %r464, %r22;
	mov.b32 	%r2160, 2147483647;
	@%p8 bra 	$L__BB7_16;
	ld.global.u32 	%r2160, [%rd5+640];
$L__BB7_16:
	add.s32 	%r466, %r23, 192;
	setp.ge.s32 	%p9, %r466, %r22;
	mov.b32 	%r2159, 2147483647;
	@%p9 bra 	$L__BB7_18;
	ld.global.u32 	%r2159, [%rd5+768];
$L__BB7_18:
	add.s32 	%r468, %r23, 224;
	setp.ge.s32 	%p10, %r468, %r22;
	mov.b32 	%r2158, 2147483647;
	@%p10 bra 	$L__BB7_20;
	ld.global.u32 	%r2158, [%rd5+896];
$L__BB7_20:
	add.s32 	%r470, %r23, 256;
	setp.ge.s32 	%p11, %r470, %r22;
	mov.b32 	%r2157, 2147483647;
	@%p11 bra 	$L__BB7_22;
	ld.global.u32 	%r2157, [%rd5+1024];
$L__BB7_22:
	add.s32 	%r472, %r23, 288;
	setp.ge.s32 	%p12, %r472, %r22;
	mov.b32 	%r2156, 2147483647;
	@%p12 bra 	$L__BB7_24;
	ld.global.u32 	%r2156, [%rd5+1152];
$L__BB7_24:
	add.s32 	%r474, %r23, 320;
	setp.ge.s32 	%p13, %r474, %r22;
	mov.b32 	%r2155, 2147483647;
	@%p13 bra 	$L__BB7_26;
	ld.global.u32 	%r2155, [%rd5+1280];
$L__BB7_26:
	add.s32 	%r476, %r23, 352;
	setp.ge.s32 	%p14, %r476, %r22;
	mov.b32 	%r2154, 2147483647;
	@%p14 bra 	$L__BB7_28;
	ld.global.u32 	%r2154, [%rd5+1408];
$L__BB7_28:
	add.s32 	%r478, %r23, 384;
	setp.ge.s32 	%p15, %r478, %r22;
	mov.b32 	%r2153, 2147483647;
	@%p15 bra 	$L__BB7_30;
	ld.global.u32 	%r2153, [%rd5+1536];
$L__BB7_30:
	add.s32 	%r480, %r23, 416;
	setp.ge.s32 	%p16, %r480, %r22;
	mov.b32 	%r2152, 2147483647;
	@%p16 bra 	$L__BB7_32;
	ld.global.u32 	%r2152, [%rd5+1664];
$L__BB7_32:
	add.s32 	%r482, %r23, 448;
	setp.ge.s32 	%p17, %r482, %r22;
	mov.b32 	%r2151, 2147483647;
	@%p17 bra 	$L__BB7_34;
	ld.global.u32 	%r2151, [%rd5+1792];
$L__BB7_34:
	add.s32 	%r484, %r23, 480;
	setp.ge.s32 	%p18, %r484, %r22;
	mov.b32 	%r2150, 2147483647;
	@%p18 bra 	$L__BB7_36;
	ld.global.u32 	%r2150, [%rd5+1920];
$L__BB7_36:
	add.s32 	%r486, %r23, 512;
	setp.ge.s32 	%p19, %r486, %r22;
	mov.b32 	%r2149, 2147483647;
	@%p19 bra 	$L__BB7_38;
	ld.global.u32 	%r2149, [%rd5+2048];
$L__BB7_38:
	ld.param.u32 	%r2131, [_ZN3cub18CUB_300001_SM_10006detail10radix_sort29DeviceRadixSortOnesweepKernelINS1_5radix10policy_hubIiiyE10Policy1000ELNS0_9SortOrderE0EiiyiiNS1_21identity_decomposer_tEEEvPT5_SB_PT3_PKSC_PT1_PKSG_PT2_PKSK_T4_iiT6__param_10];
	mov.b32 	%r487, -1;
	shl.b32 	%r488, %r487, %r2131;
	not.b32 	%r74, %r488;
	shr.u32 	%r75, %r1, 5;
	shl.b32 	%r489, %r75, 10;
	mov.u32 	%r490, _ZZN3cub18CUB_300001_SM_10006detail10radix_sort29DeviceRadixSortOnesweepKernelINS1_5radix10policy_hubIiiyE10Policy1000ELNS0_9SortOrderE0EiiyiiNS1_21identity_decomposer_tEEEvPT5_SB_PT3_PKSC_PT1_PKSG_PT2_PKSK_T4_iiT6_E1s;
	add.s32 	%r76, %r490, %r489;
	setp.gt.s32 	%p20, %r443, 255;
	@%p20 bra 	$L__BB7_51;
	max.s32 	%r491, %r443, 224;
	sub.s32 	%r492, %r491, %r443;
	add.s32 	%r493, %r492, 31;
	shr.u32 	%r494, %r493, 5;
	add.s32 	%r77, %r494, 1;
	and.b32  	%r78, %r77, 15;
	setp.lt.u32 	%p21, %r493, 480;
	mov.u32 	%r2169, %r443;
	@%p21 bra 	$L__BB7_42;
	and.b32  	%r495, %r77, 268435440;
	neg.s32 	%r2167, %r495;
	shl.b32 	%r497, %r443, 2;
	add.s32 	%r498, %r489, %r497;
	add.s32 	%r500, %r498, %r490;
	add.s32 	%r2166, %r500, 1024;
	mov.u32 	%r2169, %r443;
$L__BB7_41:
	.pragma "nounroll";
	mov.b32 	%r501, 0;
	st.shared.u32 	[%r2166+-1024], %r501;
	st.shared.u32 	[%r2166+-896], %r501;
	st.shared.u32 	[%r2166+-768], %r501;
	st.shared.u32 	[%r2166+-640], %r501;
	st.shared.u32 	[%r2166+-512], %r501;
	st.shared.u32 	[%r2166+-384], %r501;
	st.shared.u32 	[%r2166+-256], %r501;
	st.shared.u32 	[%r2166+-128], %r501;
	st.shared.u32 	[%r2166], %r501;
	st.shared.u32 	[%r2166+128], %r501;
	st.shared.u32 	[%r2166+256], %r501;
	st.shared.u32 	[%r2166+384], %r501;
	st.shared.u32 	[%r2166+512], %r501;
	st.shared.u32 	[%r2166+640], %r501;
	st.shared.u32 	[%r2166+768], %r501;
	st.shared.u32 	[%r2166+896], %r501;
	add.s32 	%r2169, %r2169, 512;
	add.s32 	%r2167, %r2167, 16;
	add.s32 	%r2166, %r2166, 2048;
	setp.ne.s32 	%p22, %r2167, 0;
	@%p22 bra 	$L__BB7_41;
$L__BB7_42:
	setp.eq.s32 	%p23, %r78, 0;
	@%p23 bra 	$L__BB7_51;
	and.b32  	%r88, %r77, 7;
	setp.lt.u32 	%p24, %r78, 8;
	@%p24 bra 	$L__BB7_45;
	shl.b32 	%r502, %r2169, 2;
	add.s32 	%r503, %r76, %r502;
	mov.b32 	%r504, 0;
	st.shared.u32 	[%r503], %r504;
	st.shared.u32 	[%r503+128], %r504;
	st.shared.u32 	[%r503+256], %r504;
	st.shared.u32 	[%r503+384], %r504;
	st.shared.u32 	[%r503+512], %r504;
	st.shared.u32 	[%r503+640], %r504;
	st.shared.u32 	[%r503+768], %r504;
	st.shared.u32 	[%r503+896], %r504;
	add.s32 	%r2169, %r2169, 256;
$L__BB7_45:
	setp.eq.s32 	%p25, %r88, 0;
	@%p25 bra 	$L__BB7_51;
	and.b32  	%r91, %r77, 3;
	setp.lt.u32 	%p26, %r88, 4;
	@%p26 bra 	$L__BB7_48;
	shl.b32 	%r505, %r2169, 2;
	add.s32 	%r506, %r76, %r505;
	mov.b32 	%r507, 0;
	st.shared.u32 	[%r506], %r507;
	st.shared.u32 	[%r506+128], %r507;
	st.shared.u32 	[%r506+256], %r507;
	st.shared.u32 	[%r506+384], %r507;
	add.s32 	%r2169, %r2169, 128;
$L__BB7_48:
	setp.eq.s32 	%p27, %r91, 0;
	@%p27 bra 	$L__BB7_51;
	shl.b32 	%r509, %r2169, 2;
	add.s32 	%r510, %r489, %r509;
	add.s32 	%r2173, %r490, %r510;
	neg.s32 	%r2172, %r91;
$L__BB7_50:
	.pragma "nounroll";
	mov.b32 	%r512, 0;
	st.shared.u32 	[%r2173], %r512;
	add.s32 	%r2173, %r2173, 128;
	add.s32 	%r2172, %r2172, 1;
	setp.ne.s32 	%p28, %r2172, 0;
	@%p28 bra 	$L__BB7_50;
$L__BB7_51:
	ld.param.u32 	%r2094, [_ZN3cub18CUB_300001_SM_10006detail10radix_sort29DeviceRadixSortOnesweepKernelINS1_5radix10policy_hubIiiyE10Policy1000ELNS0_9SortOrderE0EiiyiiNS1_21identity_decomposer_tEEEvPT5_SB_PT3_PKSC_PT1_PKSG_PT2_PKSK_T4_iiT6__param_9];
	bar.warp.sync 	-1;
	xor.b32  	%r514, %r2165, -2147483648;
	shr.u32 	%r515, %r514, %r2094;
	and.b32  	%r100, %r515, %r74;
	shl.b32 	%r516, %r100, 2;
	add.s32 	%r517, %r76, %r516;
	atom.shared.add.u32 	%r518, [%r517], 1;
	xor.b32  	%r2227, %r2164, -2147483648;
	shr.u32 	%r520, %r2227, %r2094;
	and.b32  	%r521, %r520, %r74;
	shl.b32 	%r522, %r521, 2;
	add.s32 	%r523, %r76, %r522;
	atom.shared.add.u32 	%r524, [%r523], 1;
	xor.b32  	%r2226, %r2163, -2147483648;
	shr.u32 	%r526, %r2226, %r2094;
	and.b32  	%r527, %r526, %r74;
	shl.b32 	%r528, %r527, 2;
	add.s32 	%r529, %r76, %r528;
	atom.shared.add.u32 	%r530, [%r529], 1;
	xor.b32  	%r2225, %r2162, -2147483648;
	shr.u32 	%r532, %r2225, %r2094;
	and.b32  	%r533, %r532, %r74;
	shl.b32 	%r534, %r533, 2;
	add.s32 	%r535, %r76, %r534;
	atom.shared.add.u32 	%r536, [%r535], 1;
	xor.b32  	%r537, %r2161, -2147483648;
	shr.u32 	%r538, %r537, %r2094;
	and.b32  	%r539, %r538, %r74;
	shl.b32 	%r540, %r539, 2;
	add.s32 	%r541, %r76, %r540;
	atom.shared.add.u32 	%r542, [%r541], 1;
	xor.b32  	%r543, %r2160, -2147483648;
	shr.u32 	%r544, %r543, %r2094;
	and.b32  	%r545, %r544, %r74;
	shl.b32 	%r546, %r545, 2;
	add.s32 	%r547, %r76, %r546;
	atom.shared.add.u32 	%r548, [%r547], 1;
	xor.b32  	%r549, %r2159, -2147483648;
	shr.u32 	%r550, %r549, %r2094;
	and.b32  	%r551, %r550, %r74;
	shl.b32 	%r552, %r551, 2;
	add.s32 	%r553, %r76, %r552;
	atom.shared.add.u32 	%r554, [%r553], 1;
	xor.b32  	%r555, %r2158, -2147483648;
	shr.u32 	%r556, %r555, %r2094;
	and.b32  	%r557, %r556, %r74;
	shl.b32 	%r558, %r557, 2;
	add.s32 	%r559, %r76, %r558;
	atom.shared.add.u32 	%r560, [%r559], 1;
	xor.b32  	%r561, %r2157, -2147483648;
	shr.u32 	%r562, %r561, %r2094;
	and.b32  	%r563, %r562, %r74;
	shl.b32 	%r564, %r563, 2;
	add.s32 	%r565, %r76, %r564;
	atom.shared.add.u32 	%r566, [%r565], 1;
	xor.b32  	%r567, %r2156, -2147483648;
	shr.u32 	%r568, %r567, %r2094;
	and.b32  	%r569, %r568, %r74;
	shl.b32 	%r570, %r569, 2;
	add.s32 	%r571, %r76, %r570;
	atom.shared.add.u32 	%r572, [%r571], 1;
	xor.b32  	%r573, %r2155, -2147483648;
	shr.u32 	%r574, %r573, %r2094;
	and.b32  	%r575, %r574, %r74;
	shl.b32 	%r576, %r575, 2;
	add.s32 	%r577, %r76, %r576;
	atom.shared.add.u32 	%r578, [%r577], 1;
	xor.b32  	%r579, %r2154, -2147483648;
	shr.u32 	%r580, %r579, %r2094;
	and.b32  	%r581, %r580, %r74;
	shl.b32 	%r582, %r581, 2;
	add.s32 	%r583, %r76, %r582;
	atom.shared.add.u32 	%r584, [%r583], 1;
	xor.b32  	%r585, %r2153, -2147483648;
	shr.u32 	%r586, %r585, %r2094;
	and.b32  	%r587, %r586, %r74;
	shl.b32 	%r588, %r587, 2;
	add.s32 	%r589, %r76, %r588;
	atom.shared.add.u32 	%r590, [%r589], 1;
	xor.b32  	%r591, %r2152, -2147483648;
	shr.u32 	%r592, %r591, %r2094;
	and.b32  	%r593, %r592, %r74;
	shl.b32 	%r594, %r593, 2;
	add.s32 	%r595, %r76, %r594;
	atom.shared.add.u32 	%r596, [%r595], 1;
	xor.b32  	%r597, %r2151, -2147483648;
	shr.u32 	%r598, %r597, %r2094;
	and.b32  	%r599, %r598, %r74;
	shl.b32 	%r600, %r599, 2;
	add.s32 	%r601, %r76, %r600;
	atom.shared.add.u32 	%r602, [%r601], 1;
	xor.b32  	%r603, %r2150, -2147483648;
	shr.u32 	%r604, %r603, %r2094;
	and.b32  	%r605, %r604, %r74;
	shl.b32 	%r606, %r605, 2;
	add.s32 	%r607, %r76, %r606;
	atom.shared.add.u32 	%r608, [%r607], 1;
	xor.b32  	%r2212, %r2149, -2147483648;
	shr.u32 	%r610, %r2212, %r2094;
	and.b32  	%r611, %r610, %r74;
	shl.b32 	%r612, %r611, 2;
	add.s32 	%r613, %r76, %r612;
	atom.shared.add.u32 	%r614, [%r613], 1;
	bar.sync 	0;
	setp.gt.u32 	%p29, %r1, 255;
	shl.b32 	%r615, %r1, 2;
	add.s32 	%r101, %r490, %r615;
	mov.b32 	%r2174, 0;
	@%p29 bra 	$L__BB7_53;
	ld.shared.u32 	%r617, [%r101];
	mov.b32 	%r618, 0;
	st.shared.u32 	[%r101], %r618;
	ld.shared.u32 	%r619, [%r101+1024];
	st.shared.u32 	[%r101+1024], %r617;
	add.s32 	%r620, %r619, %r617;
	ld.shared.u32 	%r621, [%r101+2048];
	st.shared.u32 	[%r101+2048], %r620;
	add.s32 	%r622, %r621, %r620;
	ld.shared.u32 	%r623, [%r101+3072];
	st.shared.u32 	[%r101+3072], %r622;
	add.s32 	%r624, %r623, %r622;
	ld.shared.u32 	%r625, [%r101+4096];
	st.shared.u32 	[%r101+4096], %r624;
	add.s32 	%r626, %r625, %r624;
	ld.shared.u32 	%r627, [%r101+5120];
	st.shared.u32 	[%r101+5120], %r626;
	add.s32 	%r628, %r627, %r626;
	ld.shared.u32 	%r629, [%r101+6144];
	st.shared.u32 	[%r101+6144], %r628;
	add.s32 	%r630, %r629, %r628;
	ld.shared.u32 	%r631, [%r101+7168];
	st.shared.u32 	[%r101+7168], %r630;
	add.s32 	%r632, %r631, %r630;
	ld.shared.u32 	%r633, [%r101+8192];
	st.shared.u32 	[%r101+8192], %r632;
	add.s32 	%r634, %r633, %r632;
	ld.shared.u32 	%r635, [%r101+9216];
	st.shared.u32 	[%r101+9216], %r634;
	add.s32 	%r636, %r635, %r634;
	ld.shared.u32 	%r637, [%r101+10240];
	st.shared.u32 	[%r101+10240], %r636;
	add.s32 	%r638, %r637, %r636;
	ld.shared.u32 	%r639, [%r101+11264];
	st.shared.u32 	[%r101+11264], %r638;
	add.s32 	%r2174, %r639, %r638;
$L__BB7_53:
	setp.gt.u32 	%p30, %r1, 255;
	shl.b32 	%r640, %r3, 8;
	add.s32 	%r641, %r640, %r1;
	mul.wide.s32 	%rd59, %r641, 4;
	add.s64 	%rd6, %rd2, %rd59;
	@%p30 bra 	$L__BB7_55;
	or.b32  	%r642, %r2174, 1073741824;
	st.volatile.global.u32 	[%rd6], %r642;
$L__BB7_55:
	ld.param.u64 	%rd442, [_ZN3cub18CUB_300001_SM_10006detail10radix_sort29DeviceRadixSortOnesweepKernelINS1_5radix10policy_hubIiiyE10Policy1000ELNS0_9SortOrderE0EiiyiiNS1_21identity_decomposer_tEEEvPT5_SB_PT3_PKSC_PT1_PKSG_PT2_PKSK_T4_iiT6__param_7];
	xor.b32  	%r2223, %r2160, -2147483648;
	xor.b32  	%r2224, %r2161, -2147483648;
	xor.b32  	%r2222, %r2159, -2147483648;
	xor.b32  	%r2221, %r2158, -2147483648;
	xor.b32  	%r2228, %r2165, -2147483648;
	xor.b32  	%r2218, %r2155, -2147483648;
	xor.b32  	%r2220, %r2157, -2147483648;
	xor.b32  	%r2217, %r2154, -2147483648;
	xor.b32  	%r2219, %r2156, -2147483648;
	xor.b32  	%r2215, %r2152, -2147483648;
	xor.b32  	%r2216, %r2153, -2147483648;
	xor.b32  	%r2213, %r2150, -2147483648;
	xor.b32  	%r2214, %r2151, -2147483648;
	setp.lt.u32 	%p31, %r1, 256;
	setp.eq.s32 	%p32, %r2174, 6528;
	and.pred  	%p33, %p31, %p32;
	selp.u32 	%r643, 1, 0, %p33;
	{ 
	.reg .pred 	%p1; 
	.reg .pred 	%p2; 
	setp.ne.u32 	%p1, %r643, 0; 
	bar.red.or.pred 	%p2, 0, %p1; 
	selp.u32 	%r644, 1, 0, %p2; 
	}
	setp.eq.s32 	%p34, %r644, 0;
	and.b32  	%r645, %r1, 992;
	and.b32  	%r646, %r1, 31;
	mul.lo.s32 	%r647, %r645, 17;
	or.b32  	%r648, %r647, %r646;
	cvt.u64.u32 	%rd7, %r648;
	mul.lo.s32 	%r649, %r3, 6528;
	cvt.s64.s32 	%rd60, %r649;
	add.s64 	%rd61, %rd7, %rd60;
	cvta.to.global.u64 	%rd62, %rd442;
	shl.b64 	%rd63, %rd61, 2;
	add.s64 	%rd8, %rd62, %rd63;
	cvt.u64.u32 	%rd9, %r1;
	@%p34 bra 	$L__BB7_175;
	setp.gt.u32 	%p35, %r1, 255;
	shl.b32 	%r650, %r1, 3;
	mov.u32 	%r651, _ZZN3cub18CUB_300001_SM_10006detail10radix_sort29DeviceRadixSortOnesweepKernelINS1_5radix10policy_hubIiiyE10Policy1000ELNS0_9SortOrderE0EiiyiiNS1_21identity_decomposer_tEEEvPT5_SB_PT3_PKSC_PT1_PKSG_PT2_PKSK_T4_iiT6_E1s;
	add.s32 	%r652, %r651, %r650;
	add.s32 	%r121, %r652, 26112;
	@%p35 bra 	$L__BB7_64;
	ld.param.u64 	%rd436, [_ZN3cub18CUB_300001_SM_10006detail10radix_sort29DeviceRadixSortOnesweepKernelINS1_5radix10policy_hubIiiyE10Policy1000ELNS0_9SortOrderE0EiiyiiNS1_21identity_decomposer_tEEEvPT5_SB_PT3_PKSC_PT1_PKSG_PT2_PKSK_T4_iiT6__param_3];
	cvta.to.global.u64 	%rd64, %rd436;
	shl.b64 	%rd65, %rd9, 3;
	add.s64 	%rd66, %rd64, %rd65;
	ld.global.u64 	%rd67, [%rd66];
	setp.gt.u32 	%p36, %r1, %r100;
	selp.b64 	%rd68, 6528, 0, %p36;
	sub.s64 	%rd455, %rd67, %rd68;
	st.shared.u64 	[%r121], %rd455;
	setp.lt.s32 	%p37, %r3, 1;
	mov.u32 	%r2178, %r2174;
	@%p37 bra 	$L__BB7_63;
	mov.b32 	%r2176, -1;
	mov.u32 	%r2175, %r3;
	mov.u32 	%r2178, %r2174;
$L__BB7_59:
	ld.param.u64 	%rd429, [_ZN3cub18CUB_300001_SM_10006detail10radix_sort29DeviceRadixSortOnesweepKernelINS1_5radix10policy_hubIiiyE10Policy1000ELNS0_9SortOrderE0EiiyiiNS1_21identity_decomposer_tEEEvPT5_SB_PT3_PKSC_PT1_PKSG_PT2_PKSK_T4_iiT6__param_0];
	add.s32 	%r125, %r2175, -1;
	shl.b32 	%r654, %r125, 8;
	add.s32 	%r655, %r654, %r1;
	cvta.to.global.u64 	%rd69, %rd429;
	mul.wide.s32 	%rd70, %r655, 4;
	add.s64 	%rd11, %rd69, %rd70;
$L__BB7_60:
	membar.cta;
	ld.volatile.global.u32 	%r126, [%rd11];
	setp.eq.s32 	%p38, %r126, 0;
	@%p38 bra 	$L__BB7_60;
	and.b32  	%r656, %r126, 1073741823;
	add.s32 	%r2178, %r656, %r2178;
	setp.gt.s32 	%p39, %r126, -1;
	vote.sync.ballot.b32 	%r2176, %p39, %r2176;
	setp.gt.u32 	%p41, %r2175, 1;
	and.pred  	%p42, %p39, %p41;
	mov.u32 	%r2175, %r125;
	@%p42 bra 	$L__BB7_59;
	ld.shared.u64 	%rd455, [%r121];
$L__BB7_63:
	or.b32  	%r657, %r2178, -2147483648;
	st.volatile.global.u32 	[%rd6], %r657;
	sub.s32 	%r658, %r2178, %r2174;
	cvt.s64.s32 	%rd71, %r658;
	add.s64 	%rd72, %rd455, %rd71;
	st.shared.u64 	[%r121], %rd72;
$L__BB7_64:
	ld.param.u32 	%r2080, [_ZN3cub18CUB_300001_SM_10006detail10radix_sort29DeviceRadixSortOnesweepKernelINS1_5radix10policy_hubIiiyE10Policy1000ELNS0_9SortOrderE0EiiyiiNS1_21identity_decomposer_tEEEvPT5_SB_PT3_PKSC_PT1_PKSG_PT2_PKSK_T4_iiT6__param_8];
	ld.param.u64 	%rd432, [_ZN3cub18CUB_300001_SM_10006detail10radix_sort29DeviceRadixSortOnesweepKernelINS1_5radix10policy_hubIiiyE10Policy1000ELNS0_9SortOrderE0EiiyiiNS1_21identity_decomposer_tEEEvPT5_SB_PT3_PKSC_PT1_PKSG_PT2_PKSK_T4_iiT6__param_2];
	setp.gt.u32 	%p43, %r1, 255;
	setp.lt.s32 	%p44, %r4, %r2080;
	setp.eq.s64 	%p45, %rd432, 0;
	or.pred  	%p46, %p45, %p44;
	or.pred  	%p47, %p43, %p46;
	@%p47 bra 	$L__BB7_66;
	ld.param.u64 	%rd433, [_ZN3cub18CUB_300001_SM_10006detail10radix_sort29DeviceRadixSortOnesweepKernelINS1_5radix10policy_hubIiiyE10Policy1000ELNS0_9SortOrderE0EiiyiiNS1_21identity_decomposer_tEEEvPT5_SB_PT3_PKSC_PT1_PKSG_PT2_PKSK_T4_iiT6__param_2];
	ld.shared.u64 	%rd73, [%r121];
	setp.gt.u32 	%p48, %r1, %r100;
	selp.b64 	%rd74, 6528, 0, %p48;
	cvt.s64.s32 	%rd75, %r2174;
	add.s64 	%rd76, %rd74, %rd75;
	add.s64 	%rd77, %rd76, %rd73;
	cvta.to.global.u64 	%rd78, %rd433;
	shl.b64 	%rd79, %rd9, 3;
	add.s64 	%rd80, %rd78, %rd79;
	st.global.u64 	[%rd80], %rd77;
$L__BB7_66:
	ld.param.u32 	%r2081, [_ZN3cub18CUB_300001_SM_10006detail10radix_sort29DeviceRadixSortOnesweepKernelINS1_5radix10policy_hubIiiyE10Policy1000ELNS0_9SortOrderE0EiiyiiNS1_21identity_decomposer_tEEEvPT5_SB_PT3_PKSC_PT1_PKSG_PT2_PKSK_T4_iiT6__param_8];
	setp.gt.s32 	%p49, %r4, %r2081;
	bar.sync 	0;
	shl.b32 	%r659, %r100, 3;
	add.s32 	%r661, %r651, %r659;
	ld.shared.u64 	%rd14, [%r661+26112];
	@%p49 bra 	$L__BB7_68;
	add.s64 	%rd81, %rd14, %rd7;
	shl.b64 	%rd82, %rd81, 2;
	add.s64 	%rd83, %rd1, %rd82;
	st.global.u32 	[%rd83], %r2165;
	st.global.u32 	[%rd83+128], %r2164;
	st.global.u32 	[%rd83+256], %r2163;
	st.global.u32 	[%rd83+384], %r2162;
	st.global.u32 	[%rd83+512], %r2161;
	st.global.u32 	[%rd83+640], %r2160;
	st.global.u32 	[%rd83+768], %r2159;
	st.global.u32 	[%rd83+896], %r2158;
	st.global.u32 	[%rd83+1024], %r2157;
	st.global.u32 	[%rd83+1152], %r2156;
	st.global.u32 	[%rd83+1280], %r2155;
	st.global.u32 	[%rd83+1408], %r2154;
	st.global.u32 	[%rd83+1536], %r2153;
	st.global.u32 	[%rd83+1664], %r2152;
	st.global.u32 	[%rd83+1792], %r2151;
	st.global.u32 	[%rd83+1920], %r2150;
	st.global.u32 	[%rd83+2048], %r2149;
	bra.uni 	$L__BB7_102;
$L__BB7_68:
	ld.param.u32 	%r2082, [_ZN3cub18CUB_300001_SM_10006detail10radix_sort29DeviceRadixSortOnesweepKernelINS1_5radix10policy_hubIiiyE10Policy1000ELNS0_9SortOrderE0EiiyiiNS1_21identity_decomposer_tEEEvPT5_SB_PT3_PKSC_PT1_PKSG_PT2_PKSK_T4_iiT6__param_8];
	cvt.u32.u64 	%r662, %rd7;
	mad.lo.s32 	%r130, %r3, -6528, %r2082;
	setp.ge.s32 	%p50, %r662, %r130;
	add.s64 	%rd84, %rd14, %rd7;
	shl.b64 	%rd85, %rd84, 2;
	add.s64 	%rd15, %rd1, %rd85;
	@%p50 bra 	$L__BB7_70;
	st.global.u32 	[%rd15], %r2165;
$L__BB7_70:
	add.s32 	%r664, %r662, 32;
	setp.ge.s32 	%p51, %r664, %r130;
	@%p51 bra 	$L__BB7_72;
	st.global.u32 	[%rd15+128], %r2164;
$L__BB7_72:
	add.s32 	%r666, %r662, 64;
	setp.ge.s32 	%p52, %r666, %r130;
	@%p52 bra 	$L__BB7_74;
	st.global.u32 	[%rd15+256], %r2163;
$L__BB7_74:
	add.s32 	%r668, %r662, 96;
	setp.ge.s32 	%p53, %r668, %r130;
	@%p53 bra 	$L__BB7_76;
	st.global.u32 	[%rd15+384], %r2162;
$L__BB7_76:
	add.s32 	%r670, %r662, 128;
	setp.ge.s32 	%p54, %r670, %r130;
	@%p54 bra 	$L__BB7_78;
	st.global.u32 	[%rd15+512], %r2161;
$L__BB7_78:
	add.s32 	%r672, %r662, 160;
	setp.ge.s32 	%p55, %r672, %r130;
	@%p55 bra 	$L__BB7_80;
	st.global.u32 	[%rd15+640], %r2160;
$L__BB7_80:
	add.s32 	%r674, %r662, 192;
	setp.ge.s32 	%p56, %r674, %r130;
	@%p56 bra 	$L__BB7_82;
	st.global.u32 	[%rd15+768], %r2159;
$L__BB7_82:
	add.s32 	%r676, %r662, 224;
	setp.ge.s32 	%p57, %r676, %r130;
	@%p57 bra 	$L__BB7_84;
	st.global.u32 	[%rd15+896], %r2158;
$L__BB7_84:
	add.s32 	%r678, %r662, 256;
	setp.ge.s32 	%p58, %r678, %r130;
	@%p58 bra 	$L__BB7_86;
	st.global.u32 	[%rd15+1024], %r2157;
$L__BB7_86:
	add.s32 	%r680, %r662, 288;
	setp.ge.s32 	%p59, %r680, %r130;
	@%p59 bra 	$L__BB7_88;
	st.global.u32 	[%rd15+1152], %r2156;
$L__BB7_88:
	add.s32 	%r682, %r662, 320;
	setp.ge.s32 	%p60, %r682, %r130;
	@%p60 bra 	$L__BB7_90;
	st.global.u32 	[%rd15+1280], %r2155;
$L__BB7_90:
	add.s32 	%r684, %r662, 352;
	setp.ge.s32 	%p61, %r684, %r130;
	@%p61 bra 	$L__BB7_92;
	st.global.u32 	[%rd15+1408], %r2154;
$L__BB7_92:
	add.s32 	%r686, %r662, 384;
	setp.ge.s32 	%p62, %r686, %r130;
	@%p62 bra 	$L__BB7_94;
	st.global.u32 	[%rd15+1536], %r2153;
$L__BB7_94:
	add.s32 	%r688, %r662, 416;
	setp.ge.s32 	%p63, %r688, %r130;
	@%p63 bra 	$L__BB7_96;
	st.global.u32 	[%rd15+1664], %r2152;
$L__BB7_96:
	add.s32 	%r690, %r662, 448;
	setp.ge.s32 	%p64, %r690, %r130;
	@%p64 bra 	$L__BB7_98;
	st.global.u32 	[%rd15+1792], %r2151;
$L__BB7_98:
	add.s32 	%r692, %r662, 480;
	setp.ge.s32 	%p65, %r692, %r130;
	@%p65 bra 	$L__BB7_100;
	st.global.u32 	[%rd15+1920], %r2150;
$L__BB7_100:
	add.s32 	%r694, %r662, 512;
	setp.ge.s32 	%p66, %r694, %r130;
	@%p66 bra 	$L__BB7_102;
	st.global.u32 	[%rd15+2048], %r2149;
$L__BB7_102:
	ld.param.u32 	%r2083, [_ZN3cub18CUB_300001_SM_10006detail10radix_sort29DeviceRadixSortOnesweepKernelINS1_5radix10policy_hubIiiyE10Policy1000ELNS0_9SortOrderE0EiiyiiNS1_21identity_decomposer_tEEEvPT5_SB_PT3_PKSC_PT1_PKSG_PT2_PKSK_T4_iiT6__param_8];
	setp.gt.s32 	%p67, %r4, %r2083;
	@%p67 bra 	$L__BB7_104;
	ld.global.u32 	%r2211, [%rd8];
	ld.global.u32 	%r2210, [%rd8+128];
	ld.global.u32 	%r2209, [%rd8+256];
	ld.global.u32 	%r2208, [%rd8+384];
	ld.global.u32 	%r2207, [%rd8+512];
	ld.global.u32 	%r2206, [%rd8+640];
	ld.global.u32 	%r2205, [%rd8+768];
	ld.global.u32 	%r2204, [%rd8+896];
	ld.global.u32 	%r2203, [%rd8+1024];
	ld.global.u32 	%r2202, [%rd8+1152];
	ld.global.u32 	%r2201, [%rd8+1280];
	ld.global.u32 	%r2200, [%rd8+1408];
	ld.global.u32 	%r2199, [%rd8+1536];
	ld.global.u32 	%r2198, [%rd8+1664];
	ld.global.u32 	%r2197, [%rd8+1792];
	ld.global.u32 	%r2196, [%rd8+1920];
	ld.global.u32 	%r2195, [%rd8+2048];
	bra.uni 	$L__BB7_138;
$L__BB7_104:
	ld.param.u32 	%r2084, [_ZN3cub18CUB_300001_SM_10006detail10radix_sort29DeviceRadixSortOnesweepKernelINS1_5radix10policy_hubIiiyE10Policy1000ELNS0_9SortOrderE0EiiyiiNS1_21identity_decomposer_tEEEvPT5_SB_PT3_PKSC_PT1_PKSG_PT2_PKSK_T4_iiT6__param_8];
	cvt.u32.u64 	%r696, %rd7;
	sub.s32 	%r148, %r2084, %r649;
	setp.ge.s32 	%p68, %r696, %r148;
	@%p68 bra 	$L__BB7_106;
	ld.global.u32 	%r2211, [%rd8];
$L__BB7_106:
	add.s32 	%r700, %r696, 32;
	setp.ge.s32 	%p69, %r700, %r148;
	@%p69 bra 	$L__BB7_108;
	ld.global.u32 	%r2210, [%rd8+128];
$L__BB7_108:
	add.s32 	%r703, %r696, 64;
	setp.ge.s32 	%p70, %r703, %r148;
	@%p70 bra 	$L__BB7_110;
	ld.global.u32 	%r2209, [%rd8+256];
$L__BB7_110:
	add.s32 	%r706, %r696, 96;
	setp.ge.s32 	%p71, %r706, %r148;
	@%p71 bra 	$L__BB7_112;
	ld.global.u32 	%r2208, [%rd8+384];
$L__BB7_112:
	add.s32 	%r709, %r696, 128;
	setp.ge.s32 	%p72, %r709, %r148;
	@%p72 bra 	$L__BB7_114;
	ld.global.u32 	%r2207, [%rd8+512];
$L__BB7_114:
	add.s32 	%r712, %r696, 160;
	setp.ge.s32 	%p73, %r712, %r148;
	@%p73 bra 	$L__BB7_116;
	ld.global.u32 	%r2206, [%rd8+640];
$L__BB7_116:
	add.s32 	%r715, %r696, 192;
	setp.ge.s32 	%p74, %r715, %r148;
	@%p74 bra 	$L__BB7_118;
	ld.global.u32 	%r2205, [%rd8+768];
$L__BB7_118:
	add.s32 	%r718, %r696, 224;
	setp.ge.s32 	%p75, %r718, %r148;
	@%p75 bra 	$L__BB7_120;
	ld.global.u32 	%r2204, [%rd8+896];
$L__BB7_120:
	add.s32 	%r721, %r696, 256;
	setp.ge.s32 	%p76, %r721, %r148;
	@%p76 bra 	$L__BB7_122;
	ld.global.u32 	%r2203, [%rd8+1024];
$L__BB7_122:
	add.s32 	%r724, %r696, 288;
	setp.ge.s32 	%p77, %r724, %r148;
	@%p77 bra 	$L__BB7_124;
	ld.global.u32 	%r2202, [%rd8+1152];
$L__BB7_124:
	add.s32 	%r727, %r696, 320;
	setp.ge.s32 	%p78, %r727, %r148;
	@%p78 bra 	$L__BB7_126;
	ld.global.u32 	%r2201, [%rd8+1280];
$L__BB7_126:
	add.s32 	%r730, %r696, 352;
	setp.ge.s32 	%p79, %r730, %r148;
	@%p79 bra 	$L__BB7_128;
	ld.global.u32 	%r2200, [%rd8+1408];
$L__BB7_128:
	add.s32 	%r733, %r696, 384;
	setp.ge.s32 	%p80, %r733, %r148;
	@%p80 bra 	$L__BB7_130;
	ld.global.u32 	%r2199, [%rd8+1536];
$L__BB7_130:
	add.s32 	%r736, %r696, 416;
	setp.ge.s32 	%p81, %r736, %r148;
	@%p81 bra 	$L__BB7_132;
	ld.global.u32 	%r2198, [%rd8+1664];
$L__BB7_132:
	add.s32 	%r739, %r696, 448;
	setp.ge.s32 	%p82, %r739, %r148;
	@%p82 bra 	$L__BB7_134;
	ld.global.u32 	%r2197, [%rd8+1792];
$L__BB7_134:
	add.s32 	%r742, %r696, 480;
	setp.ge.s32 	%p83, %r742, %r148;
	@%p83 bra 	$L__BB7_136;
	ld.global.u32 	%r2196, [%rd8+1920];
$L__BB7_136:
	add.s32 	%r745, %r696, 512;
	setp.ge.s32 	%p84, %r745, %r148;
	@%p84 bra 	$L__BB7_138;
	ld.global.u32 	%r2195, [%rd8+2048];
$L__BB7_138:
	ld.param.u32 	%r2085, [_ZN3cub18CUB_300001_SM_10006detail10radix_sort29DeviceRadixSortOnesweepKernelINS1_5radix10policy_hubIiiyE10Policy1000ELNS0_9SortOrderE0EiiyiiNS1_21identity_decomposer_tEEEvPT5_SB_PT3_PKSC_PT1_PKSG_PT2_PKSK_T4_iiT6__param_8];
	mad.lo.s32 	%r746, %r3, 6528, 6528;
	setp.gt.s32 	%p85, %r746, %r2085;
	@%p85 bra 	$L__BB7_140;
	ld.param.u64 	%rd439, [_ZN3cub18CUB_300001_SM_10006detail10radix_sort29DeviceRadixSortOnesweepKernelINS1_5radix10policy_hubIiiyE10Policy1000ELNS0_9SortOrderE0EiiyiiNS1_21identity_decomposer_tEEEvPT5_SB_PT3_PKSC_PT1_PKSG_PT2_PKSK_T4_iiT6__param_6];
	add.s64 	%rd86, %rd14, %rd7;
	cvta.to.global.u64 	%rd87, %rd439;
	shl.b64 	%rd88, %rd86, 2;
	add.s64 	%rd89, %rd87, %rd88;
	st.global.u32 	[%rd89], %r2211;
	st.global.u32 	[%rd89+128], %r2210;
	st.global.u32 	[%rd89+256], %r2209;
	st.global.u32 	[%rd89+384], %r2208;
	st.global.u32 	[%rd89+512], %r2207;
	st.global.u32 	[%rd89+640], %r2206;
	st.global.u32 	[%rd89+768], %r2205;
	st.global.u32 	[%rd89+896], %r2204;
	st.global.u32 	[%rd89+1024], %r2203;
	st.global.u32 	[%rd89+1152], %r2202;
	st.global.u32 	[%rd89+1280], %r2201;
	st.global.u32 	[%rd89+1408], %r2200;
	st.global.u32 	[%rd89+1536], %r2199;
	st.global.u32 	[%rd89+1664], %r2198;
	st.global.u32 	[%rd89+1792], %r2197;
	st.global.u32 	[%rd89+1920], %r2196;
	st.global.u32 	[%rd89+2048], %r2195;
	bra.uni 	$L__BB7_174;
$L__BB7_140:
	ld.param.u32 	%r2086, [_ZN3cub18CUB_300001_SM_10006detail10radix_sort29DeviceRadixSortOnesweepKernelINS1_5radix10policy_hubIiiyE10Policy1000ELNS0_9SortOrderE0EiiyiiNS1_21identity_decomposer_tEEEvPT5_SB_PT3_PKSC_PT1_PKSG_PT2_PKSK_T4_iiT6__param_8];
	ld.param.u64 	%rd440, [_ZN3cub18CUB_300001_SM_10006detail10radix_sort29DeviceRadixSortOnesweepKernelINS1_5radix10policy_hubIiiyE10Policy1000ELNS0_9SortOrderE0EiiyiiNS1_21identity_decomposer_tEEEvPT5_SB_PT3_PKSC_PT1_PKSG_PT2_PKSK_T4_iiT6__param_6];
	cvt.u32.u64 	%r747, %rd7;
	mad.lo.s32 	%r199, %r3, -6528, %r2086;
	setp.ge.s32 	%p86, %r747, %r199;
	add.s64 	%rd90, %rd14, %rd7;
	cvta.to.global.u64 	%rd91, %rd440;
	shl.b64 	%rd92, %rd90, 2;
	add.s64 	%rd16, %rd91, %rd92;
	@%p86 bra 	$L__BB7_142;
	st.global.u32 	[%rd16], %r2211;
$L__BB7_142:
	add.s32 	%r749, %r747, 32;
	setp.ge.s32 	%p87, %r749, %r199;
	@%p87 bra 	$L__BB7_144;
	st.global.u32 	[%rd16+128], %r2210;
$L__BB7_144:
	add.s32 	%r751, %r747, 64;
	setp.ge.s32 	%p88, %r751, %r199;
	@%p88 bra 	$L__BB7_146;
	st.global.u32 	[%rd16+256], %r2209;
$L__BB7_146:
	add.s32 	%r753, %r747, 96;
	setp.ge.s32 	%p89, %r753, %r199;
	@%p89 bra 	$L__BB7_148;
	st.global.u32 	[%rd16+384], %r2208;
$L__BB7_148:
	add.s32 	%r755, %r747, 128;
	setp.ge.s32 	%p90, %r755, %r199;
	@%p90 bra 	$L__BB7_150;
	st.global.u32 	[%rd16+512], %r2207;
$L__BB7_150:
	add.s32 	%r757, %r747, 160;
	setp.ge.s32 	%p91, %r757, %r199;
	@%p91 bra 	$L__BB7_152;
	st.global.u32 	[%rd16+640], %r2206;
$L__BB7_152:
	add.s32 	%r759, %r747, 192;
	setp.ge.s32 	%p92, %r759, %r199;
	@%p92 bra 	$L__BB7_154;
	st.global.u32 	[%rd16+768], %r2205;
$L__BB7_154:
	add.s32 	%r761, %r747, 224;
	setp.ge.s32 	%p93, %r761, %r199;
	@%p93 bra 	$L__BB7_156;
	st.global.u32 	[%rd16+896], %r2204;
$L__BB7_156:
	add.s32 	%r763, %r747, 256;
	setp.ge.s32 	%p94, %r763, %r199;
	@%p94 bra 	$L__BB7_158;
	st.global.u32 	[%rd16+1024], %r2203;
$L__BB7_158:
	add.s32 	%r765, %r747, 288;
	setp.ge.s32 	%p95, %r765, %r199;
	@%p95 bra 	$L__BB7_160;
	st.global.u32 	[%rd16+1152], %r2202;
$L__BB7_160:
	add.s32 	%r767, %r747, 320;
	setp.ge.s32 	%p96, %r767, %r199;
	@%p96 bra 	$L__BB7_162;
	st.global.u32 	[%rd16+1280], %r2201;
$L__BB7_162:
	add.s32 	%r769, %r747, 352;
	setp.ge.s32 	%p97, %r769, %r199;
	@%p97 bra 	$L__BB7_164;
	st.global.u32 	[%rd16+1408], %r2200;
$L__BB7_164:
	add.s32 	%r771, %r747, 384;
	setp.ge.s32 	%p98, %r771, %r199;
	@%p98 bra 	$L__BB7_166;
	st.global.u32 	[%rd16+1536], %r2199;
$L__BB7_166:
	add.s32 	%r773, %r747, 416;
	setp.ge.s32 	%p99, %r773, %r199;
	@%p99 bra 	$L__BB7_168;
	st.global.u32 	[%rd16+1664], %r2198;
$L__BB7_168:
	add.s32 	%r775, %r747, 448;
	setp.ge.s32 	%p100, %r775, %r199;
	@%p100 bra 	$L__BB7_170;
	st.global.u32 	[%rd16+1792], %r2197;
$L__BB7_170:
	add.s32 	%r777, %r747, 480;
	setp.ge.s32 	%p101, %r777, %r199;
	@%p101 bra 	$L__BB7_172;
	st.global.u32 	[%rd16+1920], %r2196;
$L__BB7_172:
	add.s32 	%r779, %r747, 512;
	setp.ge.s32 	%p102, %r779, %r199;
	@%p102 bra 	$L__BB7_174;
	st.global.u32 	[%rd16+2048], %r2195;
$L__BB7_174:
	// begin inline asm
	exit;
	// end inline asm
	mov.u32 	%r2212, %r2149;
	mov.u32 	%r2213, %r2150;
	mov.u32 	%r2214, %r2151;
	mov.u32 	%r2215, %r2152;
	mov.u32 	%r2216, %r2153;
	mov.u32 	%r2217, %r2154;
	mov.u32 	%r2218, %r2155;
	mov.u32 	%r2219, %r2156;
	mov.u32 	%r2220, %r2157;
	mov.u32 	%r2221, %r2158;
	mov.u32 	%r2222, %r2159;
	mov.u32 	%r2223, %r2160;
	mov.u32 	%r2224, %r2161;
	mov.u32 	%r2225, %r2162;
	mov.u32 	%r2226, %r2163;
	mov.u32 	%r2227, %r2164;
	mov.u32 	%r2228, %r2165;
$L__BB7_175:
	mul.hi.u32 	%r780, %r1, 357913942;
	add.s32 	%r781, %r780, %r1;
	shl.b32 	%r782, %r781, 2;
	mov.u32 	%r783, _ZZN3cub18CUB_300001_SM_10006detail10radix_sort29DeviceRadixSortOnesweepKernelINS1_5radix10policy_hubIiiyE10Policy1000ELNS0_9SortOrderE0EiiyiiNS1_21identity_decomposer_tEEEvPT5_SB_PT3_PKSC_PT1_PKSG_PT2_PKSK_T4_iiT6_E1s;
	add.s32 	%r784, %r783, %r782;
	add.s32 	%r217, %r784, 13328;
	st.shared.u32 	[%r784+13328], %r2174;
	bar.sync 	0;
	setp.gt.u32 	%p103, %r1, 31;
	@%p103 bra 	$L__BB7_177;
	mad.lo.s32 	%r816, %r1, 52, %r783;
	ld.shared.u32 	%r817, [%r816+13328];
	ld.shared.u32 	%r818, [%r816+13332];
	ld.shared.u32 	%r819, [%r816+13336];
	ld.shared.u32 	%r820, [%r816+13340];
	ld.shared.u32 	%r821, [%r816+13344];
	ld.shared.u32 	%r822, [%r816+13348];
	ld.shared.u32 	%r823, [%r816+13352];
	ld.shared.u32 	%r824, [%r816+13356];
	ld.shared.u32 	%r825, [%r816+13360];
	ld.shared.u32 	%r826, [%r816+13364];
	ld.shared.u32 	%r827, [%r816+13368];
	ld.shared.u32 	%r828, [%r816+13372];
	add.s32 	%r829, %r818, %r817;
	add.s32 	%r830, %r829, %r819;
	add.s32 	%r831, %r830, %r820;
	add.s32 	%r832, %r831, %r821;
	add.s32 	%r833, %r832, %r822;
	add.s32 	%r834, %r833, %r823;
	add.s32 	%r835, %r834, %r824;
	add.s32 	%r836, %r835, %r825;
	add.s32 	%r837, %r836, %r826;
	add.s32 	%r838, %r837, %r827;
	add.s32 	%r789, %r838, %r828;
	mov.b32 	%r787, 1;
	mov.b32 	%r812, 0;
	mov.b32 	%r814, -1;
	// begin inline asm
	{  .reg .s32 r0;  .reg .pred p;  shfl.sync.up.b32 r0|p, %r789, %r787, %r812, %r814;  @p add.s32 r0, r0, %r789;  mov.s32 %r785, r0;}
	// end inline asm
	mov.b32 	%r793, 2;
	// begin inline asm
	{  .reg .s32 r0;  .reg .pred p;  shfl.sync.up.b32 r0|p, %r785, %r793, %r812, %r814;  @p add.s32 r0, r0, %r785;  mov.s32 %r791, r0;}
	// end inline asm
	mov.b32 	%r799, 4;
	// begin inline asm
	{  .reg .s32 r0;  .reg .pred p;  shfl.sync.up.b32 r0|p, %r791, %r799, %r812, %r814;  @p add.s32 r0, r0, %r791;  mov.s32 %r797, r0;}
	// end inline asm
	mov.b32 	%r805, 8;
	// begin inline asm
	{  .reg .s32 r0;  .reg .pred p;  shfl.sync.up.b32 r0|p, %r797, %r805, %r812, %r814;  @p add.s32 r0, r0, %r797;  mov.s32 %r803, r0;}
	// end inline asm
	mov.b32 	%r811, 16;
	// begin inline asm
	{  .reg .s32 r0;  .reg .pred p;  shfl.sync.up.b32 r0|p, %r803, %r811, %r812, %r814;  @p add.s32 r0, r0, %r803;  mov.s32 %r809, r0;}
	// end inline asm
	sub.s32 	%r839, %r809, %r789;
	add.s32 	%r840, %r817, %r839;
	add.s32 	%r841, %r818, %r840;
	add.s32 	%r842, %r819, %r841;
	add.s32 	%r843, %r820, %r842;
	add.s32 	%r844, %r821, %r843;
	add.s32 	%r845, %r822, %r844;
	add.s32 	%r846, %r823, %r845;
	add.s32 	%r847, %r824, %r846;
	add.s32 	%r848, %r825, %r847;
	add.s32 	%r849, %r826, %r848;
	add.s32 	%r850, %r827, %r849;
	st.shared.u32 	[%r816+13328], %r839;
	st.shared.u32 	[%r816+13332], %r840;
	st.shared.u32 	[%r816+13336], %r841;
	st.shared.u32 	[%r816+13340], %r842;
	st.shared.u32 	[%r816+13344], %r843;
	st.shared.u32 	[%r816+13348], %r844;
	st.shared.u32 	[%r816+13352], %r845;
	st.shared.u32 	[%r816+13356], %r846;
	st.shared.u32 	[%r816+13360], %r847;
	st.shared.u32 	[%r816+13364], %r848;
	st.shared.u32 	[%r816+13368], %r849;
	st.shared.u32 	[%r816+13372], %r850;
$L__BB7_177:
	setp.gt.u32 	%p104, %r1, 255;
	bar.sync 	0;
	ld.shared.u32 	%r218, [%r217];
	@%p104 bra 	$L__BB7_179;
	shl.b32 	%r851, %r1, 2;
	add.s32 	%r853, %r783, %r851;
	ld.shared.u32 	%r854, [%r853];
	add.s32 	%r855, %r854, %r218;
	st.shared.u32 	[%r853], %r855;
	ld.shared.u32 	%r856, [%r853+1024];
	add.s32 	%r857, %r856, %r218;
	st.shared.u32 	[%r853+1024], %r857;
	ld.shared.u32 	%r858, [%r853+2048];
	add.s32 	%r859, %r858, %r218;
	st.shared.u32 	[%r853+2048], %r859;
	ld.shared.u32 	%r860, [%r853+3072];
	add.s32 	%r861, %r860, %r218;
	st.shared.u32 	[%r853+3072], %r861;
	ld.shared.u32 	%r862, [%r853+4096];
	add.s32 	%r863, %r862, %r218;
	st.shared.u32 	[%r853+4096], %r863;
	ld.shared.u32 	%r864, [%r853+5120];
	add.s32 	%r865, %r864, %r218;
	st.shared.u32 	[%r853+5120], %r865;
	ld.shared.u32 	%r866, [%r853+6144];
	add.s32 	%r867, %r866, %r218;
	st.shared.u32 	[%r853+6144], %r867;
	ld.shared.u32 	%r868, [%r853+7168];
	add.s32 	%r869, %r868, %r218;
	st.shared.u32 	[%r853+7168], %r869;
	ld.shared.u32 	%r870, [%r853+8192];
	add.s32 	%r871, %r870, %r218;
	st.shared.u32 	[%r853+8192], %r871;
	ld.shared.u32 	%r872, [%r853+9216];
	add.s32 	%r873, %r872, %r218;
	st.shared.u32 	[%r853+9216], %r873;
	ld.shared.u32 	%r874, [%r853+10240];
	add.s32 	%r875, %r874, %r218;
	st.shared.u32 	[%r853+10240], %r875;
	ld.shared.u32 	%r876, [%r853+11264];
	add.s32 	%r877, %r876, %r218;
	st.shared.u32 	[%r853+11264], %r877;
$L__BB7_179:
	ld.param.u32 	%r2132, [_ZN3cub18CUB_300001_SM_10006detail10radix_sort29DeviceRadixSortOnesweepKernelINS1_5radix10policy_hubIiiyE10Policy1000ELNS0_9SortOrderE0EiiyiiNS1_21identity_decomposer_tEEEvPT5_SB_PT3_PKSC_PT1_PKSG_PT2_PKSK_T4_iiT6__param_10];
	ld.param.u32 	%r2095, [_ZN3cub18CUB_300001_SM_10006detail10radix_sort29DeviceRadixSortOnesweepKernelINS1_5radix10policy_hubIiiyE10Policy1000ELNS0_9SortOrderE0EiiyiiNS1_21identity_decomposer_tEEEvPT5_SB_PT3_PKSC_PT1_PKSG_PT2_PKSK_T4_iiT6__param_9];
	shl.b32 	%r904, %r1, 5;
	and.b32  	%r905, %r904, 31744;
	add.s32 	%r219, %r783, %r905;
	bar.sync 	0;
	// begin inline asm
	mov.u32 %r878, %lanemask_le;
	// end inline asm
	shr.u32 	%r907, %r2228, %r2095;
	mov.b32 	%r908, -1;
	shl.b32 	%r909, %r908, %r2132;
	not.b32 	%r221, %r909;
	and.b32  	%r901, %r907, %r221;
	mov.b32 	%r881, 1;
	// begin inline asm
	{
    .reg .pred p;
    and.b32 %r879, %r901, %r881;    setp.ne.u32 p, %r879, 0;
    vote.ballot.sync.b32 %r879, p, 0xffffffff;
    @!p not.b32 %r879, %r879;
}

	// end inline asm
	mov.b32 	%r884, 2;
	// begin inline asm
	{
    .reg .pred p;
    and.b32 %r882, %r901, %r884;    setp.ne.u32 p, %r882, 0;
    vote.ballot.sync.b32 %r882, p, 0xffffffff;
    @!p not.b32 %r882, %r882;
}

	// end inline asm
	and.b32  	%r910, %r882, %r879;
	mov.b32 	%r887, 4;
	// begin inline asm
	{
    .reg .pred p;
    and.b32 %r885, %r901, %r887;    setp.ne.u32 p, %r885, 0;
    vote.ballot.sync.b32 %r885, p, 0xffffffff;
    @!p not.b32 %r885, %r885;
}

	// end inline asm
	and.b32  	%r911, %r885, %r910;
	mov.b32 	%r890, 8;
	// begin inline asm
	{
    .reg .pred p;
    and.b32 %r888, %r901, %r890;    setp.ne.u32 p, %r888, 0;
    vote.ballot.sync.b32 %r888, p, 0xffffffff;
    @!p not.b32 %r888, %r888;
}

	// end inline asm
	and.b32  	%r912, %r888, %r911;
	mov.b32 	%r893, 16;
	// begin inline asm
	{
    .reg .pred p;
    and.b32 %r891, %r901, %r893;    setp.ne.u32 p, %r891, 0;
    vote.ballot.sync.b32 %r891, p, 0xffffffff;
    @!p not.b32 %r891, %r891;
}

	// end inline asm
	and.b32  	%r913, %r891, %r912;
	mov.b32 	%r896, 32;
	// begin inline asm
	{
    .reg .pred p;
    and.b32 %r894, %r901, %r896;    setp.ne.u32 p, %r894, 0;
    vote.ballot.sync.b32 %r894, p, 0xffffffff;
    @!p not.b32 %r894, %r894;
}

	// end inline asm
	and.b32  	%r914, %r894, %r913;
	mov.b32 	%r899, 64;
	// begin inline asm
	{
    .reg .pred p;
    and.b32 %r897, %r901, %r899;    setp.ne.u32 p, %r897, 0;
    vote.ballot.sync.b32 %r897, p, 0xffffffff;
    @!p not.b32 %r897, %r897;
}

	// end inline asm
	and.b32  	%r915, %r897, %r914;
	mov.b32 	%r902, 128;
	// begin inline asm
	{
    .reg .pred p;
    and.b32 %r900, %r901, %r902;    setp.ne.u32 p, %r900, 0;
    vote.ballot.sync.b32 %r900, p, 0xffffffff;
    @!p not.b32 %r900, %r900;
}

	// end inline asm
	and.b32  	%r916, %r900, %r915;
	clz.b32 	%r917, %r916;
	sub.s32 	%r223, 31, %r917;
	and.b32  	%r918, %r878, %r916;
	popc.b32 	%r224, %r918;
	setp.ne.s32 	%p105, %r443, %r223;
	mov.b32 	%r2229, 0;
	@%p105 bra 	$L__BB7_181;
	shl.b32 	%r919, %r901, 2;
	add.s32 	%r920, %r219, %r919;
	atom.shared.add.u32 	%r2229, [%r920], %r224;
$L__BB7_181:
	ld.param.u32 	%r2096, [_ZN3cub18CUB_300001_SM_10006detail10radix_sort29DeviceRadixSortOnesweepKernelINS1_5radix10policy_hubIiiyE10Policy1000ELNS0_9SortOrderE0EiiyiiNS1_21identity_decomposer_tEEEvPT5_SB_PT3_PKSC_PT1_PKSG_PT2_PKSK_T4_iiT6__param_9];
	shfl.sync.idx.b32	%r946|%p106, %r2229, %r223, 31, -1;
	add.s32 	%r227, %r224, %r946;
	shr.u32 	%r947, %r2227, %r2096;
	and.b32  	%r943, %r947, %r221;
	mov.b32 	%r923, 1;
	// begin inline asm
	{
    .reg .pred p;
    and.b32 %r921, %r943, %r923;    setp.ne.u32 p, %r921, 0;
    vote.ballot.sync.b32 %r921, p, 0xffffffff;
    @!p not.b32 %r921, %r921;
}

	// end inline asm
	mov.b32 	%r926, 2;
	// begin inline asm
	{
    .reg .pred p;
    and.b32 %r924, %r943, %r926;    setp.ne.u32 p, %r924, 0;
    vote.ballot.sync.b32 %r924, p, 0xffffffff;
    @!p not.b32 %r924, %r924;
}

	// end inline asm
	and.b32  	%r948, %r924, %r921;
	mov.b32 	%r929, 4;
	// begin inline asm
	{
    .reg .pred p;
    and.b32 %r927, %r943, %r929;    setp.ne.u32 p, %r927, 0;
    vote.ballot.sync.b32 %r927, p, 0xffffffff;
    @!p not.b32 %r927, %r927;
}

	// end inline asm
	and.b32  	%r949, %r927, %r948;
	mov.b32 	%r932, 8;
	// begin inline asm
	{
    .reg .pred p;
    and.b32 %r930, %r943, %r932;    setp.ne.u32 p, %r930, 0;
    vote.ballot.sync.b32 %r930, p, 0xffffffff;
    @!p not.b32 %r930, %r930;
}

	// end inline asm
	and.b32  	%r950, %r930, %r949;
	mov.b32 	%r935, 16;
	// begin inline asm
	{
    .reg .pred p;
    and.b32 %r933, %r943, %r935;    setp.ne.u32 p, %r933, 0;
    vote.ballot.sync.b32 %r933, p, 0xffffffff;
    @!p not.b32 %r933, %r933;
}

	// end inline asm
	and.b32  	%r951, %r933, %r950;
	mov.b32 	%r938, 32;
	// begin inline asm
	{
    .reg .pred p;
    and.b32 %r936, %r943, %r938;    setp.ne.u32 p, %r936, 0;
    vote.ballot.sync.b32 %r936, p, 0xffffffff;
    @!p not.b32 %r936, %r936;
}

	// end inline asm
	and.b32  	%r952, %r936, %r951;
	mov.b32 	%r941, 64;
	// begin inline asm
	{
    .reg .pred p;
    and.b32 %r939, %r943, %r941;    setp.ne.u32 p, %r939, 0;
    vote.ballot.sync.b32 %r939, p, 0xffffffff;
    @!p not.b32 %r939, %r939;
}

	// end inline asm
	and.b32  	%r953, %r939, %r952;
	mov.b32 	%r944, 128;
	// begin inline asm
	{
    .reg .pred p;
    and.b32 %r942, %r943, %r944;    setp.ne.u32 p, %r942, 0;
    vote.ballot.sync.b32 %r942, p, 0xffffffff;
    @!p not.b32 %r942, %r942;
}

	// end inline asm
	and.b32  	%r954, %r942, %r953;
	clz.b32 	%r955, %r954;
	sub.s32 	%r229, 31, %r955;
	and.b32  	%r956, %r878, %r954;
	popc.b32 	%r230, %r956;
	setp.ne.s32 	%p107, %r443, %r229;
	mov.b32 	%r2230, 0;
	@%p107 bra 	$L__BB7_183;
	shl.b32 	%r957, %r943, 2;
	add.s32 	%r958, %r219, %r957;
	atom.shared.add.u32 	%r2230, [%r958], %r230;
$L__BB7_183:
	ld.param.u32 	%r2097, [_ZN3cub18CUB_300001_SM_10006detail10radix_sort29DeviceRadixSortOnesweepKernelINS1_5radix10policy_hubIiiyE10Policy1000ELNS0_9SortOrderE0EiiyiiNS1_21identity_decomposer_tEEEvPT5_SB_PT3_PKSC_PT1_PKSG_PT2_PKSK_T4_iiT6__param_9];
	shfl.sync.idx.b32	%r984|%p108, %r2230, %r229, 31, -1;
	add.s32 	%r233, %r230, %r984;
	shr.u32 	%r985, %r2226, %r2097;
	and.b32  	%r981, %r985, %r221;
	mov.b32 	%r961, 1;
	// begin inline asm
	{
    .reg .pred p;
    and.b32 %r959, %r981, %r961;    setp.ne.u32 p, %r959, 0;
    vote.ballot.sync.b32 %r959, p, 0xffffffff;
    @!p not.b32 %r959, %r959;
}

	// end inline asm
	mov.b32 	%r964, 2;
	// begin inline asm
	{
    .reg .pred p;
    and.b32 %r962, %r981, %r964;    setp.ne.u32 p, %r962, 0;
    vote.ballot.sync.b32 %r962, p, 0xffffffff;
    @!p not.b32 %r962, %r962;
}

	// end inline asm
	and.b32  	%r986, %r962, %r959;
	mov.b32 	%r967, 4;
	// begin inline asm
	{
    .reg .pred p;
    and.b32 %r965, %r981, %r967;    setp.ne.u32 p, %r965, 0;
    vote.ballot.sync.b32 %r965, p, 0xffffffff;
    @!p not.b32 %r965, %r965;
}

	// end inline asm
	and.b32  	%r987, %r965, %r986;
	mov.b32 	%r970, 8;
	// begin inline asm
	{
    .reg .pred p;
    and.b32 %r968, %r981, %r970;    setp.ne.u32 p, %r968, 0;
    vote.ballot.sync.b32 %r968, p, 0xffffffff;
    @!p not.b32 %r968, %r968;
}

	// end inline asm
	and.b32  	%r988, %r968, %r987;
	mov.b32 	%r973, 16;
	// begin inline asm
	{
    .reg .pred p;
    and.b32 %r971, %r981, %r973;    setp.ne.u32 p, %r971, 0;
    vote.ballot.sync.b32 %r971, p, 0xffffffff;
    @!p not.b32 %r971, %r971;
}

	// end inline asm
	and.b32  	%r989, %r971, %r988;
	mov.b32 	%r976, 32;
	// begin inline asm
	{
    .reg .pred p;
    and.b32 %r974, %r981, %r976;    setp.ne.u32 p, %r974, 0;
    vote.ballot.sync.b32 %r974, p, 0xffffffff;
    @!p not.b32 %r974, %r974;
}

	// end inline asm
	and.b32  	%r990, %r974, %r989;
	mov.b32 	%r979, 64;
	// begin inline asm
	{
    .reg .pred p;
    and.b32 %r977, %r981, %r979;    setp.ne.u32 p, %r977, 0;
    vote.ballot.sync.b32 %r977, p, 0xffffffff;
    @!p not.b32 %r977, %r977;
}

	// end inline asm
	and.b32  	%r991, %r977, %r990;
	mov.b32 	%r982, 128;
	// begin inline asm
	{
    .reg .pred p;
    and.b32 %r980, %r981, %r982;    setp.ne.u32 p, %r980, 0;
    vote.ballot.sync.b32 %r980, p, 0xffffffff;
    @!p not.b32 %r980, %r980;
}

	// end inline asm
	and.b32  	%r992, %r980, %r991;
	clz.b32 	%r993, %r992;
	sub.s32 	%r235, 31, %r993;
	and.b32  	%r994, %r878, %r992;
	popc.b32 	%r236, %r994;
	setp.ne.s32 	%p109, %r443, %r235;
	mov.b32 	%r2231, 0;
	@%p109 bra 	$L__BB7_185;
	shl.b32 	%r995, %r981, 2;
	add.s32 	%r996, %r219, %r995;
	atom.shared.add.u32 	%r2231, [%r996], %r236;
$L__BB7_185:
	ld.param.u32 	%r2098, [_ZN3cub18CUB_300001_SM_10006detail10radix_sort29DeviceRadixSortOnesweepKernelINS1_5radix10policy_hubIiiyE10Policy1000ELNS0_9SortOrderE0EiiyiiNS1_21identity_decomposer_tEEEvPT5_SB_PT3_PKSC_PT1_PKSG_PT2_PKSK_T4_iiT6__param_9];
	shfl.sync.idx.b32	%r1022|%p110, %r2231, %r235, 31, -1;
	add.s32 	%r239, %r236, %r1022;
	shr.u32 	%r1023, %r2225, %r2098;
	and.b32  	%r1019, %r1023, %r221;
	mov.b32 	%r999, 1;
	// begin inline asm
	{
    .reg .pred p;
    and.b32 %r997, %r1019, %r999;    setp.ne.u32 p, %r997, 0;
    vote.ballot.sync.b32 %r997, p, 0xffffffff;
    @!p not.b32 %r997, %r997;
}

	// end inline asm
	mov.b32 	%r1002, 2;
	// begin inline asm
	{
    .reg .pred p;
    and.b32 %r1000, %r1019, %r1002;    setp.ne.u32 p, %r1000, 0;
    vote.ballot.sync.b32 %r1000, p, 0xffffffff;
    @!p not.b32 %r1000, %r1000;
}

	// end inline asm
	and.b32  	%r1024, %r1000, %r997;
	mov.b32 	%r1005, 4;
	// begin inline asm
	{
    .reg .pred p;
    and.b32 %r1003, %r1019, %r1005;    setp.ne.u32 p, %r1003, 0;
    vote.ballot.sync.b32 %r1003, p, 0xffffffff;
    @!p not.b32 %r1003, %r1003;
}

	// end inline asm
	and.b32  	%r1025, %r1003, %r1024;
	mov.b32 	%r1008, 8;
	// begin inline asm
	{
    .reg .pred p;
    and.b32 %r1006, %r1019, %r1008;    setp.ne.u32 p, %r1006, 0;
    vote.ballot.sync.b32 %r1006, p, 0xffffffff;
    @!p not.b32 %r1006, %r1006;
}

	// end inline asm
	and.b32  	%r1026, %r1006, %r1025;
	mov.b32 	%r1011, 16;
	// begin inline asm
	{
    .reg .pred p;
    and.b32 %r1009, %r1019, %r1011;    setp.ne.u32 p, %r1009, 0;
    vote.ballot.sync.b32 %r1009, p, 0xffffffff;
    @!p not.b32 %r1009, %r1009;
}

	// end inline asm
	and.b32  	%r1027, %r1009, %r1026;
	mov.b32 	%r1014, 32;
	// begin inline asm
	{
    .reg .pred p;
    and.b32 %r1012, %r1019, %r1014;    setp.ne.u32 p, %r1012, 0;
    vote.ballot.sync.b32 %r1012, p, 0xffffffff;
    @!p not.b32 %r1012, %r1012;
}

	// end inline asm
	and.b32  	%r1028, %r1012, %r1027;
	mov.b32 	%r1017, 64;
	// begin inline asm
	{
    .reg .pred p;
    and.b32 %r1015, %r1019, %r1017;    setp.ne.u32 p, %r1015, 0;
    vote.ballot.sync.b32 %r1015, p, 0xffffffff;
    @!p not.b32 %r1015, %r1015;
}

	// end inline asm
	and.b32  	%r1029, %r1015, %r1028;
	mov.b32 	%r1020, 128;
	// begin inline asm
	{
    .reg .pred p;
    and.b32 %r1018, %r1019, %r1020;    setp.ne.u32 p, %r1018, 0;
    vote.ballot.sync.b32 %r1018, p, 0xffffffff;
    @!p not.b32 %r1018, %r1018;
}

	// end inline asm
	and.b32  	%r1030, %r1018, %r1029;
	clz.b32 	%r1031, %r1030;
	sub.s32 	%r241, 31, %r1031;
	and.b32  	%r1032, %r878, %r1030;
	popc.b32 	%r242, %r1032;
	setp.ne.s32 	%p111, %r443, %r241;
	mov.b32 	%r2232, 0;
	@%p111 bra 	$L__BB7_187;
	shl.b32 	%r1033, %r1019, 2;
	add.s32 	%r1034, %r219, %r1033;
	atom.shared.add.u32 	%r2232, [%r1034], %r242;
$L__BB7_187:
	ld.param.u32 	%r2099, [_ZN3cub18CUB_300001_SM_10006detail10radix_sort29DeviceRadixSortOnesweepKernelINS1_5radix10policy_hubIiiyE10Policy1000ELNS0_9SortOrderE0EiiyiiNS1_21identity_decomposer_tEEEvPT5_SB_PT3_PKSC_PT1_PKSG_PT2_PKSK_T4_iiT6__param_9];
	shfl.sync.idx.b32	%r1060|%p112, %r2232, %r241, 31, -1;
	add.s32 	%r245, %r242, %r1060;
	shr.u32 	%r1061, %r2224, %r2099;
	and.b32  	%r1057, %r1061, %r221;
	mov.b32 	%r1037, 1;
	// begin inline asm
	{
    .reg .pred p;
    and.b32 %r1035, %r1057, %r1037;    setp.ne.u32 p, %r1035, 0;
    vote.ballot.sync.b32 %r1035, p, 0xffffffff;
    @!p not.b32 %r1035, %r1035;
}

	// end inline asm
	mov.b32 	%r1040, 2;
	// begin inline asm
	{
    .reg .pred p;
    and.b32 %r1038, %r1057, %r1040;    setp.ne.u32 p, %r1038, 0;
    vote.ballot.sync.b32 %r1038, p, 0xffffffff;
    @!p not.b32 %r1038, %r1038;
}

	// end inline asm
	and.b32  	%r1062, %r1038, %r1035;
	mov.b32 	%r1043, 4;
	// begin inline asm
	{
    .reg .pred p;
    and.b32 %r1041, %r1057, %r1043;    setp.ne.u32 p, %r1041, 0;
    vote.ballot.sync.b32 %r1041, p, 0xffffffff;
    @!p not.b32 %r1041, %r1041;
}

	// end inline asm
	and.b32  	%r1063, %r1041, %r1062;
	mov.b32 	%r1046, 8;
	// begin inline asm
	{
    .reg .pred p;
    and.b32 %r1044, %r1057, %r1046;    setp.ne.u32 p, %r1044, 0;
    vote.ballot.sync.b32 %r1044, p, 0xffffffff;
    @!p not.b32 %r1044, %r1044;
}

	// end inline asm
	and.b32  	%r1064, %r1044, %r1063;
	mov.b32 	%r1049, 16;
	// begin inline asm
	{
    .reg .pred p;
    and.b32 %r1047, %r1057, %r1049;    setp.ne.u32 p, %r1047, 0;
    vote.ballot.sync.b32 %r1047, p, 0xffffffff;
    @!p not.b32 %r1047, %r1047;
}

	// end inline asm
	and.b32  	%r1065, %r1047, %r1064;
	mov.b32 	%r1052, 32;
	// begin inline asm
	{
    .reg .pred p;
    and.b32 %r1050, %r1057, %r1052;    setp.ne.u32 p, %r1050, 0;
    vote.ballot.sync.b32 %r1050, p, 0xffffffff;
    @!p not.b32 %r1050, %r1050;
}

	// end inline asm
	and.b32  	%r1066, %r1050, %r1065;
	mov.b32 	%r1055, 64;
	// begin inline asm
	{
    .reg .pred p;
    and.b32 %r1053, %r1057, %r1055;    setp.ne.u32 p, %r1053, 0;
    vote.ballot.sync.b32 %r1053, p, 0xffffffff;
    @!p not.b32 %r1053, %r1053;
}

	// end inline asm
	and.b32  	%r1067, %r1053, %r1066;
	mov.b32 	%r1058, 128;
	// begin inline asm
	{
    .reg .pred p;
    and.b32 %r1056, %r1057, %r1058;    setp.ne.u32 p, %r1056, 0;
    vote.ballot.sync.b32 %r1056, p, 0xffffffff;
    @!p not.b32 %r1056, %r1056;
}

	// end inline asm
	and.b32  	%r1068, %r1056, %r1067;
	clz.b32 	%r1069, %r1068;
	sub.s32 	%r247, 31, %r1069;
	and.b32  	%r1070, %r878, %r1068;
	popc.b32 	%r248, %r1070;
	setp.ne.s32 	%p113, %r443, %r247;
	mov.b32 	%r2233, 0;
	@%p113 bra 	$L__BB7_189;
	shl.b32 	%r1071, %r1057, 2;
	add.s32 	%r1072, %r219, %r1071;
	atom.shared.add.u32 	%r2233, [%r1072], %r248;
$L__BB7_189:
	ld.param.u32 	%r2100, [_ZN3cub18CUB_300001_SM_10006detail10radix_sort29DeviceRadixSortOnesweepKernelINS1_5radix10policy_hubIiiyE10Policy1000ELNS0_9SortOrderE0EiiyiiNS1_21identity_decomposer_tEEEvPT5_SB_PT3_PKSC_PT1_PKSG_PT2_PKSK_T4_iiT6__param_9];
	shfl.sync.idx.b32	%r1098|%p114, %r2233, %r247, 31, -1;
	add.s32 	%r251, %r248, %r1098;
	shr.u32 	%r1099, %r2223, %r2100;
	and.b32  	%r1095, %r1099, %r221;
	mov.b32 	%r1075, 1;
	// begin inline asm
	{
    .reg .pred p;
    and.b32 %r1073, %r1095, %r1075;    setp.ne.u32 p, %r1073, 0;
    vote.ballot.sync.b32 %r1073, p, 0xffffffff;
    @!p not.b32 %r1073, %r1073;
}

	// end inline asm
	mov.b32 	%r1078, 2;
	// begin inline asm
	{
    .reg .pred p;
    and.b32 %r1076, %r1095, %r1078;    setp.ne.u32 p, %r1076, 0;
    vote.ballot.sync.b32 %r1076, p, 0xffffffff;
    @!p not.b32 %r1076, %r1076;
}

	// end inline asm
	and.b32  	%r1100, %r1076, %r1073;
	mov.b32 	%r1081, 4;
	// begin inline asm
	{
    .reg .pred p;
    and.b32 %r1079, %r1095, %r1081;    setp.ne.u32 p, %r1079, 0;
    vote.ballot.sync.b32 %r1079, p, 0xffffffff;
    @!p not.b32 %r1079, %r1079;
}

	// end inline asm
	and.b32  	%r1101, %r1079, %r1100;
	mov.b32 	%r1084, 8;
	// begin inline asm
	{
    .reg .pred p;
    and.b32 %r1082, %r1095, %r1084;    setp.ne.u32 p, %r1082, 0;
    vote.ballot.sync.b32 %r1082, p, 0xffffffff;
    @!p not.b32 %r1082, %r1082;
}

	// end inline asm
	and.b32  	%r1102, %r1082, %r1101;
	mov.b32 	%r1087, 16;
	// begin inline asm
	{
    .reg .pred p;
    and.b32 %r1085, %r1095, %r1087;    setp.ne.u32 p, %r1085, 0;
    vote.ballot.sync.b32 %r1085, p, 0xffffffff;
    @!p not.b32 %r1085, %r1085;
}

	// end inline asm
	and.b32  	%r1103, %r1085, %r1102;
	mov.b32 	%r1090, 32;
	// begin inline asm
	{
    .reg .pred p;
    and.b32 %r1088, %r1095, %r1090;    setp.ne.u32 p, %r1088, 0;
    vote.ballot.sync.b32 %r1088, p, 0xffffffff;
    @!p not.b32 %r1088, %r1088;
}

	// end inline asm
	and.b32  	%r1104, %r1088, %r1103;
	mov.b32 	%r1093, 64;
	// begin inline asm
	{
    .reg .pred p;
    and.b32 %r1091, %r1095, %r1093;    setp.ne.u32 p, %r1091, 0;
    vote.ballot.sync.b32 %r1091, p, 0xffffffff;
    @!p not.b32 %r1091, %r1091;
}

	// end inline asm
	and.b32  	%r1105, %r1091, %r1104;
	mov.b32 	%r1096, 128;
	// begin inline asm
	{
    .reg .pred p;
    and.b32 %r1094, %r1095, %r1096;    setp.ne.u32 p, %r1094, 0;
    vote.ballot.sync.b32 %r1094, p, 0xffffffff;
    @!p not.b32 %r1094, %r1094;
}

	// end inline asm
	and.b32  	%r1106, %r1094, %r1105;
	clz.b32 	%r1107, %r1106;
	sub.s32 	%r253, 31, %r1107;
	and.b32  	%r1108, %r878, %r1106;
	popc.b32 	%r254, %r1108;
	setp.ne.s32 	%p115, %r443, %r253;
	mov.b32 	%r2234, 0;
	@%p115 bra 	$L__BB7_191;
	shl.b32 	%r1109, %r1095, 2;
	add.s32 	%r1110, %r219, %r1109;
	atom.shared.add.u32 	%r2234, [%r1110], %r254;
$L__BB7_191:
	ld.param.u32 	%r2101, [_ZN3cub18CUB_300001_SM_10006detail10radix_sort29DeviceRadixSortOnesweepKernelINS1_5radix10policy_hubIiiyE10Policy1000ELNS0_9SortOrderE0EiiyiiNS1_21identity_decomposer_tEEEvPT5_SB_PT3_PKSC_PT1_PKSG_PT2_PKSK_T4_iiT6__param_9];
	shfl.sync.idx.b32	%r1136|%p116, %r2234, %r253, 31, -1;
	add.s32 	%r257, %r254, %r1136;
	shr.u32 	%r1137, %r2222, %r2101;
	and.b32  	%r1133, %r1137, %r221;
	mov.b32 	%r1113, 1;
	// begin inline asm
	{
    .reg .pred p;
    and.b32 %r1111, %r1133, %r1113;    setp.ne.u32 p, %r1111, 0;
    vote.ballot.sync.b32 %r1111, p, 0xffffffff;
    @!p not.b32 %r1111, %r1111;
}

	// end inline asm
	mov.b32 	%r1116, 2;
	// begin inline asm
	{
    .reg .pred p;
    and.b32 %r1114, %r1133, %r1116;    setp.ne.u32 p, %r1114, 0;
    vote.ballot.sync.b32 %r1114, p, 0xffffffff;
    @!p not.b32 %r1114, %r1114;
}

	// end inline asm
	and.b32  	%r1138, %r1114, %r1111;
	mov.b32 	%r1119, 4;
	// begin inline asm
	{
    .reg .pred p;
    and.b32 %r1117, %r1133, %r1119;    setp.ne.u32 p, %r1117, 0;
    vote.ballot.sync.b32 %r1117, p, 0xffffffff;
    @!p not.b32 %r1117, %r1117;
}

	// end inline asm
	and.b32  	%r1139, %r1117, %r1138;
	mov.b32 	%r1122, 8;
	// begin inline asm
	{
    .reg .pred p;
    and.b32 %r1120, %r1133, %r1122;    setp.ne.u32 p, %r1120, 0;
    vote.ballot.sync.b32 %r1120, p, 0xffffffff;
    @!p not.b32 %r1120, %r1120;
}

	// end inline asm
	and.b32  	%r1140, %r1120, %r1139;
	mov.b32 	%r1125, 16;
	// begin inline asm
	{
    .reg .pred p;
    and.b32 %r1123, %r1133, %r1125;    setp.ne.u32 p, %r1123, 0;
    vote.ballot.sync.b32 %r1123, p, 0xffffffff;
    @!p not.b32 %r1123, %r1123;
}

	// end inline asm
	and.b32  	%r1141, %r1123, %r1140;
	mov.b32 	%r1128, 32;
	// begin inline asm
	{
    .reg .pred p;
    and.b32 %r1126, %r1133, %r1128;    setp.ne.u32 p, %r1126, 0;
    vote.ballot.sync.b32 %r1126, p, 0xffffffff;
    @!p not.b32 %r1126, %r1126;
}

	// end inline asm
	and.b32  	%r1142, %r1126, %r1141;
	mov.b32 	%r1131, 64;
	// begin inline asm
	{
    .reg .pred p;
    and.b32 %r1129, %r1133, %r1131;    setp.ne.u32 p, %r1129, 0;
    vote.ballot.sync.b32 %r1129, p, 0xffffffff;
    @!p not.b32 %r1129, %r1129;
}

	// end inline asm
	and.b32  	%r1143, %r1129, %r1142;
	mov.b32 	%r1134, 128;
	// begin inline asm
	{
    .reg .pred p;
    and.b32 %r1132, %r1133, %r1134;    setp.ne.u32 p, %r1132, 0;
    vote.ballot.sync.b32 %r1132, p, 0xffffffff;
    @!p not.b32 %r1132, %r1132;
}

	// end inline asm
	and.b32  	%r1144, %r1132, %r1143;
	clz.b32 	%r1145, %r1144;
	sub.s32 	%r259, 31, %r1145;
	and.b32  	%r1146, %r878, %r1144;
	popc.b32 	%r260, %r1146;
	setp.ne.s32 	%p117, %r443, %r259;
	mov.b32 	%r2235, 0;
	@%p117 bra 	$L__BB7_193;
	shl.b32 	%r1147, %r1133, 2;
	add.s32 	%r1148, %r219, %r1147;
	atom.shared.add.u32 	%r2235, [%r1148], %r260;
$L__BB7_193:
	ld.param.u32 	%r2102, [_ZN3cub18CUB_300001_SM_10006detail10radix_sort29DeviceRadixSortOnesweepKernelINS1_5radix10policy_hubIiiyE10Policy1000ELNS0_9SortOrderE0EiiyiiNS1_21identity_decomposer_tEEEvPT5_SB_PT3_PKSC_PT1_PKSG_PT2_PKSK_T4_iiT6__param_9];
	shfl.sync.idx.b32	%r1174|%p118, %r2235, %r259, 31, -1;
	add.s32 	%r263, %r260, %r1174;
	shr.u32 	%r1175, %r2221, %r2102;
	and.b32  	%r1171, %r1175, %r221;
	mov.b32 	%r1151, 1;
	// begin inline asm
	{
    .reg .pred p;
    and.b32 %r1149, %r1171, %r1151;    setp.ne.u32 p, %r1149, 0;
    vote.ballot.sync.b32 %r1149, p, 0xffffffff;
    @!p not.b32 %r1149, %r1149;
}

	// end inline asm
	mov.b32 	%r1154, 2;
	// begin inline asm
	{
    .reg .pred p;
    and.b32 %r1152, %r1171, %r1154;    setp.ne.u32 p, %r1152, 0;
    vote.ballot.sync.b32 %r1152, p, 0xffffffff;
    @!p not.b32 %r1152, %r1152;
}

	// end inline asm
	and.b32  	%r1176, %r1152, %r1149;
	mov.b32 	%r1157, 4;
	// begin inline asm
	{
    .reg .pred p;
    and.b32 %r1155, %r1171, %r1157;    setp.ne.u32 p, %r1155, 0;
    vote.ballot.sync.b32 %r1155, p, 0xffffffff;
    @!p not.b32 %r1155, %r1155;
}

	// end inline asm
	and.b32  	%r1177, %r1155, %r1176;
	mov.b32 	%r1160, 8;
	// begin inline asm
	{
    .reg .pred p;
    and.b32 %r1158, %r1171, %r1160;    setp.ne.u32 p, %r1158, 0;
    vote.ballot.sync.b32 %r1158, p, 0xffffffff;
    @!p not.b32 %r1158, %r1158;
}

	// end inline asm
	and.b32  	%r1178, %r1158, %r1177;
	mov.b32 	%r1163, 16;
	// begin inline asm
	{
    .reg .pred p;
    and.b32 %r1161, %r1171, %r1163;    setp.ne.u32 p, %r1161, 0;
    vote.ballot.sync.b32 %r1161, p, 0xffffffff;
    @!p not.b32 %r1161, %r1161;
}

	// end inline asm
	and.b32  	%r1179, %r1161, %r1178;
	mov.b32 	%r1166, 32;
	// begin inline asm
	{
    .reg .pred p;
    and.b32 %r1164, %r1171, %r1166;    setp.ne.u32 p, %r1164, 0;
    vote.ballot.sync.b32 %r1164, p, 0xffffffff;
    @!p not.b32 %r1164, %r1164;
}

	// end inline asm
	and.b32  	%r1180, %r1164, %r1179;
	mov.b32 	%r1169, 64;
	// begin inline asm
	{
    .reg .pred p;
    and.b32 %r1167, %r1171, %r1169;    setp.ne.u32 p, %r1167, 0;
    vote.ballot.sync.b32 %r1167, p, 0xffffffff;
    @!p not.b32 %r1167, %r1167;
}

	// end inline asm
	and.b32  	%r1181, %r1167, %r1180;
	mov.b32 	%r1172, 128;
	// begin inline asm
	{
    .reg .pred p;
    and.b32 %r1170, %r1171, %r1172;    setp.ne.u32 p, %r1170, 0;
    vote.ballot.sync.b32 %r1170, p, 0xffffffff;
    @!p not.b32 %r1170, %r1170;
}

	// end inline asm
	and.b32  	%r1182, %r1170, %r1181;
	clz.b32 	%r1183, %r1182;
	sub.s32 	%r265, 31, %r1183;
	and.b32  	%r1184, %r878, %r1182;
	popc.b32 	%r266, %r1184;
	setp.ne.s32 	%p119, %r443, %r265;
	mov.b32 	%r2236, 0;
	@%p119 bra 	$L__BB7_195;
	shl.b32 	%r1185, %r1171, 2;
	add.s32 	%r1186, %r219, %r1185;
	atom.shared.add.u32 	%r2236, [%r1186], %r266;
$L__BB7_195:
	ld.param.u32 	%r2103, [_ZN3cub18CUB_300001_SM_10006detail10radix_sort29DeviceRadixSortOnesweepKernelINS1_5radix10policy_hubIiiyE10Policy1000ELNS0_9SortOrderE0EiiyiiNS1_21identity_decomposer_tEEEvPT5_SB_PT3_PKSC_PT1_PKSG_PT2_PKSK_T4_iiT6__param_9];
	shfl.sync.idx.b32	%r1212|%p120, %r2236, %r265, 31, -1;
	add.s32 	%r269, %r266, %r1212;
	shr.u32 	%r1213, %r2220, %r2103;
	and.b32  	%r1209, %r1213, %r221;
	mov.b32 	%r1189, 1;
	// begin inline asm
	{
    .reg .pred p;
    and.b32 %r1187, %r1209, %r1189;    setp.ne.u32 p, %r1187, 0;
    vote.ballot.sync.b32 %r1187, p, 0xffffffff;
    @!p not.b32 %r1187, %r1187;
}

	// end inline asm
	mov.b32 	%r1192, 2;
	// begin inline asm
	{
    .reg .pred p;
    and.b32 %r1190, %r1209, %r1192;    setp.ne.u32 p, %r1190, 0;
    vote.ballot.sync.b32 %r1190, p, 0xffffffff;
    @!p not.b32 %r1190, %r1190;
}

	// end inline asm
	and.b32  	%r1214, %r1190, %r1187;
	mov.b32 	%r1195, 4;
	// begin inline asm
	{
    .reg .pred p;
    and.b32 %r1193, %r1209, %r1195;    setp.ne.u32 p, %r1193, 0;
    vote.ballot.sync.b32 %r1193, p, 0xffffffff;
    @!p not.b32 %r1193, %r1193;
}

	// end inline asm
	and.b32  	%r1215, %r1193, %r1214;
	mov.b32 	%r1198, 8;
	// begin inline asm
	{
    .reg .pred p;
    and.b32 %r1196, %r1209, %r1198;    setp.ne.u32 p, %r1196, 0;
    vote.ballot.sync.b32 %r1196, p, 0xffffffff;
    @!p not.b32 %r1196, %r1196;
}

	// end inline asm
	and.b32  	%r1216, %r1196, %r1215;
	mov.b32 	%r1201, 16;
	// begin inline asm
	{
    .reg .pred p;
    and.b32 %r1199, %r1209, %r1201;    setp.ne.u32 p, %r1199, 0;
    vote.ballot.sync.b32 %r1199, p, 0xffffffff;
    @!p not.b32 %r1199, %r1199;
}

	// end inline asm
	and.b32  	%r1217, %r1199, %r1216;
	mov.b32 	%r1204, 32;
	// begin inline asm
	{
    .reg .pred p;
    and.b32 %r1202, %r1209, %r1204;    setp.ne.u32 p, %r1202, 0;
    vote.ballot.sync.b32 %r1202, p, 0xffffffff;
    @!p not.b32 %r1202, %r1202;
}

	// end inline asm
	and.b32  	%r1218, %r1202, %r1217;
	mov.b32 	%r1207, 64;
	// begin inline asm
	{
    .reg .pred p;
    and.b32 %r1205, %r1209, %r1207;    setp.ne.u32 p, %r1205, 0;
    vote.ballot.sync.b32 %r1205, p, 0xffffffff;
    @!p not.b32 %r1205, %r1205;
}

	// end inline asm
	and.b32  	%r1219, %r1205, %r1218;
	mov.b32 	%r1210, 128;
	// begin inline asm
	{
    .reg .pred p;
    and.b32 %r1208, %r1209, %r1210;    setp.ne.u32 p, %r1208, 0;
    vote.ballot.sync.b32 %r1208, p, 0xffffffff;
    @!p not.b32 %r1208, %r1208;
}

	// end inline asm
	and.b32  	%r1220, %r1208, %r1219;
	clz.b32 	%r1221, %r1220;
	sub.s32 	%r271, 31, %r1221;
	and.b32  	%r1222, %r878, %r1220;
	popc.b32 	%r272, %r1222;
	setp.ne.s32 	%p121, %r443, %r271;
	mov.b32 	%r2237, 0;
	@%p121 bra 	$L__BB7_197;
	shl.b32 	%r1223, %r1209, 2;
	add.s32 	%r1224, %r219, %r1223;
	atom.shared.add.u32 	%r2237, [%r1224], %r272;
$L__BB7_197:
	ld.param.u32 	%r2104, [_ZN3cub18CUB_300001_SM_10006detail10radix_sort29DeviceRadixSortOnesweepKernelINS1_5radix10policy_hubIiiyE10Policy1000ELNS0_9SortOrderE0EiiyiiNS1_21identity_decomposer_tEEEvPT5_SB_PT3_PKSC_PT1_PKSG_PT2_PKSK_T4_iiT6__param_9];
	shfl.sync.idx.b32	%r1250|%p122, %r2237, %r271, 31, -1;
	add.s32 	%r275, %r272, %r1250;
	shr.u32 	%r1251, %r2219, %r2104;
	and.b32  	%r1247, %r1251, %r221;
	mov.b32 	%r1227, 1;
	// begin inline asm
	{
    .reg .pred p;
    and.b32 %r1225, %r1247, %r1227;    setp.ne.u32 p, %r1225, 0;
    vote.ballot.sync.b32 %r1225, p, 0xffffffff;
    @!p not.b32 %r1225, %r1225;
}

	// end inline asm
	mov.b32 	%r1230, 2;
	// begin inline asm
	{
    .reg .pred p;
    and.b32 %r1228, %r1247, %r1230;    setp.ne.u32 p, %r1228, 0;
    vote.ballot.sync.b32 %r1228, p, 0xffffffff;
    @!p not.b32 %r1228, %r1228;
}

	// end inline asm
	and.b32  	%r1252, %r1228, %r1225;
	mov.b32 	%r1233, 4;
	// begin inline asm
	{
    .reg .pred p;
    and.b32 %r1231, %r1247, %r1233;    setp.ne.u32 p, %r1231, 0;
    vote.ballot.sync.b32 %r1231, p, 0xffffffff;
    @!p not.b32 %r1231, %r1231;
}

	// end inline asm
	and.b32  	%r1253, %r1231, %r1252;
	mov.b32 	%r1236, 8;
	// begin inline asm
	{
    .reg .pred p;
    and.b32 %r1234, %r1247, %r1236;    setp.ne.u32 p, %r1234, 0;
    vote.ballot.sync.b32 %r1234, p, 0xffffffff;
    @!p not.b32 %r1234, %r1234;
}

	// end inline asm
	and.b32  	%r1254, %r1234, %r1253;
	mov.b32 	%r1239, 16;
	// begin inline asm
	{
    .reg .pred p;
    and.b32 %r1237, %r1247, %r1239;    setp.ne.u32 p, %r1237, 0;
    vote.ballot.sync.b32 %r1237, p, 0xffffffff;
    @!p not.b32 %r1237, %r1237;
}

	// end inline asm
	and.b32  	%r1255, %r1237, %r1254;
	mov.b32 	%r1242, 32;
	// begin inline asm
	{
    .reg .pred p;
    and.b32 %r1240, %r1247, %r1242;    setp.ne.u32 p, %r1240, 0;
    vote.ballot.sync.b32 %r1240, p, 0xffffffff;
    @!p not.b32 %r1240, %r1240;
}

	// end inline asm
	and.b32  	%r1256, %r1240, %r1255;
	mov.b32 	%r1245, 64;
	// begin inline asm
	{
    .reg .pred p;
    and.b32 %r1243, %r1247, %r1245;    setp.ne.u32 p, %r1243, 0;
    vote.ballot.sync.b32 %r1243, p, 0xffffffff;
    @!p not.b32 %r1243, %r1243;
}

	// end inline asm
	and.b32  	%r1257, %r1243, %r1256;
	mov.b32 	%r1248, 128;
	// begin inline asm
	{
    .reg .pred p;
    and.b32 %r1246, %r1247, %r1248;    setp.ne.u32 p, %r1246, 0;
    vote.ballot.sync.b32 %r1246, p, 0xffffffff;
    @!p not.b32 %r1246, %r1246;
}

	// end inline asm
	and.b32  	%r1258, %r1246, %r1257;
	clz.b32 	%r1259, %r1258;
	sub.s32 	%r277, 31, %r1259;
	and.b32  	%r1260, %r878, %r1258;
	popc.b32 	%r278, %r1260;
	setp.ne.s32 	%p123, %r443, %r277;
	mov.b32 	%r2238, 0;
	@%p123 bra 	$L__BB7_199;
	shl.b32 	%r1265, %r1247, 2;
	add.s32 	%r1266, %r219, %r1265;
	atom.shared.add.u32 	%r2238, [%r1266], %r278;
$L__BB7_199:
	ld.param.u32 	%r2105, [_ZN3cub18CUB_300001_SM_10006detail10radix_sort29DeviceRadixSortOnesweepKernelINS1_5radix10policy_hubIiiyE10Policy1000ELNS0_9SortOrderE0EiiyiiNS1_21identity_decomposer_tEEEvPT5_SB_PT3_PKSC_PT1_PKSG_PT2_PKSK_T4_iiT6__param_9];
	shfl.sync.idx.b32	%r1292|%p124, %r2238, %r277, 31, -1;
	add.s32 	%r281, %r278, %r1292;
	shr.u32 	%r1293, %r2218, %r2105;
	and.b32  	%r1289, %r1293, %r221;
	mov.b32 	%r1269, 1;
	// begin inline asm
	{
    .reg .pred p;
    and.b32 %r1267, %r1289, %r1269;    setp.ne.u32 p, %r1267, 0;
    vote.ballot.sync.b32 %r1267, p, 0xffffffff;
    @!p not.b32 %r1267, %r1267;
}

	// end inline asm
	mov.b32 	%r1272, 2;
	// begin inline asm
	{
    .reg .pred p;
    and.b32 %r1270, %r1289, %r1272;    setp.ne.u32 p, %r1270, 0;
    vote.ballot.sync.b32 %r1270, p, 0xffffffff;
    @!p not.b32 %r1270, %r1270;
}

	// end inline asm
	and.b32  	%r1294, %r1270, %r1267;
	mov.b32 	%r1275, 4;
	// begin inline asm
	{
    .reg .pred p;
    and.b32 %r1273, %r1289, %r1275;    setp.ne.u32 p, %r1273, 0;
    vote.ballot.sync.b32 %r1273, p, 0xffffffff;
    @!p not.b32 %r1273, %r1273;
}

	// end inline asm
	and.b32  	%r1295, %r1273, %r1294;
	mov.b32 	%r1278, 8;
	// begin inline asm
	{
    .reg .pred p;
    and.b32 %r1276, %r1289, %r1278;    setp.ne.u32 p, %r1276, 0;
    vote.ballot.sync.b32 %r1276, p, 0xffffffff;
    @!p not.b32 %r1276, %r1276;
}

	// end inline asm
	and.b32  	%r1296, %r1276, %r1295;
	mov.b32 	%r1281, 16;
	// begin inline asm
	{
    .reg .pred p;
    and.b32 %r1279, %r1289, %r1281;    setp.ne.u32 p, %r1279, 0;
    vote.ballot.sync.b32 %r1279, p, 0xffffffff;
    @!p not.b32 %r1279, %r1279;
}

	// end inline asm
	and.b32  	%r1297, %r1279, %r1296;
	mov.b32 	%r1284, 32;
	// begin inline asm
	{
    .reg .pred p;
    and.b32 %r1282, %r1289, %r1284;    setp.ne.u32 p, %r1282, 0;
    vote.ballot.sync.b32 %r1282, p, 0xffffffff;
    @!p not.b32 %r1282, %r1282;
}

	// end inline asm
	and.b32  	%r1298, %r1282, %r1297;
	mov.b32 	%r1287, 64;
	// begin inline asm
	{
    .reg .pred p;
    and.b32 %r1285, %r1289, %r1287;    setp.ne.u32 p, %r1285, 0;
    vote.ballot.sync.b32 %r1285, p, 0xffffffff;
    @!p not.b32 %r1285, %r1285;
}

	// end inline asm
	and.b32  	%r1299, %r1285, %r1298;
	mov.b32 	%r1290, 128;
	// begin inline asm
	{
    .reg .pred p;
    and.b32 %r1288, %r1289, %r1290;    setp.ne.u32 p, %r1288, 0;
    vote.ballot.sync.b32 %r1288, p, 0xffffffff;
    @!p not.b32 %r1288, %r1288;
}

	// end inline asm
	and.b32  	%r1300, %r1288, %r1299;
	clz.b32 	%r1301, %r1300;
	sub.s32 	%r283, 31, %r1301;
	and.b32  	%r1302, %r878, %r1300;
	popc.b32 	%r284, %r1302;
	setp.ne.s32 	%p125, %r443, %r283;
	mov.b32 	%r2239, 0;
	@%p125 bra 	$L__BB7_201;
	shl.b32 	%r1307, %r1289, 2;
	add.s32 	%r1308, %r219, %r1307;
	atom.shared.add.u32 	%r2239, [%r1308], %r284;
$L__BB7_201:
	ld.param.u32 	%r2106, [_ZN3cub18CUB_300001_SM_10006detail10radix_sort29DeviceRadixSortOnesweepKernelINS1_5radix10policy_hubIiiyE10Policy1000ELNS0_9SortOrderE0EiiyiiNS1_21identity_decomposer_tEEEvPT5_SB_PT3_PKSC_PT1_PKSG_PT2_PKSK_T4_iiT6__param_9];
	shfl.sync.idx.b32	%r1334|%p126, %r2239, %r283, 31, -1;
	add.s32 	%r287, %r284, %r1334;
	shr.u32 	%r1335, %r2217, %r2106;
	and.b32  	%r1331, %r1335, %r221;
	mov.b32 	%r1311, 1;
	// begin inline asm
	{
    .reg .pred p;
    and.b32 %r1309, %r1331, %r1311;    setp.ne.u32 p, %r1309, 0;
    vote.ballot.sync.b32 %r1309, p, 0xffffffff;
    @!p not.b32 %r1309, %r1309;
}

	// end inline asm
	mov.b32 	%r1314, 2;
	// begin inline asm
	{
    .reg .pred p;
    and.b32 %r1312, %r1331, %r1314;    setp.ne.u32 p, %r1312, 0;
    vote.ballot.sync.b32 %r1312, p, 0xffffffff;
    @!p not.b32 %r1312, %r1312;
}

	// end inline asm
	and.b32  	%r1336, %r1312, %r1309;
	mov.b32 	%r1317, 4;
	// begin inline asm
	{
    .reg .pred p;
    and.b32 %r1315, %r1331, %r1317;    setp.ne.u32 p, %r1315, 0;
    vote.ballot.sync.b32 %r1315, p, 0xffffffff;
    @!p not.b32 %r1315, %r1315;
}

	// end inline asm
	and.b32  	%r1337, %r1315, %r1336;
	mov.b32 	%r1320, 8;
	// begin inline asm
	{
    .reg .pred p;
    and.b32 %r1318, %r1331, %r1320;    setp.ne.u32 p, %r1318, 0;
    vote.ballot.sync.b32 %r1318, p, 0xffffffff;
    @!p not.b32 %r1318, %r1318;
}

	// end inline asm
	and.b32  	%r1338, %r1318, %r1337;
	mov.b32 	%r1323, 16;
	// begin inline asm
	{
    .reg .pred p;
    and.b32 %r1321, %r1331, %r1323;    setp.ne.u32 p, %r1321, 0;
    vote.ballot.sync.b32 %r1321, p, 0xffffffff;
    @!p not.b32 %r1321, %r1321;
}

	// end inline asm
	and.b32  	%r1339, %r1321, %r1338;
	mov.b32 	%r1326, 32;
	// begin inline asm
	{
    .reg .pred p;
    and.b32 %r1324, %r1331, %r1326;    setp.ne.u32 p, %r1324, 0;
    vote.ballot.sync.b32 %r1324, p, 0xffffffff;
    @!p not.b32 %r1324, %r1324;
}

	// end inline asm
	and.b32  	%r1340, %r1324, %r1339;
	mov.b32 	%r1329, 64;
	// begin inline asm
	{
    .reg .pred p;
    and.b32 %r1327, %r1331, %r1329;    setp.ne.u32 p, %r1327, 0;
    vote.ballot.sync.b32 %r1327, p, 0xffffffff;
    @!p not.b32 %r1327, %r1327;
}

	// end inline asm
	and.b32  	%r1341, %r1327, %r1340;
	mov.b32 	%r1332, 128;
	// begin inline asm
	{
    .reg .pred p;
    and.b32 %r1330, %r1331, %r1332;    setp.ne.u32 p, %r1330, 0;
    vote.ballot.sync.b32 %r1330, p, 0xffffffff;
    @!p not.b32 %r1330, %r1330;
}

	// end inline asm
	and.b32  	%r1342, %r1330, %r1341;
	clz.b32 	%r1343, %r1342;
	sub.s32 	%r289, 31, %r1343;
	and.b32  	%r1344, %r878, %r1342;
	popc.b32 	%r290, %r1344;
	setp.ne.s32 	%p127, %r443, %r289;
	mov.b32 	%r2240, 0;
	@%p127 bra 	$L__BB7_203;
	shl.b32 	%r1349, %r1331, 2;
	add.s32 	%r1350, %r219, %r1349;
	atom.shared.add.u32 	%r2240, [%r1350], %r290;
$L__BB7_203:
	ld.param.u32 	%r2107, [_ZN3cub18CUB_300001_SM_10006detail10radix_sort29DeviceRadixSortOnesweepKernelINS1_5radix10policy_hubIiiyE10Policy1000ELNS0_9SortOrderE0EiiyiiNS1_21identity_decomposer_tEEEvPT5_SB_PT3_PKSC_PT1_PKSG_PT2_PKSK_T4_iiT6__param_9];
	shfl.sync.idx.b32	%r1376|%p128, %r2240, %r289, 31, -1;
	add.s32 	%r293, %r290, %r1376;
	shr.u32 	%r1377, %r2216, %r2107;
	and.b32  	%r1373, %r1377, %r221;
	mov.b32 	%r1353, 1;
	// begin inline asm
	{
    .reg .pred p;
    and.b32 %r1351, %r1373, %r1353;    setp.ne.u32 p, %r1351, 0;
    vote.ballot.sync.b32 %r1351, p, 0xffffffff;
    @!p not.b32 %r1351, %r1351;
}

	// end inline asm
	mov.b32 	%r1356, 2;
	// begin inline asm
	{
    .reg .pred p;
    and.b32 %r1354, %r1373, %r1356;    setp.ne.u32 p, %r1354, 0;
    vote.ballot.sync.b32 %r1354, p, 0xffffffff;
    @!p not.b32 %r1354, %r1354;
}

	// end inline asm
	and.b32  	%r1378, %r1354, %r1351;
	mov.b32 	%r1359, 4;
	// begin inline asm
	{
    .reg .pred p;
    and.b32 %r1357, %r1373, %r1359;    setp.ne.u32 p, %r1357, 0;
    vote.ballot.sync.b32 %r1357, p, 0xffffffff;
    @!p not.b32 %r1357, %r1357;
}

	// end inline asm
	and.b32  	%r1379, %r1357, %r1378;
	mov.b32 	%r1362, 8;
	// begin inline asm
	{
    .reg .pred p;
    and.b32 %r1360, %r1373, %r1362;    setp.ne.u32 p, %r1360, 0;
    vote.ballot.sync.b32 %r1360, p, 0xffffffff;
    @!p not.b32 %r1360, %r1360;
}

	// end inline asm
	and.b32  	%r1380, %r1360, %r1379;
	mov.b32 	%r1365, 16;
	// begin inline asm
	{
    .reg .pred p;
    and.b32 %r1363, %r1373, %r1365;    setp.ne.u32 p, %r1363, 0;
    vote.ballot.sync.b32 %r1363, p, 0xffffffff;
    @!p not.b32 %r1363, %r1363;
}

	// end inline asm
	and.b32  	%r1381, %r1363, %r1380;
	mov.b32 	%r1368, 32;
	// begin inline asm
	{
    .reg .pred p;
    and.b32 %r1366, %r1373, %r1368;    setp.ne.u32 p, %r1366, 0;
    vote.ballot.sync.b32 %r1366, p, 0xffffffff;
    @!p not.b32 %r1366, %r1366;
}

	// end inline asm
	and.b32  	%r1382, %r1366, %r1381;
	mov.b32 	%r1371, 64;
	// begin inline asm
	{
    .reg .pred p;
    and.b32 %r1369, %r1373, %r1371;    setp.ne.u32 p, %r1369, 0;
    vote.ballot.sync.b32 %r1369, p, 0xffffffff;
    @!p not.b32 %r1369, %r1369;
}

	// end inline asm
	and.b32  	%r1383, %r1369, %r1382;
	mov.b32 	%r1374, 128;
	// begin inline asm
	{
    .reg .pred p;
    and.b32 %r1372, %r1373, %r1374;    setp.ne.u32 p, %r1372, 0;
    vote.ballot.sync.b32 %r1372, p, 0xffffffff;
    @!p not.b32 %r1372, %r1372;
}

	// end inline asm
	and.b32  	%r1384, %r1372, %r1383;
	clz.b32 	%r1385, %r1384;
	sub.s32 	%r295, 31, %r1385;
	and.b32  	%r1386, %r878, %r1384;
	popc.b32 	%r296, %r1386;
	setp.ne.s32 	%p129, %r443, %r295;
	mov.b32 	%r2241, 0;
	@%p129 bra 	$L__BB7_205;
	shl.b32 	%r1391, %r1373, 2;
	add.s32 	%r1392, %r219, %r1391;
	atom.shared.add.u32 	%r2241, [%r1392], %r296;
$L__BB7_205:
	ld.param.u32 	%r2108, [_ZN3cub18CUB_300001_SM_10006detail10radix_sort29DeviceRadixSortOnesweepKernelINS1_5radix10policy_hubIiiyE10Policy1000ELNS0_9SortOrderE0EiiyiiNS1_21identity_decomposer_tEEEvPT5_SB_PT3_PKSC_PT1_PKSG_PT2_PKSK_T4_iiT6__param_9];
	shfl.sync.idx.b32	%r1418|%p130, %r2241, %r295, 31, -1;
	add.s32 	%r299, %r296, %r1418;
	shr.u32 	%r1419, %r2215, %r2108;
	and.b32  	%r1415, %r1419, %r221;
	mov.b32 	%r1395, 1;
	// begin inline asm
	{
    .reg .pred p;
    and.b32 %r1393, %r1415, %r1395;    setp.ne.u32 p, %r1393, 0;
    vote.ballot.sync.b32 %r1393, p, 0xffffffff;
    @!p not.b32 %r1393, %r1393;
}

	// end inline asm
	mov.b32 	%r1398, 2;
	// begin inline asm
	{
    .reg .pred p;
    and.b32 %r1396, %r1415, %r1398;    setp.ne.u32 p, %r1396, 0;
    vote.ballot.sync.b32 %r1396, p, 0xffffffff;
    @!p not.b32 %r1396, %r1396;
}

	// end inline asm
	and.b32  	%r1420, %r1396, %r1393;
	mov.b32 	%r1401, 4;
	// begin inline asm
	{
    .reg .pred p;
    and.b32 %r1399, %r1415, %r1401;    setp.ne.u32 p, %r1399, 0;
    vote.ballot.sync.b32 %r1399, p, 0xffffffff;
    @!p not.b32 %r1399, %r1399;
}

	// end inline asm
	and.b32  	%r1421, %r1399, %r1420;
	mov.b32 	%r1404, 8;
	// begin inline asm
	{
    .reg .pred p;
    and.b32 %r1402, %r1415, %r1404;    setp.ne.u32 p, %r1402, 0;
    vote.ballot.sync.b32 %r1402, p, 0xffffffff;
    @!p not.b32 %r1402, %r1402;
}

	// end inline asm
	and.b32  	%r1422, %r1402, %r1421;
	mov.b32 	%r1407, 16;
	// begin inline asm
	{
    .reg .pred p;
    and.b32 %r1405, %r1415, %r1407;    setp.ne.u32 p, %r1405, 0;
    vote.ballot.sync.b32 %r1405, p, 0xffffffff;
    @!p not.b32 %r1405, %r1405;
}

	// end inline asm
	and.b32  	%r1423, %r1405, %r1422;
	mov.b32 	%r1410, 32;
	// begin inline asm
	{
    .reg .pred p;
    and.b32 %r1408, %r1415, %r1410;    setp.ne.u32 p, %r1408, 0;
    vote.ballot.sync.b32 %r1408, p, 0xffffffff;
    @!p not.b32 %r1408, %r1408;
}

	// end inline asm
	and.b32  	%r1424, %r1408, %r1423;
	mov.b32 	%r1413, 64;
	// begin inline asm
	{
    .reg .pred p;
    and.b32 %r1411, %r1415, %r1413;    setp.ne.u32 p, %r1411, 0;
    vote.ballot.sync.b32 %r1411, p, 0xffffffff;
    @!p not.b32 %r1411, %r1411;
}

	// end inline asm
	and.b32  	%r1425, %r1411, %r1424;
	mov.b32 	%r1416, 128;
	// begin inline asm
	{
    .reg .pred p;
    and.b32 %r1414, %r1415, %r1416;    setp.ne.u32 p, %r1414, 0;
    vote.ballot.sync.b32 %r1414, p, 0xffffffff;
    @!p not.b32 %r1414, %r1414;
}

	// end inline asm
	and.b32  	%r1426, %r1414, %r1425;
	clz.b32 	%r1427, %r1426;
	sub.s32 	%r301, 31, %r1427;
	and.b32  	%r1428, %r878, %r1426;
	popc.b32 	%r302, %r1428;
	setp.ne.s32 	%p131, %r443, %r301;
	mov.b32 	%r2242, 0;
	@%p131 bra 	$L__BB7_207;
	shl.b32 	%r1433, %r1415, 2;
	add.s32 	%r1434, %r219, %r1433;
	atom.shared.add.u32 	%r2242, [%r1434], %r302;
$L__BB7_207:
	ld.param.u32 	%r2109, [_ZN3cub18CUB_300001_SM_10006detail10radix_sort29DeviceRadixSortOnesweepKernelINS1_5radix10policy_hubIiiyE10Policy1000ELNS0_9SortOrderE0EiiyiiNS1_21identity_decomposer_tEEEvPT5_SB_PT3_PKSC_PT1_PKSG_PT2_PKSK_T4_iiT6__param_9];
	shfl.sync.idx.b32	%r1460|%p132, %r2242, %r301, 31, -1;
	add.s32 	%r305, %r302, %r1460;
	shr.u32 	%r1461, %r2214, %r2109;
	and.b32  	%r1457, %r1461, %r221;
	mov.b32 	%r1437, 1;
	// begin inline asm
	{
    .reg .pred p;
    and.b32 %r1435, %r1457, %r1437;    setp.ne.u32 p, %r1435, 0;
    vote.ballot.sync.b32 %r1435, p, 0xffffffff;
    @!p not.b32 %r1435, %r1435;
}

	// end inline asm
	mov.b32 	%r1440, 2;
	// begin inline asm
	{
    .reg .pred p;
    and.b32 %r1438, %r1457, %r1440;    setp.ne.u32 p, %r1438, 0;
    vote.ballot.sync.b32 %r1438, p, 0xffffffff;
    @!p not.b32 %r1438, %r1438;
}

	// end inline asm
	and.b32  	%r1462, %r1438, %r1435;
	mov.b32 	%r1443, 4;
	// begin inline asm
	{
    .reg .pred p;
    and.b32 %r1441, %r1457, %r1443;    setp.ne.u32 p, %r1441, 0;
    vote.ballot.sync.b32 %r1441, p, 0xffffffff;
    @!p not.b32 %r1441, %r1441;
}

	// end inline asm
	and.b32  	%r1463, %r1441, %r1462;
	mov.b32 	%r1446, 8;
	// begin inline asm
	{
    .reg .pred p;
    and.b32 %r1444, %r1457, %r1446;    setp.ne.u32 p, %r1444, 0;
    vote.ballot.sync.b32 %r1444, p, 0xffffffff;
    @!p not.b32 %r1444, %r1444;
}

	// end inline asm
	and.b32  	%r1464, %r1444, %r1463;
	mov.b32 	%r1449, 16;
	// begin inline asm
	{
    .reg .pred p;
    and.b32 %r1447, %r1457, %r1449;    setp.ne.u32 p, %r1447, 0;
    vote.ballot.sync.b32 %r1447, p, 0xffffffff;
    @!p not.b32 %r1447, %r1447;
}

	// end inline asm
	and.b32  	%r1465, %r1447, %r1464;
	mov.b32 	%r1452, 32;
	// begin inline asm
	{
    .reg .pred p;
    and.b32 %r1450, %r1457, %r1452;    setp.ne.u32 p, %r1450, 0;
    vote.ballot.sync.b32 %r1450, p, 0xffffffff;
    @!p not.b32 %r1450, %r1450;
}

	// end inline asm
	and.b32  	%r1466, %r1450, %r1465;
	mov.b32 	%r1455, 64;
	// begin inline asm
	{
    .reg .pred p;
    and.b32 %r1453, %r1457, %r1455;    setp.ne.u32 p, %r1453, 0;
    vote.ballot.sync.b32 %r1453, p, 0xffffffff;
    @!p not.b32 %r1453, %r1453;
}

	// end inline asm
	and.b32  	%r1467, %r1453, %r1466;
	mov.b32 	%r1458, 128;
	// begin inline asm
	{
    .reg .pred p;
    and.b32 %r1456, %r1457, %r1458;    setp.ne.u32 p, %r1456, 0;
    vote.ballot.sync.b32 %r1456, p, 0xffffffff;
    @!p not.b32 %r1456, %r1456;
}

	// end inline asm
	and.b32  	%r1468, %r1456, %r1467;
	clz.b32 	%r1469, %r1468;
	sub.s32 	%r307, 31, %r1469;
	and.b32  	%r1470, %r878, %r1468;
	popc.b32 	%r308, %r1470;
	setp.ne.s32 	%p133, %r443, %r307;
	mov.b32 	%r2243, 0;
	@%p133 bra 	$L__BB7_209;
	shl.b32 	%r1475, %r1457, 2;
	add.s32 	%r1476, %r219, %r1475;
	atom.shared.add.u32 	%r2243, [%r1476], %r308;
$L__BB7_209:
	ld.param.u32 	%r2110, [_ZN3cub18CUB_300001_SM_10006detail10radix_sort29DeviceRadixSortOnesweepKernelINS1_5radix10policy_hubIiiyE10Policy1000ELNS0_9SortOrderE0EiiyiiNS1_21identity_decomposer_tEEEvPT5_SB_PT3_PKSC_PT1_PKSG_PT2_PKSK_T4_iiT6__param_9];
	shfl.sync.idx.b32	%r1502|%p134, %r2243, %r307, 31, -1;
	add.s32 	%r311, %r308, %r1502;
	shr.u32 	%r1503, %r2213, %r2110;
	and.b32  	%r1499, %r1503, %r221;
	mov.b32 	%r1479, 1;
	// begin inline asm
	{
    .reg .pred p;
    and.b32 %r1477, %r1499, %r1479;    setp.ne.u32 p, %r1477, 0;
    vote.ballot.sync.b32 %r1477, p, 0xffffffff;
    @!p not.b32 %r1477, %r1477;
}

	// end inline asm
	mov.b32 	%r1482, 2;
	// begin inline asm
	{
    .reg .pred p;
    and.b32 %r1480, %r1499, %r1482;    setp.ne.u32 p, %r1480, 0;
    vote.ballot.sync.b32 %r1480, p, 0xffffffff;
    @!p not.b32 %r1480, %r1480;
}

	// end inline asm
	and.b32  	%r1504, %r1480, %r1477;
	mov.b32 	%r1485, 4;
	// begin inline asm
	{
    .reg .pred p;
    and.b32 %r1483, %r1499, %r1485;    setp.ne.u32 p, %r1483, 0;
    vote.ballot.sync.b32 %r1483, p, 0xffffffff;
    @!p not.b32 %r1483, %r1483;
}

	// end inline asm
	and.b32  	%r1505, %r1483, %r1504;
	mov.b32 	%r1488, 8;
	// begin inline asm
	{
    .reg .pred p;
    and.b32 %r1486, %r1499, %r1488;    setp.ne.u32 p, %r1486, 0;
    vote.ballot.sync.b32 %r1486, p, 0xffffffff;
    @!p not.b32 %r1486, %r1486;
}

	// end inline asm
	and.b32  	%r1506, %r1486, %r1505;
	mov.b32 	%r1491, 16;
	// begin inline asm
	{
    .reg .pred p;
    and.b32 %r1489, %r1499, %r1491;    setp.ne.u32 p, %r1489, 0;
    vote.ballot.sync.b32 %r1489, p, 0xffffffff;
    @!p not.b32 %r1489, %r1489;
}

	// end inline asm
	and.b32  	%r1507, %r1489, %r1506;
	mov.b32 	%r1494, 32;
	// begin inline asm
	{
    .reg .pred p;
    and.b32 %r1492, %r1499, %r1494;    setp.ne.u32 p, %r1492, 0;
    vote.ballot.sync.b32 %r1492, p, 0xffffffff;
    @!p not.b32 %r1492, %r1492;
}

	// end inline asm
	and.b32  	%r1508, %r1492, %r1507;
	mov.b32 	%r1497, 64;
	// begin inline asm
	{
    .reg .pred p;
    and.b32 %r1495, %r1499, %r1497;    setp.ne.u32 p, %r1495, 0;
    vote.ballot.sync.b32 %r1495, p, 0xffffffff;
    @!p not.b32 %r1495, %r1495;
}

	// end inline asm
	and.b32  	%r1509, %r1495, %r1508;
	mov.b32 	%r1500, 128;
	// begin inline asm
	{
    .reg .pred p;
    and.b32 %r1498, %r1499, %r1500;    setp.ne.u32 p, %r1498, 0;
    vote.ballot.sync.b32 %r1498, p, 0xffffffff;
    @!p not.b32 %r1498, %r1498;
}

	// end inline asm
	and.b32  	%r1510, %r1498, %r1509;
	clz.b32 	%r1511, %r1510;
	sub.s32 	%r313, 31, %r1511;
	and.b32  	%r1512, %r878, %r1510;
	popc.b32 	%r314, %r1512;
	setp.ne.s32 	%p135, %r443, %r313;
	mov.b32 	%r2244, 0;
	@%p135 bra 	$L__BB7_211;
	shl.b32 	%r1517, %r1499, 2;
	add.s32 	%r1518, %r219, %r1517;
	atom.shared.add.u32 	%r2244, [%r1518], %r314;
$L__BB7_211:
	ld.param.u32 	%r2111, [_ZN3cub18CUB_300001_SM_10006detail10radix_sort29DeviceRadixSortOnesweepKernelINS1_5radix10policy_hubIiiyE10Policy1000ELNS0_9SortOrderE0EiiyiiNS1_21identity_decomposer_tEEEvPT5_SB_PT3_PKSC_PT1_PKSG_PT2_PKSK_T4_iiT6__param_9];
	shfl.sync.idx.b32	%r1544|%p136, %r2244, %r313, 31, -1;
	add.s32 	%r317, %r314, %r1544;
	shr.u32 	%r1545, %r2212, %r2111;
	and.b32  	%r1541, %r1545, %r221;
	mov.b32 	%r1521, 1;
	// begin inline asm
	{
    .reg .pred p;
    and.b32 %r1519, %r1541, %r1521;    setp.ne.u32 p, %r1519, 0;
    vote.ballot.sync.b32 %r1519, p, 0xffffffff;
    @!p not.b32 %r1519, %r1519;
}

	// end inline asm
	mov.b32 	%r1524, 2;
	// begin inline asm
	{
    .reg .pred p;
    and.b32 %r1522, %r1541, %r1524;    setp.ne.u32 p, %r1522, 0;
    vote.ballot.sync.b32 %r1522, p, 0xffffffff;
    @!p not.b32 %r1522, %r1522;
}

	// end inline asm
	and.b32  	%r1546, %r1522, %r1519;
	mov.b32 	%r1527, 4;
	// begin inline asm
	{
    .reg .pred p;
    and.b32 %r1525, %r1541, %r1527;    setp.ne.u32 p, %r1525, 0;
    vote.ballot.sync.b32 %r1525, p, 0xffffffff;
    @!p not.b32 %r1525, %r1525;
}

	// end inline asm
	and.b32  	%r1547, %r1525, %r1546;
	mov.b32 	%r1530, 8;
	// begin inline asm
	{
    .reg .pred p;
    and.b32 %r1528, %r1541, %r1530;    setp.ne.u32 p, %r1528, 0;
    vote.ballot.sync.b32 %r1528, p, 0xffffffff;
    @!p not.b32 %r1528, %r1528;
}

	// end inline asm
	and.b32  	%r1548, %r1528, %r1547;
	mov.b32 	%r1533, 16;
	// begin inline asm
	{
    .reg .pred p;
    and.b32 %r1531, %r1541, %r1533;    setp.ne.u32 p, %r1531, 0;
    vote.ballot.sync.b32 %r1531, p, 0xffffffff;
    @!p not.b32 %r1531, %r1531;
}

	// end inline asm
	and.b32  	%r1549, %r1531, %r1548;
	mov.b32 	%r1536, 32;
	// begin inline asm
	{
    .reg .pred p;
    and.b32 %r1534, %r1541, %r1536;    setp.ne.u32 p, %r1534, 0;
    vote.ballot.sync.b32 %r1534, p, 0xffffffff;
    @!p not.b32 %r1534, %r1534;
}

	// end inline asm
	and.b32  	%r1550, %r1534, %r1549;
	mov.b32 	%r1539, 64;
	// begin inline asm
	{
    .reg .pred p;
    and.b32 %r1537, %r1541, %r1539;    setp.ne.u32 p, %r1537, 0;
    vote.ballot.sync.b32 %r1537, p, 0xffffffff;
    @!p not.b32 %r1537, %r1537;
}

	// end inline asm
	and.b32  	%r1551, %r1537, %r1550;
	mov.b32 	%r1542, 128;
	// begin inline asm
	{
    .reg .pred p;
    and.b32 %r1540, %r1541, %r1542;    setp.ne.u32 p, %r1540, 0;
    vote.ballot.sync.b32 %r1540, p, 0xffffffff;
    @!p not.b32 %r1540, %r1540;
}

	// end inline asm
	and.b32  	%r1552, %r1540, %r1551;
	clz.b32 	%r1553, %r1552;
	sub.s32 	%r319, 31, %r1553;
	and.b32  	%r1554, %r878, %r1552;
	popc.b32 	%r320, %r1554;
	setp.ne.s32 	%p137, %r443, %r319;
	mov.b32 	%r2245, 0;
	@%p137 bra 	$L__BB7_213;
	shl.b32 	%r1559, %r1541, 2;
	add.s32 	%r1560, %r219, %r1559;
	atom.shared.add.u32 	%r2245, [%r1560], %r320;
$L__BB7_213:
	setp.gt.u32 	%p138, %r1, 255;
	shfl.sync.idx.b32	%r1561|%p139, %r2245, %r319, 31, -1;
	add.s32 	%r1562, %r320, %r1561;
	bar.sync 	0;
	shl.b32 	%r1563, %r227, 2;
	add.s32 	%r323, %r783, %r1563;
	st.shared.u32 	[%r323+-4], %r2228;
	shl.b32 	%r1565, %r233, 2;
	add.s32 	%r324, %r783, %r1565;
	st.shared.u32 	[%r324+-4], %r2227;
	shl.b32 	%r1566, %r239, 2;
	add.s32 	%r325, %r783, %r1566;
	st.shared.u32 	[%r325+-4], %r2226;
	shl.b32 	%r1567, %r245, 2;
	add.s32 	%r326, %r783, %r1567;
	st.shared.u32 	[%r326+-4], %r2225;
	shl.b32 	%r1568, %r251, 2;
	add.s32 	%r327, %r783, %r1568;
	st.shared.u32 	[%r327+-4], %r2224;
	shl.b32 	%r1569, %r257, 2;
	add.s32 	%r328, %r783, %r1569;
	st.shared.u32 	[%r328+-4], %r2223;
	shl.b32 	%r1570, %r263, 2;
	add.s32 	%r329, %r783, %r1570;
	st.shared.u32 	[%r329+-4], %r2222;
	shl.b32 	%r1571, %r269, 2;
	add.s32 	%r330, %r783, %r1571;
	st.shared.u32 	[%r330+-4], %r2221;
	shl.b32 	%r1572, %r275, 2;
	add.s32 	%r331, %r783, %r1572;
	st.shared.u32 	[%r331+-4], %r2220;
	shl.b32 	%r1573, %r281, 2;
	add.s32 	%r332, %r783, %r1573;
	st.shared.u32 	[%r332+-4], %r2219;
	shl.b32 	%r1574, %r287, 2;
	add.s32 	%r333, %r783, %r1574;
	st.shared.u32 	[%r333+-4], %r2218;
	shl.b32 	%r1575, %r293, 2;
	add.s32 	%r334, %r783, %r1575;
	st.shared.u32 	[%r334+-4], %r2217;
	shl.b32 	%r1576, %r299, 2;
	add.s32 	%r335, %r783, %r1576;
	st.shared.u32 	[%r335+-4], %r2216;
	shl.b32 	%r1577, %r305, 2;
	add.s32 	%r336, %r783, %r1577;
	st.shared.u32 	[%r336+-4], %r2215;
	shl.b32 	%r1578, %r311, 2;
	add.s32 	%r337, %r783, %r1578;
	st.shared.u32 	[%r337+-4], %r2214;
	shl.b32 	%r1579, %r317, 2;
	add.s32 	%r338, %r783, %r1579;
	st.shared.u32 	[%r338+-4], %r2213;
	shl.b32 	%r1580, %r1562, 2;
	add.s32 	%r339, %r783, %r1580;
	st.shared.u32 	[%r339+-4], %r2212;
	shl.b32 	%r1581, %r1, 3;
	add.s32 	%r1582, %r783, %r1581;
	add.s32 	%r340, %r1582, 26112;
	@%p138 bra 	$L__BB7_221;
	ld.param.u64 	%rd437, [_ZN3cub18CUB_300001_SM_10006detail10radix_sort29DeviceRadixSortOnesweepKernelINS1_5radix10policy_hubIiiyE10Policy1000ELNS0_9SortOrderE0EiiyiiNS1_21identity_decomposer_tEEEvPT5_SB_PT3_PKSC_PT1_PKSG_PT2_PKSK_T4_iiT6__param_3];
	cvta.to.global.u64 	%rd93, %rd437;
	shl.b64 	%rd94, %rd9, 3;
	add.s64 	%rd95, %rd93, %rd94;
	ld.global.u64 	%rd96, [%rd95];
	cvt.s64.s32 	%rd97, %r218;
	sub.s64 	%rd456, %rd96, %rd97;
	st.shared.u64 	[%r340], %rd456;
	setp.lt.s32 	%p140, %r3, 1;
	mov.u32 	%r2249, %r2174;
	@%p140 bra 	$L__BB7_220;
	mov.b32 	%r2247, -1;
	mov.u32 	%r2246, %r3;
	mov.u32 	%r2249, %r2174;
$L__BB7_216:
	ld.param.u64 	%rd430, [_ZN3cub18CUB_300001_SM_10006detail10radix_sort29DeviceRadixSortOnesweepKernelINS1_5radix10policy_hubIiiyE10Policy1000ELNS0_9SortOrderE0EiiyiiNS1_21identity_decomposer_tEEEvPT5_SB_PT3_PKSC_PT1_PKSG_PT2_PKSK_T4_iiT6__param_0];
	add.s32 	%r344, %r2246, -1;
	shl.b32 	%r1584, %r344, 8;
	add.s32 	%r1585, %r1584, %r1;
	cvta.to.global.u64 	%rd98, %rd430;
	mul.wide.s32 	%rd99, %r1585, 4;
	add.s64 	%rd19, %rd98, %rd99;
$L__BB7_217:
	membar.cta;
	ld.volatile.global.u32 	%r345, [%rd19];
	setp.eq.s32 	%p141, %r345, 0;
	@%p141 bra 	$L__BB7_217;
	and.b32  	%r1586, %r345, 1073741823;
	add.s32 	%r2249, %r1586, %r2249;
	setp.gt.s32 	%p142, %r345, -1;
	vote.sync.ballot.b32 	%r2247, %p142, %r2247;
	setp.gt.u32 	%p144, %r2246, 1;
	and.pred  	%p145, %p142, %p144;
	mov.u32 	%r2246, %r344;
	@%p145 bra 	$L__BB7_216;
	ld.shared.u64 	%rd456, [%r340];
$L__BB7_220:
	ld.param.u64 	%rd431, [_ZN3cub18CUB_300001_SM_10006detail10radix_sort29DeviceRadixSortOnesweepKernelINS1_5radix10policy_hubIiiyE10Policy1000ELNS0_9SortOrderE0EiiyiiNS1_21identity_decomposer_tEEEvPT5_SB_PT3_PKSC_PT1_PKSG_PT2_PKSK_T4_iiT6__param_0];
	or.b32  	%r1587, %r2249, -2147483648;
	cvta.to.global.u64 	%rd100, %rd431;
	shl.b32 	%r1588, %r3, 8;
	add.s32 	%r1589, %r1588, %r1;
	mul.wide.s32 	%rd101, %r1589, 4;
	add.s64 	%rd102, %rd100, %rd101;
	st.volatile.global.u32 	[%rd102], %r1587;
	sub.s32 	%r1590, %r2249, %r2174;
	cvt.s64.s32 	%rd103, %r1590;
	add.s64 	%rd104, %rd456, %rd103;
	st.shared.u64 	[%r340], %rd104;
$L__BB7_221:
	ld.param.u32 	%r2087, [_ZN3cub18CUB_300001_SM_10006detail10radix_sort29DeviceRadixSortOnesweepKernelINS1_5radix10policy_hubIiiyE10Policy1000ELNS0_9SortOrderE0EiiyiiNS1_21identity_decomposer_tEEEvPT5_SB_PT3_PKSC_PT1_PKSG_PT2_PKSK_T4_iiT6__param_8];
	ld.param.u64 	%rd434, [_ZN3cub18CUB_300001_SM_10006detail10radix_sort29DeviceRadixSortOnesweepKernelINS1_5radix10policy_hubIiiyE10Policy1000ELNS0_9SortOrderE0EiiyiiNS1_21identity_decomposer_tEEEvPT5_SB_PT3_PKSC_PT1_PKSG_PT2_PKSK_T4_iiT6__param_2];
	setp.gt.u32 	%p146, %r1, 255;
	mad.lo.s32 	%r349, %r3, 6528, 6528;
	setp.lt.s32 	%p147, %r349, %r2087;
	setp.eq.s64 	%p148, %rd434, 0;
	or.pred  	%p149, %p148, %p147;
	or.pred  	%p150, %p146, %p149;
	@%p150 bra 	$L__BB7_223;
	ld.param.u64 	%rd435, [_ZN3cub18CUB_300001_SM_10006detail10radix_sort29DeviceRadixSortOnesweepKernelINS1_5radix10policy_hubIiiyE10Policy1000ELNS0_9SortOrderE0EiiyiiNS1_21identity_decomposer_tEEEvPT5_SB_PT3_PKSC_PT1_PKSG_PT2_PKSK_T4_iiT6__param_2];
	ld.shared.u64 	%rd105, [%r340];
	cvt.s64.s32 	%rd106, %r2174;
	cvt.s64.s32 	%rd107, %r218;
	add.s64 	%rd108, %rd107, %rd106;
	add.s64 	%rd109, %rd108, %rd105;
	cvta.to.global.u64 	%rd110, %rd435;
	shl.b64 	%rd111, %rd9, 3;
	add.s64 	%rd112, %rd110, %rd111;
	st.global.u64 	[%rd112], %rd109;
$L__BB7_223:
	ld.param.u32 	%r2088, [_ZN3cub18CUB_300001_SM_10006detail10radix_sort29DeviceRadixSortOnesweepKernelINS1_5radix10policy_hubIiiyE10Policy1000ELNS0_9SortOrderE0EiiyiiNS1_21identity_decomposer_tEEEvPT5_SB_PT3_PKSC_PT1_PKSG_PT2_PKSK_T4_iiT6__param_8];
	ld.param.u64 	%rd438, [_ZN3cub18CUB_300001_SM_10006detail10radix_sort29DeviceRadixSortOnesweepKernelINS1_5radix10policy_hubIiiyE10Policy1000ELNS0_9SortOrderE0EiiyiiNS1_21identity_decomposer_tEEEvPT5_SB_PT3_PKSC_PT1_PKSG_PT2_PKSK_T4_iiT6__param_4];
	cvta.to.global.u64 	%rd22, %rd438;
	shl.b32 	%r1591, %r1, 2;
	add.s32 	%r350, %r783, %r1591;
	setp.gt.s32 	%p151, %r349, %r2088;
	bar.sync 	0;
	@%p151 bra 	$L__BB7_225;
	ld.param.u32 	%r2112, [_ZN3cub18CUB_300001_SM_10006detail10radix_sort29DeviceRadixSortOnesweepKernelINS1_5radix10policy_hubIiiyE10Policy1000ELNS0_9SortOrderE0EiiyiiNS1_21identity_decomposer_tEEEvPT5_SB_PT3_PKSC_PT1_PKSG_PT2_PKSK_T4_iiT6__param_9];
	ld.shared.u32 	%r1593, [%r350];
	shr.u32 	%r1594, %r1593, %r2112;
	and.b32  	%r1595, %r1594, %r221;
	shl.b32 	%r1596, %r1595, 3;
	add.s32 	%r1598, %r783, 26112;
	add.s32 	%r1599, %r1598, %r1596;
	ld.shared.u64 	%rd113, [%r1599];
	add.s64 	%rd114, %rd113, %rd9;
	xor.b32  	%r1600, %r1593, -2147483648;
	shl.b64 	%rd115, %rd114, 2;
	add.s64 	%rd116, %rd22, %rd115;
	st.global.u32 	[%rd116], %r1600;
	bar.warp.sync 	-1;
	ld.shared.u32 	%r1601, [%r350+1536];
	shr.u32 	%r1602, %r1601, %r2112;
	and.b32  	%r1603, %r1602, %r221;
	shl.b32 	%r1604, %r1603, 3;
	add.s32 	%r1605, %r1598, %r1604;
	ld.shared.u64 	%rd117, [%r1605];
	add.s64 	%rd118, %rd117, %rd9;
	xor.b32  	%r1606, %r1601, -2147483648;
	shl.b64 	%rd119, %rd118, 2;
	add.s64 	%rd120, %rd22, %rd119;
	st.global.u32 	[%rd120+1536], %r1606;
	bar.warp.sync 	-1;
	ld.shared.u32 	%r1607, [%r350+3072];
	shr.u32 	%r1608, %r1607, %r2112;
	and.b32  	%r1609, %r1608, %r221;
	shl.b32 	%r1610, %r1609, 3;
	add.s32 	%r1611, %r1598, %r1610;
	ld.shared.u64 	%rd121, [%r1611];
	add.s64 	%rd122, %rd121, %rd9;
	xor.b32  	%r1612, %r1607, -2147483648;
	shl.b64 	%rd123, %rd122, 2;
	add.s64 	%rd124, %rd22, %rd123;
	st.global.u32 	[%rd124+3072], %r1612;
	bar.warp.sync 	-1;
	ld.shared.u32 	%r1613, [%r350+4608];
	shr.u32 	%r1614, %r1613, %r2112;
	and.b32  	%r1615, %r1614, %r221;
	shl.b32 	%r1616, %r1615, 3;
	add.s32 	%r1617, %r1598, %r1616;
	ld.shared.u64 	%rd125, [%r1617];
	add.s64 	%rd126, %rd125, %rd9;
	xor.b32  	%r1618, %r1613, -2147483648;
	shl.b64 	%rd127, %rd126, 2;
	add.s64 	%rd128, %rd22, %rd127;
	st.global.u32 	[%rd128+4608], %r1618;
	bar.warp.sync 	-1;
	ld.shared.u32 	%r1619, [%r350+6144];
	shr.u32 	%r1620, %r1619, %r2112;
	and.b32  	%r1621, %r1620, %r221;
	shl.b32 	%r1622, %r1621, 3;
	add.s32 	%r1623, %r1598, %r1622;
	ld.shared.u64 	%rd129, [%r1623];
	add.s64 	%rd130, %rd129, %rd9;
	xor.b32  	%r1624, %r1619, -2147483648;
	shl.b64 	%rd131, %rd130, 2;
	add.s64 	%rd132, %rd22, %rd131;
	st.global.u32 	[%rd132+6144], %r1624;
	bar.warp.sync 	-1;
	ld.shared.u32 	%r1625, [%r350+7680];
	shr.u32 	%r1626, %r1625, %r2112;
	and.b32  	%r1627, %r1626, %r221;
	shl.b32 	%r1628, %r1627, 3;
	add.s32 	%r1629, %r1598, %r1628;
	ld.shared.u64 	%rd133, [%r1629];
	add.s64 	%rd134, %rd133, %rd9;
	xor.b32  	%r1630, %r1625, -2147483648;
	shl.b64 	%rd135, %rd134, 2;
	add.s64 	%rd136, %rd22, %rd135;
	st.global.u32 	[%rd136+7680], %r1630;
	bar.warp.sync 	-1;
	ld.shared.u32 	%r1631, [%r350+9216];
	shr.u32 	%r1632, %r1631, %r2112;
	and.b32  	%r1633, %r1632, %r221;
	shl.b32 	%r1634, %r1633, 3;
	add.s32 	%r1635, %r1598, %r1634;
	ld.shared.u64 	%rd137, [%r1635];
	add.s64 	%rd138, %rd137, %rd9;
	xor.b32  	%r1636, %r1631, -2147483648;
	shl.b64 	%rd139, %rd138, 2;
	add.s64 	%rd140, %rd22, %rd139;
	st.global.u32 	[%rd140+9216], %r1636;
	bar.warp.sync 	-1;
	ld.shared.u32 	%r1637, [%r350+10752];
	shr.u32 	%r1638, %r1637, %r2112;
	and.b32  	%r1639, %r1638, %r221;
	shl.b32 	%r1640, %r1639, 3;
	add.s32 	%r1641, %r1598, %r1640;
	ld.shared.u64 	%rd141, [%r1641];
	add.s64 	%rd142, %rd141, %rd9;
	xor.b32  	%r1642, %r1637, -2147483648;
	shl.b64 	%rd143, %rd142, 2;
	add.s64 	%rd144, %rd22, %rd143;
	st.global.u32 	[%rd144+10752], %r1642;
	bar.warp.sync 	-1;
	ld.shared.u32 	%r1643, [%r350+12288];
	shr.u32 	%r1644, %r1643, %r2112;
	and.b32  	%r1645, %r1644, %r221;
	shl.b32 	%r1646, %r1645, 3;
	add.s32 	%r1647, %r1598, %r1646;
	ld.shared.u64 	%rd145, [%r1647];
	add.s64 	%rd146, %rd145, %rd9;
	xor.b32  	%r1648, %r1643, -2147483648;
	shl.b64 	%rd147, %rd146, 2;
	add.s64 	%rd148, %rd22, %rd147;
	st.global.u32 	[%rd148+12288], %r1648;
	bar.warp.sync 	-1;
	ld.shared.u32 	%r1649, [%r350+13824];
	shr.u32 	%r1650, %r1649, %r2112;
	and.b32  	%r1651, %r1650, %r221;
	shl.b32 	%r1652, %r1651, 3;
	add.s32 	%r1653, %r1598, %r1652;
	ld.shared.u64 	%rd149, [%r1653];
	add.s64 	%rd150, %rd149, %rd9;
	xor.b32  	%r1654, %r1649, -2147483648;
	shl.b64 	%rd151, %rd150, 2;
	add.s64 	%rd152, %rd22, %rd151;
	st.global.u32 	[%rd152+13824], %r1654;
	bar.warp.sync 	-1;
	ld.shared.u32 	%r1655, [%r350+15360];
	shr.u32 	%r1656, %r1655, %r2112;
	and.b32  	%r1657, %r1656, %r221;
	shl.b32 	%r1658, %r1657, 3;
	add.s32 	%r1659, %r1598, %r1658;
	ld.shared.u64 	%rd153, [%r1659];
	add.s64 	%rd154, %rd153, %rd9;
	xor.b32  	%r1660, %r1655, -2147483648;
	shl.b64 	%rd155, %rd154, 2;
	add.s64 	%rd156, %rd22, %rd155;
	st.global.u32 	[%rd156+15360], %r1660;
	bar.warp.sync 	-1;
	ld.shared.u32 	%r1661, [%r350+16896];
	shr.u32 	%r1662, %r1661, %r2112;
	and.b32  	%r1663, %r1662, %r221;
	shl.b32 	%r1664, %r1663, 3;
	add.s32 	%r1665, %r1598, %r1664;
	ld.shared.u64 	%rd157, [%r1665];
	add.s64 	%rd158, %rd157, %rd9;
	xor.b32  	%r1666, %r1661, -2147483648;
	shl.b64 	%rd159, %rd158, 2;
	add.s64 	%rd160, %rd22, %rd159;
	st.global.u32 	[%rd160+16896], %r1666;
	bar.warp.sync 	-1;
	ld.shared.u32 	%r1667, [%r350+18432];
	shr.u32 	%r1668, %r1667, %r2112;
	and.b32  	%r1669, %r1668, %r221;
	shl.b32 	%r1670, %r1669, 3;
	add.s32 	%r1671, %r1598, %r1670;
	ld.shared.u64 	%rd161, [%r1671];
	add.s64 	%rd162, %rd161, %rd9;
	xor.b32  	%r1672, %r1667, -2147483648;
	shl.b64 	%rd163, %rd162, 2;
	add.s64 	%rd164, %rd22, %rd163;
	st.global.u32 	[%rd164+18432], %r1672;
	bar.warp.sync 	-1;
	ld.shared.u32 	%r1673, [%r350+19968];
	shr.u32 	%r1674, %r1673, %r2112;
	and.b32  	%r1675, %r1674, %r221;
	shl.b32 	%r1676, %r1675, 3;
	add.s32 	%r1677, %r1598, %r1676;
	ld.shared.u64 	%rd165, [%r1677];
	add.s64 	%rd166, %rd165, %rd9;
	xor.b32  	%r1678, %r1673, -2147483648;
	shl.b64 	%rd167, %rd166, 2;
	add.s64 	%rd168, %rd22, %rd167;
	st.global.u32 	[%rd168+19968], %r1678;
	bar.warp.sync 	-1;
	ld.shared.u32 	%r1679, [%r350+21504];
	shr.u32 	%r1680, %r1679, %r2112;
	and.b32  	%r1681, %r1680, %r221;
	shl.b32 	%r1682, %r1681, 3;
	add.s32 	%r1683, %r1598, %r1682;
	ld.shared.u64 	%rd169, [%r1683];
	add.s64 	%rd170, %rd169, %rd9;
	xor.b32  	%r1684, %r1679, -2147483648;
	shl.b64 	%rd171, %rd170, 2;
	add.s64 	%rd172, %rd22, %rd171;
	st.global.u32 	[%rd172+21504], %r1684;
	bar.warp.sync 	-1;
	ld.shared.u32 	%r1685, [%r350+23040];
	shr.u32 	%r1686, %r1685, %r2112;
	and.b32  	%r1687, %r1686, %r221;
	shl.b32 	%r1688, %r1687, 3;
	add.s32 	%r1689, %r1598, %r1688;
	ld.shared.u64 	%rd173, [%r1689];
	add.s64 	%rd174, %rd173, %rd9;
	xor.b32  	%r1690, %r1685, -2147483648;
	shl.b64 	%rd175, %rd174, 2;
	add.s64 	%rd176, %rd22, %rd175;
	st.global.u32 	[%rd176+23040], %r1690;
	bar.warp.sync 	-1;
	ld.shared.u32 	%r1691, [%r350+24576];
	shr.u32 	%r1692, %r1691, %r2112;
	and.b32  	%r1693, %r1692, %r221;
	shl.b32 	%r1694, %r1693, 3;
	add.s32 	%r1695, %r1598, %r1694;
	ld.shared.u64 	%rd177, [%r1695];
	add.s64 	%rd178, %rd177, %rd9;
	xor.b32  	%r1696, %r1691, -2147483648;
	shl.b64 	%rd179, %rd178, 2;
	add.s64 	%rd180, %rd22, %rd179;
	st.global.u32 	[%rd180+24576], %r1696;
	bar.warp.sync 	-1;
	bra.uni 	$L__BB7_260;
$L__BB7_225:
	ld.param.u32 	%r2089, [_ZN3cub18CUB_300001_SM_10006detail10radix_sort29DeviceRadixSortOnesweepKernelINS1_5radix10policy_hubIiiyE10Policy1000ELNS0_9SortOrderE0EiiyiiNS1_21identity_decomposer_tEEEvPT5_SB_PT3_PKSC_PT1_PKSG_PT2_PKSK_T4_iiT6__param_8];
	mad.lo.s32 	%r351, %r3, -6528, %r2089;
	setp.ge.s32 	%p152, %r1, %r351;
	@%p152 bra 	$L__BB7_227;
	ld.param.u32 	%r2113, [_ZN3cub18CUB_300001_SM_10006detail10radix_sort29DeviceRadixSortOnesweepKernelINS1_5radix10policy_hubIiiyE10Policy1000ELNS0_9SortOrderE0EiiyiiNS1_21identity_decomposer_tEEEvPT5_SB_PT3_PKSC_PT1_PKSG_PT2_PKSK_T4_iiT6__param_9];
	ld.shared.u32 	%r1697, [%r350];
	shr.u32 	%r1698, %r1697, %r2113;
	and.b32  	%r1699, %r1698, %r221;
	shl.b32 	%r1700, %r1699, 3;
	add.s32 	%r1702, %r783, %r1700;
	ld.shared.u64 	%rd181, [%r1702+26112];
	xor.b32  	%r1703, %r1697, -2147483648;
	add.s64 	%rd182, %rd181, %rd9;
	shl.b64 	%rd183, %rd182, 2;
	add.s64 	%rd184, %rd22, %rd183;
	st.global.u32 	[%rd184], %r1703;
$L__BB7_227:
	bar.warp.sync 	-1;
	add.s32 	%r1704, %r1, 384;
	setp.ge.s32 	%p153, %r1704, %r351;
	@%p153 bra 	$L__BB7_229;
	ld.param.u32 	%r2114, [_ZN3cub18CUB_300001_SM_10006detail10radix_sort29DeviceRadixSortOnesweepKernelINS1_5radix10policy_hubIiiyE10Policy1000ELNS0_9SortOrderE0EiiyiiNS1_21identity_decomposer_tEEEvPT5_SB_PT3_PKSC_PT1_PKSG_PT2_PKSK_T4_iiT6__param_9];
	ld.shared.u32 	%r1705, [%r350+1536];
	shr.u32 	%r1706, %r1705, %r2114;
	and.b32  	%r1707, %r1706, %r221;
	shl.b32 	%r1708, %r1707, 3;
	add.s32 	%r1710, %r783, %r1708;
	ld.shared.u64 	%rd185, [%r1710+26112];
	xor.b32  	%r1711, %r1705, -2147483648;
	add.s64 	%rd186, %rd185, %rd9;
	shl.b64 	%rd187, %rd186, 2;
	add.s64 	%rd188, %rd22, %rd187;
	st.global.u32 	[%rd188+1536], %r1711;
$L__BB7_229:
	bar.warp.sync 	-1;
	add.s32 	%r1712, %r1, 768;
	setp.ge.s32 	%p154, %r1712, %r351;
	@%p154 bra 	$L__BB7_231;
	ld.param.u32 	%r2115, [_ZN3cub18CUB_300001_SM_10006detail10radix_sort29DeviceRadixSortOnesweepKernelINS1_5radix10policy_hubIiiyE10Policy1000ELNS0_9SortOrderE0EiiyiiNS1_21identity_decomposer_tEEEvPT5_SB_PT3_PKSC_PT1_PKSG_PT2_PKSK_T4_iiT6__param_9];
	ld.shared.u32 	%r1713, [%r350+3072];
	shr.u32 	%r1714, %r1713, %r2115;
	and.b32  	%r1715, %r1714, %r221;
	shl.b32 	%r1716, %r1715, 3;
	add.s32 	%r1718, %r783, %r1716;
	ld.shared.u64 	%rd189, [%r1718+26112];
	xor.b32  	%r1719, %r1713, -2147483648;
	add.s64 	%rd190, %rd189, %rd9;
	shl.b64 	%rd191, %rd190, 2;
	add.s64 	%rd192, %rd22, %rd191;
	st.global.u32 	[%rd192+3072], %r1719;
$L__BB7_231:
	bar.warp.sync 	-1;
	add.s32 	%r1720, %r1, 1152;
	setp.ge.s32 	%p155, %r1720, %r351;
	@%p155 bra 	$L__BB7_233;
	ld.param.u32 	%r2116, [_ZN3cub18CUB_300001_SM_10006detail10radix_sort29DeviceRadixSortOnesweepKernelINS1_5radix10policy_hubIiiyE10Policy1000ELNS0_9SortOrderE0EiiyiiNS1_21identity_decomposer_tEEEvPT5_SB_PT3_PKSC_PT1_PKSG_PT2_PKSK_T4_iiT6__param_9];
	ld.shared.u32 	%r1721, [%r350+4608];
	shr.u32 	%r1722, %r1721, %r2116;
	and.b32  	%r1723, %r1722, %r221;
	shl.b32 	%r1724, %r1723, 3;
	add.s32 	%r1726, %r783, %r1724;
	ld.shared.u64 	%rd193, [%r1726+26112];
	xor.b32  	%r1727, %r1721, -2147483648;
	add.s64 	%rd194, %rd193, %rd9;
	shl.b64 	%rd195, %rd194, 2;
	add.s64 	%rd196, %rd22, %rd195;
	st.global.u32 	[%rd196+4608], %r1727;
$L__BB7_233:
	bar.warp.sync 	-1;
	add.s32 	%r1728, %r1, 1536;
	setp.ge.s32 	%p156, %r1728, %r351;
	@%p156 bra 	$L__BB7_235;
	ld.param.u32 	%r2117, [_ZN3cub18CUB_300001_SM_10006detail10radix_sort29DeviceRadixSortOnesweepKernelINS1_5radix10policy_hubIiiyE10Policy1000ELNS0_9SortOrderE0EiiyiiNS1_21identity_decomposer_tEEEvPT5_SB_PT3_PKSC_PT1_PKSG_PT2_PKSK_T4_iiT6__param_9];
	ld.shared.u32 	%r1729, [%r350+6144];
	shr.u32 	%r1730, %r1729, %r2117;
	and.b32  	%r1731, %r1730, %r221;
	shl.b32 	%r1732, %r1731, 3;
	add.s32 	%r1734, %r783, %r1732;
	ld.shared.u64 	%rd197, [%r1734+26112];
	xor.b32  	%r1735, %r1729, -2147483648;
	add.s64 	%rd198, %rd197, %rd9;
	shl.b64 	%rd199, %rd198, 2;
	add.s64 	%rd200, %rd22, %rd199;
	st.global.u32 	[%rd200+6144], %r1735;
$L__BB7_235:
	bar.warp.sync 	-1;
	add.s32 	%r1736, %r1, 1920;
	setp.ge.s32 	%p157, %r1736, %r351;
	@%p157 bra 	$L__BB7_237;
	ld.param.u32 	%r2118, [_ZN3cub18CUB_300001_SM_10006detail10radix_sort29DeviceRadixSortOnesweepKernelINS1_5radix10policy_hubIiiyE10Policy1000ELNS0_9SortOrderE0EiiyiiNS1_21identity_decomposer_tEEEvPT5_SB_PT3_PKSC_PT1_PKSG_PT2_PKSK_T4_iiT6__param_9];
	ld.shared.u32 	%r1737, [%r350+7680];
	shr.u32 	%r1738, %r1737, %r2118;
	and.b32  	%r1739, %r1738, %r221;
	shl.b32 	%r1740, %r1739, 3;
	add.s32 	%r1742, %r783, %r1740;
	ld.shared.u64 	%rd201, [%r1742+26112];
	xor.b32  	%r1743, %r1737, -2147483648;
	add.s64 	%rd202, %rd201, %rd9;
	shl.b64 	%rd203, %rd202, 2;
	add.s64 	%rd204, %rd22, %rd203;
	st.global.u32 	[%rd204+7680], %r1743;
$L__BB7_237:
	bar.warp.sync 	-1;
	add.s32 	%r1744, %r1, 2304;
	setp.ge.s32 	%p158, %r1744, %r351;
	@%p158 bra 	$L__BB7_239;
	ld.param.u32 	%r2119, [_ZN3cub18CUB_300001_SM_10006detail10radix_sort29DeviceRadixSortOnesweepKernelINS1_5radix10policy_hubIiiyE10Policy1000ELNS0_9SortOrderE0EiiyiiNS1_21identity_decomposer_tEEEvPT5_SB_PT3_PKSC_PT1_PKSG_PT2_PKSK_T4_iiT6__param_9];
	ld.shared.u32 	%r1745, [%r350+9216];
	shr.u32 	%r1746, %r1745, %r2119;
	and.b32  	%r1747, %r1746, %r221;
	shl.b32 	%r1748, %r1747, 3;
	add.s32 	%r1750, %r783, %r1748;
	ld.shared.u64 	%rd205, [%r1750+26112];
	xor.b32  	%r1751, %r1745, -2147483648;
	add.s64 	%rd206, %rd205, %rd9;
	shl.b64 	%rd207, %rd206, 2;
	add.s64 	%rd208, %rd22, %rd207;
	st.global.u32 	[%rd208+9216], %r1751;
$L__BB7_239:
	bar.warp.sync 	-1;
	add.s32 	%r1752, %r1, 2688;
	setp.ge.s32 	%p159, %r1752, %r351;
	@%p159 bra 	$L__BB7_241;
	ld.param.u32 	%r2120, [_ZN3cub18CUB_300001_SM_10006detail10radix_sort29DeviceRadixSortOnesweepKernelINS1_5radix10policy_hubIiiyE10Policy1000ELNS0_9SortOrderE0EiiyiiNS1_21identity_decomposer_tEEEvPT5_SB_PT3_PKSC_PT1_PKSG_PT2_PKSK_T4_iiT6__param_9];
	ld.shared.u32 	%r1753, [%r350+10752];
	shr.u32 	%r1754, %r1753, %r2120;
	and.b32  	%r1755, %r1754, %r221;
	shl.b32 	%r1756, %r1755, 3;
	add.s32 	%r1758, %r783, %r1756;
	ld.shared.u64 	%rd209, [%r1758+26112];
	xor.b32  	%r1759, %r1753, -2147483648;
	add.s64 	%rd210, %rd209, %rd9;
	shl.b64 	%rd211, %rd210, 2;
	add.s64 	%rd212, %rd22, %rd211;
	st.global.u32 	[%rd212+10752], %r1759;
$L__BB7_241:
	bar.warp.sync 	-1;
	or.b32  	%r1760, %r1, 3072;
	setp.ge.s32 	%p160, %r1760, %r351;
	@%p160 bra 	$L__BB7_243;
	ld.param.u32 	%r2121, [_ZN3cub18CUB_300001_SM_10006detail10radix_sort29DeviceRadixSortOnesweepKernelINS1_5radix10policy_hubIiiyE10Policy1000ELNS0_9SortOrderE0EiiyiiNS1_21identity_decomposer_tEEEvPT5_SB_PT3_PKSC_PT1_PKSG_PT2_PKSK_T4_iiT6__param_9];
	ld.shared.u32 	%r1761, [%r350+12288];
	shr.u32 	%r1762, %r1761, %r2121;
	and.b32  	%r1763, %r1762, %r221;
	shl.b32 	%r1764, %r1763, 3;
	add.s32 	%r1766, %r783, %r1764;
	ld.shared.u64 	%rd213, [%r1766+26112];
	xor.b32  	%r1767, %r1761, -2147483648;
	add.s64 	%rd214, %rd213, %rd9;
	shl.b64 	%rd215, %rd214, 2;
	add.s64 	%rd216, %rd22, %rd215;
	st.global.u32 	[%rd216+12288], %r1767;
$L__BB7_243:
	bar.warp.sync 	-1;
	add.s32 	%r1768, %r1, 3456;
	setp.ge.s32 	%p161, %r1768, %r351;
	@%p161 bra 	$L__BB7_245;
	ld.param.u32 	%r2122, [_ZN3cub18CUB_300001_SM_10006detail10radix_sort29DeviceRadixSortOnesweepKernelINS1_5radix10policy_hubIiiyE10Policy1000ELNS0_9SortOrderE0EiiyiiNS1_21identity_decomposer_tEEEvPT5_SB_PT3_PKSC_PT1_PKSG_PT2_PKSK_T4_iiT6__param_9];
	ld.shared.u32 	%r1769, [%r350+13824];
	shr.u32 	%r1770, %r1769, %r2122;
	and.b32  	%r1771, %r1770, %r221;
	shl.b32 	%r1772, %r1771, 3;
	add.s32 	%r1774, %r783, %r1772;
	ld.shared.u64 	%rd217, [%r1774+26112];
	xor.b32  	%r1775, %r1769, -2147483648;
	add.s64 	%rd218, %rd217, %rd9;
	shl.b64 	%rd219, %rd218, 2;
	add.s64 	%rd220, %rd22, %rd219;
	st.global.u32 	[%rd220+13824], %r1775;
$L__BB7_245:
	bar.warp.sync 	-1;
	add.s32 	%r1776, %r1, 3840;
	setp.ge.s32 	%p162, %r1776, %r351;
	@%p162 bra 	$L__BB7_247;
	ld.param.u32 	%r2123, [_ZN3cub18CUB_300001_SM_10006detail10radix_sort29DeviceRadixSortOnesweepKernelINS1_5radix10policy_hubIiiyE10Policy1000ELNS0_9SortOrderE0EiiyiiNS1_21identity_decomposer_tEEEvPT5_SB_PT3_PKSC_PT1_PKSG_PT2_PKSK_T4_iiT6__param_9];
	ld.shared.u32 	%r1777, [%r350+15360];
	shr.u32 	%r1778, %r1777, %r2123;
	and.b32  	%r1779, %r1778, %r221;
	shl.b32 	%r1780, %r1779, 3;
	add.s32 	%r1782, %r783, %r1780;
	ld.shared.u64 	%rd221, [%r1782+26112];
	xor.b32  	%r1783, %r1777, -2147483648;
	add.s64 	%rd222, %rd221, %rd9;
	shl.b64 	%rd223, %rd222, 2;
	add.s64 	%rd224, %rd22, %rd223;
	st.global.u32 	[%rd224+15360], %r1783;
$L__BB7_247:
	bar.warp.sync 	-1;
	add.s32 	%r1784, %r1, 4224;
	setp.ge.s32 	%p163, %r1784, %r351;
	@%p163 bra 	$L__BB7_249;
	ld.param.u32 	%r2124, [_ZN3cub18CUB_300001_SM_10006detail10radix_sort29DeviceRadixSortOnesweepKernelINS1_5radix10policy_hubIiiyE10Policy1000ELNS0_9SortOrderE0EiiyiiNS1_21identity_decomposer_tEEEvPT5_SB_PT3_PKSC_PT1_PKSG_PT2_PKSK_T4_iiT6__param_9];
	ld.shared.u32 	%r1785, [%r350+16896];
	shr.u32 	%r1786, %r1785, %r2124;
	and.b32  	%r1787, %r1786, %r221;
	shl.b32 	%r1788, %r1787, 3;
	add.s32 	%r1790, %r783, %r1788;
	ld.shared.u64 	%rd225, [%r1790+26112];
	xor.b32  	%r1791, %r1785, -2147483648;
	add.s64 	%rd226, %rd225, %rd9;
	shl.b64 	%rd227, %rd226, 2;
	add.s64 	%rd228, %rd22, %rd227;
	st.global.u32 	[%rd228+16896], %r1791;
$L__BB7_249:
	bar.warp.sync 	-1;
	add.s32 	%r1792, %r1, 4608;
	setp.ge.s32 	%p164, %r1792, %r351;
	@%p164 bra 	$L__BB7_251;
	ld.param.u32 	%r2125, [_ZN3cub18CUB_300001_SM_10006detail10radix_sort29DeviceRadixSortOnesweepKernelINS1_5radix10policy_hubIiiyE10Policy1000ELNS0_9SortOrderE0EiiyiiNS1_21identity_decomposer_tEEEvPT5_SB_PT3_PKSC_PT1_PKSG_PT2_PKSK_T4_iiT6__param_9];
	ld.shared.u32 	%r1793, [%r350+18432];
	shr.u32 	%r1794, %r1793, %r2125;
	and.b32  	%r1795, %r1794, %r221;
	shl.b32 	%r1796, %r1795, 3;
	add.s32 	%r1798, %r783, %r1796;
	ld.shared.u64 	%rd229, [%r1798+26112];
	xor.b32  	%r1799, %r1793, -2147483648;
	add.s64 	%rd230, %rd229, %rd9;
	shl.b64 	%rd231, %rd230, 2;
	add.s64 	%rd232, %rd22, %rd231;
	st.global.u32 	[%rd232+18432], %r1799;
$L__BB7_251:
	bar.warp.sync 	-1;
	add.s32 	%r1800, %r1, 4992;
	setp.ge.s32 	%p165, %r1800, %r351;
	@%p165 bra 	$L__BB7_253;
	ld.param.u32 	%r2126, [_ZN3cub18CUB_300001_SM_10006detail10radix_sort29DeviceRadixSortOnesweepKernelINS1_5radix10policy_hubIiiyE10Policy1000ELNS0_9SortOrderE0EiiyiiNS1_21identity_decomposer_tEEEvPT5_SB_PT3_PKSC_PT1_PKSG_PT2_PKSK_T4_iiT6__param_9];
	ld.shared.u32 	%r1801, [%r350+19968];
	shr.u32 	%r1802, %r1801, %r2126;
	and.b32  	%r1803, %r1802, %r221;
	shl.b32 	%r1804, %r1803, 3;
	add.s32 	%r1806, %r783, %r1804;
	ld.shared.u64 	%rd233, [%r1806+26112];
	xor.b32  	%r1807, %r1801, -2147483648;
	add.s64 	%rd234, %rd233, %rd9;
	shl.b64 	%rd235, %rd234, 2;
	add.s64 	%rd236, %rd22, %rd235;
	st.global.u32 	[%rd236+19968], %r1807;
$L__BB7_253:
	bar.warp.sync 	-1;
	add.s32 	%r1808, %r1, 5376;
	setp.ge.s32 	%p166, %r1808, %r351;
	@%p166 bra 	$L__BB7_255;
	ld.param.u32 	%r2127, [_ZN3cub18CUB_300001_SM_10006detail10radix_sort29DeviceRadixSortOnesweepKernelINS1_5radix10policy_hubIiiyE10Policy1000ELNS0_9SortOrderE0EiiyiiNS1_21identity_decomposer_tEEEvPT5_SB_PT3_PKSC_PT1_PKSG_PT2_PKSK_T4_iiT6__param_9];
	ld.shared.u32 	%r1809, [%r350+21504];
	shr.u32 	%r1810, %r1809, %r2127;
	and.b32  	%r1811, %r1810, %r221;
	shl.b32 	%r1812, %r1811, 3;
	add.s32 	%r1814, %r783, %r1812;
	ld.shared.u64 	%rd237, [%r1814+26112];
	xor.b32  	%r1815, %r1809, -2147483648;
	add.s64 	%rd238, %rd237, %rd9;
	shl.b64 	%rd239, %rd238, 2;
	add.s64 	%rd240, %rd22, %rd239;
	st.global.u32 	[%rd240+21504], %r1815;
$L__BB7_255:
	bar.warp.sync 	-1;
	add.s32 	%r1816, %r1, 5760;
	setp.ge.s32 	%p167, %r1816, %r351;
	@%p167 bra 	$L__BB7_257;
	ld.param.u32 	%r2128, [_ZN3cub18CUB_300001_SM_10006detail10radix_sort29DeviceRadixSortOnesweepKernelINS1_5radix10policy_hubIiiyE10Policy1000ELNS0_9SortOrderE0EiiyiiNS1_21identity_decomposer_tEEEvPT5_SB_PT3_PKSC_PT1_PKSG_PT2_PKSK_T4_iiT6__param_9];
	ld.shared.u32 	%r1817, [%r350+23040];
	shr.u32 	%r1818, %r1817, %r2128;
	and.b32  	%r1819, %r1818, %r221;
	shl.b32 	%r1820, %r1819, 3;
	add.s32 	%r1822, %r783, %r1820;
	ld.shared.u64 	%rd241, [%r1822+26112];
	xor.b32  	%r1823, %r1817, -2147483648;
	add.s64 	%rd242, %rd241, %rd9;
	shl.b64 	%rd243, %rd242, 2;
	add.s64 	%rd244, %rd22, %rd243;
	st.global.u32 	[%rd244+23040], %r1823;
$L__BB7_257:
	bar.warp.sync 	-1;
	or.b32  	%r1824, %r1, 6144;
	setp.ge.s32 	%p168, %r1824, %r351;
	@%p168 bra 	$L__BB7_259;
	ld.param.u32 	%r2129, [_ZN3cub18CUB_300001_SM_10006detail10radix_sort29DeviceRadixSortOnesweepKernelINS1_5radix10policy_hubIiiyE10Policy1000ELNS0_9SortOrderE0EiiyiiNS1_21identity_decomposer_tEEEvPT5_SB_PT3_PKSC_PT1_PKSG_PT2_PKSK_T4_iiT6__param_9];
	ld.shared.u32 	%r1825, [%r350+24576];
	shr.u32 	%r1826, %r1825, %r2129;
	and.b32  	%r1827, %r1826, %r221;
	shl.b32 	%r1828, %r1827, 3;
	add.s32 	%r1830, %r783, %r1828;
	ld.shared.u64 	%rd245, [%r1830+26112];
	xor.b32  	%r1831, %r1825, -2147483648;
	add.s64 	%rd246, %rd245, %rd9;
	shl.b64 	%rd247, %rd246, 2;
	add.s64 	%rd248, %rd22, %rd247;
	st.global.u32 	[%rd248+24576], %r1831;
$L__BB7_259:
	bar.warp.sync 	-1;
$L__BB7_260:
	ld.param.u32 	%r2130, [_ZN3cub18CUB_300001_SM_10006detail10radix_sort29DeviceRadixSortOnesweepKernelINS1_5radix10policy_hubIiiyE10Policy1000ELNS0_9SortOrderE0EiiyiiNS1_21identity_decomposer_tEEEvPT5_SB_PT3_PKSC_PT1_PKSG_PT2_PKSK_T4_iiT6__param_9];
	ld.param.u32 	%r2090, [_ZN3cub18CUB_300001_SM_10006detail10radix_sort29DeviceRadixSortOnesweepKernelINS1_5radix10policy_hubIiiyE10Policy1000ELNS0_9SortOrderE0EiiyiiNS1_21identity_decomposer_tEEEvPT5_SB_PT3_PKSC_PT1_PKSG_PT2_PKSK_T4_iiT6__param_8];
	setp.gt.s32 	%p169, %r349, %r2090;
	ld.shared.u32 	%r1832, [%r350];
	shr.u32 	%r1833, %r1832, %r2130;
	and.b32  	%r352, %r1833, %r221;
	ld.shared.u32 	%r1834, [%r350+1536];
	shr.u32 	%r1835, %r1834, %r2130;
	and.b32  	%r353, %r1835, %r221;
	ld.shared.u32 	%r1836, [%r350+3072];
	shr.u32 	%r1837, %r1836, %r2130;
	and.b32  	%r354, %r1837, %r221;
	ld.shared.u32 	%r1838, [%r350+4608];
	shr.u32 	%r1839, %r1838, %r2130;
	and.b32  	%r355, %r1839, %r221;
	ld.shared.u32 	%r1840, [%r350+6144];
	shr.u32 	%r1841, %r1840, %r2130;
	and.b32  	%r356, %r1841, %r221;
	ld.shared.u32 	%r1842, [%r350+7680];
	shr.u32 	%r1843, %r1842, %r2130;
	and.b32  	%r357, %r1843, %r221;
	ld.shared.u32 	%r1844, [%r350+9216];
	shr.u32 	%r1845, %r1844, %r2130;
	and.b32  	%r358, %r1845, %r221;
	ld.shared.u32 	%r1846, [%r350+10752];
	shr.u32 	%r1847, %r1846, %r2130;
	and.b32  	%r359, %r1847, %r221;
	ld.shared.u32 	%r1848, [%r350+12288];
	shr.u32 	%r1849, %r1848, %r2130;
	and.b32  	%r360, %r1849, %r221;
	ld.shared.u32 	%r1850, [%r350+13824];
	shr.u32 	%r1851, %r1850, %r2130;
	and.b32  	%r361, %r1851, %r221;
	ld.shared.u32 	%r1852, [%r350+15360];
	shr.u32 	%r1853, %r1852, %r2130;
	and.b32  	%r362, %r1853, %r221;
	ld.shared.u32 	%r1854, [%r350+16896];
	shr.u32 	%r1855, %r1854, %r2130;
	and.b32  	%r363, %r1855, %r221;
	ld.shared.u32 	%r1856, [%r350+18432];
	shr.u32 	%r1857, %r1856, %r2130;
	and.b32  	%r364, %r1857, %r221;
	ld.shared.u32 	%r1858, [%r350+19968];
	shr.u32 	%r1859, %r1858, %r2130;
	and.b32  	%r365, %r1859, %r221;
	ld.shared.u32 	%r1860, [%r350+21504];
	shr.u32 	%r1861, %r1860, %r2130;
	and.b32  	%r366, %r1861, %r221;
	ld.shared.u32 	%r1862, [%r350+23040];
	shr.u32 	%r1863, %r1862, %r2130;
	and.b32  	%r367, %r1863, %r221;
	ld.shared.u32 	%r1864, [%r350+24576];
	shr.u32 	%r1865, %r1864, %r2130;
	and.b32  	%r368, %r1865, %r221;
	@%p169 bra 	$L__BB7_262;
	ld.param.u64 	%rd443, [_ZN3cub18CUB_300001_SM_10006detail10radix_sort29DeviceRadixSortOnesweepKernelINS1_5radix10policy_hubIiiyE10Policy1000ELNS0_9SortOrderE0EiiyiiNS1_21identity_decomposer_tEEEvPT5_SB_PT3_PKSC_PT1_PKSG_PT2_PKSK_T4_iiT6__param_7];
	cvta.to.global.u64 	%rd249, %rd443;
	and.b32  	%r1869, %r1, 31;
	or.b32  	%r1870, %r647, %r1869;
	cvt.u64.u32 	%rd250, %r1870;
	mul.lo.s32 	%r1871, %r3, 6528;
	cvt.s64.s32 	%rd251, %r1871;
	add.s64 	%rd252, %rd250, %rd251;
	shl.b64 	%rd253, %rd252, 2;
	add.s64 	%rd254, %rd249, %rd253;
	ld.global.u32 	%r2266, [%rd254];
	ld.global.u32 	%r2267, [%rd254+128];
	ld.global.u32 	%r2268, [%rd254+256];
	ld.global.u32 	%r2269, [%rd254+384];
	ld.global.u32 	%r2270, [%rd254+512];
	ld.global.u32 	%r2271, [%rd254+640];
	ld.global.u32 	%r2272, [%rd254+768];
	ld.global.u32 	%r2273, [%rd254+896];
	ld.global.u32 	%r2274, [%rd254+1024];
	ld.global.u32 	%r2275, [%rd254+1152];
	ld.global.u32 	%r2276, [%rd254+1280];
	ld.global.u32 	%r2277, [%rd254+1408];
	ld.global.u32 	%r2278, [%rd254+1536];
	ld.global.u32 	%r2279, [%rd254+1664];
	ld.global.u32 	%r2280, [%rd254+1792];
	ld.global.u32 	%r2281, [%rd254+1920];
	ld.global.u32 	%r2282, [%rd254+2048];
	bra.uni 	$L__BB7_296;
$L__BB7_262:
	ld.param.u32 	%r2091, [_ZN3cub18CUB_300001_SM_10006detail10radix_sort29DeviceRadixSortOnesweepKernelINS1_5radix10policy_hubIiiyE10Policy1000ELNS0_9SortOrderE0EiiyiiNS1_21identity_decomposer_tEEEvPT5_SB_PT3_PKSC_PT1_PKSG_PT2_PKSK_T4_iiT6__param_8];
	ld.param.u64 	%rd444, [_ZN3cub18CUB_300001_SM_10006detail10radix_sort29DeviceRadixSortOnesweepKernelINS1_5radix10policy_hubIiiyE10Policy1000ELNS0_9SortOrderE0EiiyiiNS1_21identity_decomposer_tEEEvPT5_SB_PT3_PKSC_PT1_PKSG_PT2_PKSK_T4_iiT6__param_7];
	cvta.to.global.u64 	%rd255, %rd444;
	add.s64 	%rd23, %rd255, %rd63;
	cvt.u32.u64 	%r1874, %rd7;
	sub.s32 	%r386, %r2091, %r649;
	setp.ge.s32 	%p170, %r1874, %r386;
	@%p170 bra 	$L__BB7_264;
	ld.global.u32 	%r2266, [%rd23];
$L__BB7_264:
	add.s32 	%r1877, %r1874, 32;
	setp.ge.s32 	%p171, %r1877, %r386;
	@%p171 bra 	$L__BB7_266;
	ld.global.u32 	%r2267, [%rd23+128];
$L__BB7_266:
	add.s32 	%r1880, %r1874, 64;
	setp.ge.s32 	%p172, %r1880, %r386;
	@%p172 bra 	$L__BB7_268;
	ld.global.u32 	%r2268, [%rd23+256];
$L__BB7_268:
	add.s32 	%r1883, %r1874, 96;
	setp.ge.s32 	%p173, %r1883, %r386;
	@%p173 bra 	$L__BB7_270;
	ld.global.u32 	%r2269, [%rd23+384];
$L__BB7_270:
	add.s32 	%r1886, %r1874, 128;
	setp.ge.s32 	%p174, %r1886, %r386;
	@%p174 bra 	$L__BB7_272;
	ld.global.u32 	%r2270, [%rd23+512];
$L__BB7_272:
	add.s32 	%r1889, %r1874, 160;
	setp.ge.s32 	%p175, %r1889, %r386;
	@%p175 bra 	$L__BB7_274;
	ld.global.u32 	%r2271, [%rd23+640];
$L__BB7_274:
	add.s32 	%r1892, %r1874, 192;
	setp.ge.s32 	%p176, %r1892, %r386;
	@%p176 bra 	$L__BB7_276;
	ld.global.u32 	%r2272, [%rd23+768];
$L__BB7_276:
	add.s32 	%r1895, %r1874, 224;
	setp.ge.s32 	%p177, %r1895, %r386;
	@%p177 bra 	$L__BB7_278;
	ld.param.u64 	%rd445, [_ZN3cub18CUB_300001_SM_10006detail10radix_sort29DeviceRadixSortOnesweepKernelINS1_5radix10policy_hubIiiyE10Policy1000ELNS0_9SortOrderE0EiiyiiNS1_21identity_decomposer_tEEEvPT5_SB_PT3_PKSC_PT1_PKSG_PT2_PKSK_T4_iiT6__param_7];
	cvta.to.global.u64 	%rd259, %rd445;
	cvt.s64.s32 	%rd260, %r649;
	add.s64 	%rd261, %rd7, %rd260;
	shl.b64 	%rd262, %rd261, 2;
	add.s64 	%rd263, %rd259, %rd262;
	ld.global.u32 	%r2273, [%rd263+896];
$L__BB7_278:
	add.s32 	%r1899, %r1874, 256;
	setp.ge.s32 	%p178, %r1899, %r386;
	@%p178 bra 	$L__BB7_280;
	ld.param.u64 	%rd446, [_ZN3cub18CUB_300001_SM_10006detail10radix_sort29DeviceRadixSortOnesweepKernelINS1_5radix10policy_hubIiiyE10Policy1000ELNS0_9SortOrderE0EiiyiiNS1_21identity_decomposer_tEEEvPT5_SB_PT3_PKSC_PT1_PKSG_PT2_PKSK_T4_iiT6__param_7];
	cvta.to.global.u64 	%rd264, %rd446;
	cvt.s64.s32 	%rd265, %r649;
	add.s64 	%rd266, %rd7, %rd265;
	shl.b64 	%rd267, %rd266, 2;
	add.s64 	%rd268, %rd264, %rd267;
	ld.global.u32 	%r2274, [%rd268+1024];
$L__BB7_280:
	add.s32 	%r1903, %r1874, 288;
	setp.ge.s32 	%p179, %r1903, %r386;
	@%p179 bra 	$L__BB7_282;
	ld.param.u64 	%rd447, [_ZN3cub18CUB_300001_SM_10006detail10radix_sort29DeviceRadixSortOnesweepKernelINS1_5radix10policy_hubIiiyE10Policy1000ELNS0_9SortOrderE0EiiyiiNS1_21identity_decomposer_tEEEvPT5_SB_PT3_PKSC_PT1_PKSG_PT2_PKSK_T4_iiT6__param_7];
	cvta.to.global.u64 	%rd269, %rd447;
	cvt.s64.s32 	%rd270, %r649;
	add.s64 	%rd271, %rd7, %rd270;
	shl.b64 	%rd272, %rd271, 2;
	add.s64 	%rd273, %rd269, %rd272;
	ld.global.u32 	%r2275, [%rd273+1152];
$L__BB7_282:
	add.s32 	%r1907, %r1874, 320;
	setp.ge.s32 	%p180, %r1907, %r386;
	@%p180 bra 	$L__BB7_284;
	ld.param.u64 	%rd448, [_ZN3cub18CUB_300001_SM_10006detail10radix_sort29DeviceRadixSortOnesweepKernelINS1_5radix10policy_hubIiiyE10Policy1000ELNS0_9SortOrderE0EiiyiiNS1_21identity_decomposer_tEEEvPT5_SB_PT3_PKSC_PT1_PKSG_PT2_PKSK_T4_iiT6__param_7];
	cvta.to.global.u64 	%rd274, %rd448;
	cvt.s64.s32 	%rd275, %r649;
	add.s64 	%rd276, %rd7, %rd275;
	shl.b64 	%rd277, %rd276, 2;
	add.s64 	%rd278, %rd274, %rd277;
	ld.global.u32 	%r2276, [%rd278+1280];
$L__BB7_284:
	add.s32 	%r1911, %r1874, 352;
	setp.ge.s32 	%p181, %r1911, %r386;
	@%p181 bra 	$L__BB7_286;
	ld.param.u64 	%rd449, [_ZN3cub18CUB_300001_SM_10006detail10radix_sort29DeviceRadixSortOnesweepKernelINS1_5radix10policy_hubIiiyE10Policy1000ELNS0_9SortOrderE0EiiyiiNS1_21identity_decomposer_tEEEvPT5_SB_PT3_PKSC_PT1_PKSG_PT2_PKSK_T4_iiT6__param_7];
	cvta.to.global.u64 	%rd279, %rd449;
	mul.lo.s32 	%r1912, %r3, 6528;
	cvt.s64.s32 	%rd280, %r1912;
	add.s64 	%rd281, %rd7, %rd280;
	shl.b64 	%rd282, %rd281, 2;
	add.s64 	%rd283, %rd279, %rd282;
	ld.global.u32 	%r2277, [%rd283+1408];
$L__BB7_286:
	add.s32 	%r1915, %r1874, 384;
	setp.ge.s32 	%p182, %r1915, %r386;
	@%p182 bra 	$L__BB7_288;
	ld.param.u64 	%rd450, [_ZN3cub18CUB_300001_SM_10006detail10radix_sort29DeviceRadixSortOnesweepKernelINS1_5radix10policy_hubIiiyE10Policy1000ELNS0_9SortOrderE0EiiyiiNS1_21identity_decomposer_tEEEvPT5_SB_PT3_PKSC_PT1_PKSG_PT2_PKSK_T4_iiT6__param_7];
	cvta.to.global.u64 	%rd284, %rd450;
	mul.lo.s32 	%r1916, %r3, 6528;
	cvt.s64.s32 	%rd285, %r1916;
	add.s64 	%rd286, %rd7, %rd285;
	shl.b64 	%rd287, %rd286, 2;
	add.s64 	%rd288, %rd284, %rd287;
	ld.global.u32 	%r2278, [%rd288+1536];
$L__BB7_288:
	cvt.u32.u64 	%r1918, %rd7;
	add.s32 	%r1919, %r1918, 416;
	setp.ge.s32 	%p183, %r1919, %r386;
	@%p183 bra 	$L__BB7_290;
	ld.param.u64 	%rd451, [_ZN3cub18CUB_300001_SM_10006detail10radix_sort29DeviceRadixSortOnesweepKernelINS1_5radix10policy_hubIiiyE10Policy1000ELNS0_9SortOrderE0EiiyiiNS1_21identity_decomposer_tEEEvPT5_SB_PT3_PKSC_PT1_PKSG_PT2_PKSK_T4_iiT6__param_7];
	cvta.to.global.u64 	%rd289, %rd451;
	mul.lo.s32 	%r1920, %r3, 6528;
	cvt.s64.s32 	%rd290, %r1920;
	add.s64 	%rd291, %rd7, %rd290;
	shl.b64 	%rd292, %rd291, 2;
	add.s64 	%rd293, %rd289, %rd292;
	ld.global.u32 	%r2279, [%rd293+1664];
$L__BB7_290:
	cvt.u32.u64 	%r1922, %rd7;
	add.s32 	%r1923, %r1922, 448;
	setp.ge.s32 	%p184, %r1923, %r386;
	@%p184 bra 	$L__BB7_292;
	ld.param.u64 	%rd452, [_ZN3cub18CUB_300001_SM_10006detail10radix_sort29DeviceRadixSortOnesweepKernelINS1_5radix10policy_hubIiiyE10Policy1000ELNS0_9SortOrderE0EiiyiiNS1_21identity_decomposer_tEEEvPT5_SB_PT3_PKSC_PT1_PKSG_PT2_PKSK_T4_iiT6__param_7];
	cvta.to.global.u64 	%rd294, %rd452;
	mul.lo.s32 	%r1924, %r3, 6528;
	cvt.s64.s32 	%rd295, %r1924;
	add.s64 	%rd296, %rd7, %rd295;
	shl.b64 	%rd297, %rd296, 2;
	add.s64 	%rd298, %rd294, %rd297;
	ld.global.u32 	%r2280, [%rd298+1792];
$L__BB7_292:
	cvt.u32.u64 	%r1926, %rd7;
	add.s32 	%r1927, %r1926, 480;
	setp.ge.s32 	%p185, %r1927, %r386;
	@%p185 bra 	$L__BB7_294;
	ld.param.u64 	%rd453, [_ZN3cub18CUB_300001_SM_10006detail10radix_sort29DeviceRadixSortOnesweepKernelINS1_5radix10policy_hubIiiyE10Policy1000ELNS0_9SortOrderE0EiiyiiNS1_21identity_decomposer_tEEEvPT5_SB_PT3_PKSC_PT1_PKSG_PT2_PKSK_T4_iiT6__param_7];
	cvta.to.global.u64 	%rd299, %rd453;
	mul.lo.s32 	%r1928, %r3, 6528;
	cvt.s64.s32 	%rd300, %r1928;
	add.s64 	%rd301, %rd7, %rd300;
	shl.b64 	%rd302, %rd301, 2;
	add.s64 	%rd303, %rd299, %rd302;
	ld.global.u32 	%r2281, [%rd303+1920];
$L__BB7_294:
	cvt.u32.u64 	%r1930, %rd7;
	add.s32 	%r1931, %r1930, 512;
	setp.ge.s32 	%p186, %r1931, %r386;
	@%p186 bra 	$L__BB7_296;
	ld.param.u64 	%rd454, [_ZN3cub18CUB_300001_SM_10006detail10radix_sort29DeviceRadixSortOnesweepKernelINS1_5radix10policy_hubIiiyE10Policy1000ELNS0_9SortOrderE0EiiyiiNS1_21identity_decomposer_tEEEvPT5_SB_PT3_PKSC_PT1_PKSG_PT2_PKSK_T4_iiT6__param_7];
	cvta.to.global.u64 	%rd304, %rd454;
	mov.u32 	%r1932, %tid.x;
	and.b32  	%r1933, %r1932, 992;
	mul.lo.s32 	%r1934, %r1933, 17;
	and.b32  	%r1935, %r1932, 31;
	or.b32  	%r1936, %r1934, %r1935;
	cvt.u64.u32 	%rd305, %r1936;
	mul.lo.s32 	%r1937, %r3, 6528;
	cvt.s64.s32 	%rd306, %r1937;
	add.s64 	%rd307, %rd305, %rd306;
	shl.b64 	%rd308, %rd307, 2;
	add.s64 	%rd309, %rd304, %rd308;
	ld.global.u32 	%r2282, [%rd309+2048];
$L__BB7_296:
	ld.param.u32 	%r2092, [_ZN3cub18CUB_300001_SM_10006detail10radix_sort29DeviceRadixSortOnesweepKernelINS1_5radix10policy_hubIiiyE10Policy1000ELNS0_9SortOrderE0EiiyiiNS1_21identity_decomposer_tEEEvPT5_SB_PT3_PKSC_PT1_PKSG_PT2_PKSK_T4_iiT6__param_8];
	ld.param.u64 	%rd441, [_ZN3cub18CUB_300001_SM_10006detail10radix_sort29DeviceRadixSortOnesweepKernelINS1_5radix10policy_hubIiiyE10Policy1000ELNS0_9SortOrderE0EiiyiiNS1_21identity_decomposer_tEEEvPT5_SB_PT3_PKSC_PT1_PKSG_PT2_PKSK_T4_iiT6__param_6];
	cvta.to.global.u64 	%rd24, %rd441;
	mov.u32 	%r437, %tid.x;
	cvt.u64.u32 	%rd25, %r437;
	shl.b32 	%r1938, %r437, 2;
	mov.u32 	%r1939, _ZZN3cub18CUB_300001_SM_10006detail10radix_sort29DeviceRadixSortOnesweepKernelINS1_5radix10policy_hubIiiyE10Policy1000ELNS0_9SortOrderE0EiiyiiNS1_21identity_decomposer_tEEEvPT5_SB_PT3_PKSC_PT1_PKSG_PT2_PKSK_T4_iiT6_E1s;
	add.s32 	%r438, %r1939, %r1938;
	mad.lo.s32 	%r1940, %r3, 6528, 6528;
	setp.gt.s32 	%p187, %r1940, %r2092;
	bar.sync 	0;
	st.shared.u32 	[%r323+-4], %r2266;
	st.shared.u32 	[%r324+-4], %r2267;
	st.shared.u32 	[%r325+-4], %r2268;
	st.shared.u32 	[%r326+-4], %r2269;
	st.shared.u32 	[%r327+-4], %r2270;
	st.shared.u32 	[%r328+-4], %r2271;
	st.shared.u32 	[%r329+-4], %r2272;
	st.shared.u32 	[%r330+-4], %r2273;
	st.shared.u32 	[%r331+-4], %r2274;
	st.shared.u32 	[%r332+-4], %r2275;
	st.shared.u32 	[%r333+-4], %r2276;
	st.shared.u32 	[%r334+-4], %r2277;
	st.shared.u32 	[%r335+-4], %r2278;
	st.shared.u32 	[%r336+-4], %r2279;
	st.shared.u32 	[%r337+-4], %r2280;
	st.shared.u32 	[%r338+-4], %r2281;
	st.shared.u32 	[%r339+-4], %r2282;
	bar.sync 	0;
	@%p187 bra 	$L__BB7_298;
	ld.shared.u32 	%r1941, [%r438];
	shl.b32 	%r1942, %r352, 3;
	add.s32 	%r1944, %r1939, 26112;
	add.s32 	%r1945, %r1944, %r1942;
	ld.shared.u64 	%rd310, [%r1945];
	add.s64 	%rd311, %rd310, %rd25;
	shl.b64 	%rd312, %rd311, 2;
	add.s64 	%rd313, %rd24, %rd312;
	st.global.u32 	[%rd313], %r1941;
	bar.warp.sync 	-1;
	ld.shared.u32 	%r1946, [%r438+1536];
	shl.b32 	%r1947, %r353, 3;
	add.s32 	%r1948, %r1944, %r1947;
	ld.shared.u64 	%rd314, [%r1948];
	add.s64 	%rd315, %rd314, %rd25;
	shl.b64 	%rd316, %rd315, 2;
	add.s64 	%rd317, %rd24, %rd316;
	st.global.u32 	[%rd317+1536], %r1946;
	bar.warp.sync 	-1;
	ld.shared.u32 	%r1949, [%r438+3072];
	shl.b32 	%r1950, %r354, 3;
	add.s32 	%r1951, %r1944, %r1950;
	ld.shared.u64 	%rd318, [%r1951];
	add.s64 	%rd319, %rd318, %rd25;
	shl.b64 	%rd320, %rd319, 2;
	add.s64 	%rd321, %rd24, %rd320;
	st.global.u32 	[%rd321+3072], %r1949;
	bar.warp.sync 	-1;
	ld.shared.u32 	%r1952, [%r438+4608];
	shl.b32 	%r1953, %r355, 3;
	add.s32 	%r1954, %r1944, %r1953;
	ld.shared.u64 	%rd322, [%r1954];
	add.s64 	%rd323, %rd322, %rd25;
	shl.b64 	%rd324, %rd323, 2;
	add.s64 	%rd325, %rd24, %rd324;
	st.global.u32 	[%rd325+4608], %r1952;
	bar.warp.sync 	-1;
	ld.shared.u32 	%r1955, [%r438+6144];
	shl.b32 	%r1956, %r356, 3;
	add.s32 	%r1957, %r1944, %r1956;
	ld.shared.u64 	%rd326, [%r1957];
	add.s64 	%rd327, %rd326, %rd25;
	shl.b64 	%rd328, %rd327, 2;
	add.s64 	%rd329, %rd24, %rd328;
	st.global.u32 	[%rd329+6144], %r1955;
	bar.warp.sync 	-1;
	ld.shared.u32 	%r1958, [%r438+7680];
	shl.b32 	%r1959, %r357, 3;
	add.s32 	%r1960, %r1944, %r1959;
	ld.shared.u64 	%rd330, [%r1960];
	add.s64 	%rd331, %rd330, %rd25;
	shl.b64 	%rd332, %rd331, 2;
	add.s64 	%rd333, %rd24, %rd332;
	st.global.u32 	[%rd333+7680], %r1958;
	bar.warp.sync 	-1;
	ld.shared.u32 	%r1961, [%r438+9216];
	shl.b32 	%r1962, %r358, 3;
	add.s32 	%r1963, %r1944, %r1962;
	ld.shared.u64 	%rd334, [%r1963];
	add.s64 	%rd335, %rd334, %rd25;
	shl.b64 	%rd336, %rd335, 2;
	add.s64 	%rd337, %rd24, %rd336;
	st.global.u32 	[%rd337+9216], %r1961;
	bar.warp.sync 	-1;
	ld.shared.u32 	%r1964, [%r438+10752];
	shl.b32 	%r1965, %r359, 3;
	add.s32 	%r1966, %r1944, %r1965;
	ld.shared.u64 	%rd338, [%r1966];
	add.s64 	%rd339, %rd338, %rd25;
	shl.b64 	%rd340, %rd339, 2;
	add.s64 	%rd341, %rd24, %rd340;
	st.global.u32 	[%rd341+10752], %r1964;
	bar.warp.sync 	-1;
	ld.shared.u32 	%r1967, [%r438+12288];
	shl.b32 	%r1968, %r360, 3;
	add.s32 	%r1969, %r1944, %r1968;
	ld.shared.u64 	%rd342, [%r1969];
	add.s64 	%rd343, %rd342, %rd25;
	shl.b64 	%rd344, %rd343, 2;
	add.s64 	%rd345, %rd24, %rd344;
	st.global.u32 	[%rd345+12288], %r1967;
	bar.warp.sync 	-1;
	ld.shared.u32 	%r1970, [%r438+13824];
	shl.b32 	%r1971, %r361, 3;
	add.s32 	%r1972, %r1944, %r1971;
	ld.shared.u64 	%rd346, [%r1972];
	add.s64 	%rd347, %rd346, %rd25;
	shl.b64 	%rd348, %rd347, 2;
	add.s64 	%rd349, %rd24, %rd348;
	st.global.u32 	[%rd349+13824], %r1970;
	bar.warp.sync 	-1;
	ld.shared.u32 	%r1973, [%r438+15360];
	shl.b32 	%r1974, %r362, 3;
	add.s32 	%r1975, %r1944, %r1974;
	ld.shared.u64 	%rd350, [%r1975];
	add.s64 	%rd351, %rd350, %rd25;
	shl.b64 	%rd352, %rd351, 2;
	add.s64 	%rd353, %rd24, %rd352;
	st.global.u32 	[%rd353+15360], %r1973;
	bar.warp.sync 	-1;
	ld.shared.u32 	%r1976, [%r438+16896];
	shl.b32 	%r1977, %r363, 3;
	add.s32 	%r1978, %r1944, %r1977;
	ld.shared.u64 	%rd354, [%r1978];
	add.s64 	%rd355, %rd354, %rd25;
	shl.b64 	%rd356, %rd355, 2;
	add.s64 	%rd357, %rd24, %rd356;
	st.global.u32 	[%rd357+16896], %r1976;
	bar.warp.sync 	-1;
	ld.shared.u32 	%r1979, [%r438+18432];
	shl.b32 	%r1980, %r364, 3;
	add.s32 	%r1981, %r1944, %r1980;
	ld.shared.u64 	%rd358, [%r1981];
	add.s64 	%rd359, %rd358, %rd25;
	shl.b64 	%rd360, %rd359, 2;
	add.s64 	%rd361, %rd24, %rd360;
	st.global.u32 	[%rd361+18432], %r1979;
	bar.warp.sync 	-1;
	ld.shared.u32 	%r1982, [%r438+19968];
	shl.b32 	%r1983, %r365, 3;
	add.s32 	%r1984, %r1944, %r1983;
	ld.shared.u64 	%rd362, [%r1984];
	add.s64 	%rd363, %rd362, %rd25;
	shl.b64 	%rd364, %rd363, 2;
	add.s64 	%rd365, %rd24, %rd364;
	st.global.u32 	[%rd365+19968], %r1982;
	bar.warp.sync 	-1;
	ld.shared.u32 	%r1985, [%r438+21504];
	shl.b32 	%r1986, %r366, 3;
	add.s32 	%r1987, %r1944, %r1986;
	ld.shared.u64 	%rd366, [%r1987];
	add.s64 	%rd367, %rd366, %rd25;
	shl.b64 	%rd368, %rd367, 2;
	add.s64 	%rd369, %rd24, %rd368;
	st.global.u32 	[%rd369+21504], %r1985;
	bar.warp.sync 	-1;
	ld.shared.u32 	%r1988, [%r438+23040];
	shl.b32 	%r1989, %r367, 3;
	add.s32 	%r1990, %r1944, %r1989;
	ld.shared.u64 	%rd370, [%r1990];
	add.s64 	%rd371, %rd370, %rd25;
	shl.b64 	%rd372, %rd371, 2;
	add.s64 	%rd373, %rd24, %rd372;
	st.global.u32 	[%rd373+23040], %r1988;
	bar.warp.sync 	-1;
	ld.shared.u32 	%r1991, [%r438+24576];
	shl.b32 	%r1992, %r368, 3;
	add.s32 	%r1993, %r1944, %r1992;
	ld.shared.u64 	%rd374, [%r1993];
	add.s64 	%rd375, %rd374, %rd25;
	shl.b64 	%rd376, %rd375, 2;
	add.s64 	%rd377, %rd24, %rd376;
	st.global.u32 	[%rd377+24576], %r1991;
	bar.warp.sync 	-1;
	bra.uni 	$L__BB7_333;
$L__BB7_298:
	ld.param.u32 	%r2093, [_ZN3cub18CUB_300001_SM_10006detail10radix_sort29DeviceRadixSortOnesweepKernelINS1_5radix10policy_hubIiiyE10Policy1000ELNS0_9SortOrderE0EiiyiiNS1_21identity_decomposer_tEEEvPT5_SB_PT3_PKSC_PT1_PKSG_PT2_PKSK_T4_iiT6__param_8];
	mad.lo.s32 	%r439, %r3, -6528, %r2093;
	shl.b32 	%r1994, %r352, 3;
	add.s32 	%r1996, %r1939, %r1994;
	ld.shared.u64 	%rd26, [%r1996+26112];
	setp.ge.s32 	%p188, %r437, %r439;
	@%p188 bra 	$L__BB7_300;
	ld.shared.u32 	%r1997, [%r438];
	add.s64 	%rd378, %rd26, %rd25;
	shl.b64 	%rd379, %rd378, 2;
	add.s64 	%rd380, %rd24, %rd379;
	st.global.u32 	[%rd380], %r1997;
$L__BB7_300:
	bar.warp.sync 	-1;
	shl.b32 	%r1998, %r353, 3;
	add.s32 	%r2000, %r1939, %r1998;
	ld.shared.u64 	%rd27, [%r2000+26112];
	add.s32 	%r2001, %r437, 384;
	setp.ge.s32 	%p189, %r2001, %r439;
	@%p189 bra 	$L__BB7_302;
	ld.shared.u32 	%r2002, [%r438+1536];
	add.s64 	%rd381, %rd27, %rd25;
	shl.b64 	%rd382, %rd381, 2;
	add.s64 	%rd383, %rd24, %rd382;
	st.global.u32 	[%rd383+1536], %r2002;
$L__BB7_302:
	bar.warp.sync 	-1;
	shl.b32 	%r2003, %r354, 3;
	add.s32 	%r2005, %r1939, %r2003;
	ld.shared.u64 	%rd28, [%r2005+26112];
	add.s32 	%r2006, %r437, 768;
	setp.ge.s32 	%p190, %r2006, %r439;
	@%p190 bra 	$L__BB7_304;
	ld.shared.u32 	%r2007, [%r438+3072];
	add.s64 	%rd384, %rd28, %rd25;
	shl.b64 	%rd385, %rd384, 2;
	add.s64 	%rd386, %rd24, %rd385;
	st.global.u32 	[%rd386+3072], %r2007;
$L__BB7_304:
	bar.warp.sync 	-1;
	shl.b32 	%r2008, %r355, 3;
	add.s32 	%r2010, %r1939, %r2008;
	ld.shared.u64 	%rd29, [%r2010+26112];
	add.s32 	%r2011, %r437, 1152;
	setp.ge.s32 	%p191, %r2011, %r439;
	@%p191 bra 	$L__BB7_306;
	ld.shared.u32 	%r2012, [%r438+4608];
	add.s64 	%rd387, %rd29, %rd25;
	shl.b64 	%rd388, %rd387, 2;
	add.s64 	%rd389, %rd24, %rd388;
	st.global.u32 	[%rd389+4608], %r2012;
$L__BB7_306:
	bar.warp.sync 	-1;
	shl.b32 	%r2013, %r356, 3;
	add.s32 	%r2015, %r1939, %r2013;
	ld.shared.u64 	%rd30, [%r2015+26112];
	add.s32 	%r2016, %r437, 1536;
	setp.ge.s32 	%p192, %r2016, %r439;
	@%p192 bra 	$L__BB7_308;
	ld.shared.u32 	%r2017, [%r438+6144];
	add.s64 	%rd390, %rd30, %rd25;
	shl.b64 	%rd391, %rd390, 2;
	add.s64 	%rd392, %rd24, %rd391;
	st.global.u32 	[%rd392+6144], %r2017;
$L__BB7_308:
	bar.warp.sync 	-1;
	shl.b32 	%r2018, %r357, 3;
	add.s32 	%r2020, %r1939, %r2018;
	ld.shared.u64 	%rd31, [%r2020+26112];
	add.s32 	%r2021, %r437, 1920;
	setp.ge.s32 	%p193, %r2021, %r439;
	@%p193 bra 	$L__BB7_310;
	ld.shared.u32 	%r2022, [%r438+7680];
	add.s64 	%rd393, %rd31, %rd25;
	shl.b64 	%rd394, %rd393, 2;
	add.s64 	%rd395, %rd24, %rd394;
	st.global.u32 	[%rd395+7680], %r2022;
$L__BB7_310:
	bar.warp.sync 	-1;
	shl.b32 	%r2023, %r358, 3;
	add.s32 	%r2025, %r1939, %r2023;
	ld.shared.u64 	%rd32, [%r2025+26112];
	add.s32 	%r2026, %r437, 2304;
	setp.ge.s32 	%p194, %r2026, %r439;
	@%p194 bra 	$L__BB7_312;
	ld.shared.u32 	%r2027, [%r438+9216];
	add.s64 	%rd396, %rd32, %rd25;
	shl.b64 	%rd397, %rd396, 2;
	add.s64 	%rd398, %rd24, %rd397;
	st.global.u32 	[%rd398+9216], %r2027;
$L__BB7_312:
	bar.warp.sync 	-1;
	shl.b32 	%r2028, %r359, 3;
	add.s32 	%r2030, %r1939, %r2028;
	ld.shared.u64 	%rd33, [%r2030+26112];
	add.s32 	%r2031, %r437, 2688;
	setp.ge.s32 	%p195, %r2031, %r439;
	@%p195 bra 	$L__BB7_314;
	ld.shared.u32 	%r2032, [%r438+10752];
	add.s64 	%rd399, %rd33, %rd25;
	shl.b64 	%rd400, %rd399, 2;
	add.s64 	%rd401, %rd24, %rd400;
	st.global.u32 	[%rd401+10752], %r2032;
$L__BB7_314:
	bar.warp.sync 	-1;
	shl.b32 	%r2033, %r360, 3;
	add.s32 	%r2035, %r1939, %r2033;
	ld.shared.u64 	%rd34, [%r2035+26112];
	or.b32  	%r2036, %r437, 3072;
	setp.ge.s32 	%p196, %r2036, %r439;
	@%p196 bra 	$L__BB7_316;
	ld.shared.u32 	%r2037, [%r438+12288];
	add.s64 	%rd402, %rd34, %rd25;
	shl.b64 	%rd403, %rd402, 2;
	add.s64 	%rd404, %rd24, %rd403;
	st.global.u32 	[%rd404+12288], %r2037;
$L__BB7_316:
	bar.warp.sync 	-1;
	shl.b32 	%r2038, %r361, 3;
	add.s32 	%r2040, %r1939, %r2038;
	ld.shared.u64 	%rd35, [%r2040+26112];
	add.s32 	%r2041, %r437, 3456;
	setp.ge.s32 	%p197, %r2041, %r439;
	@%p197 bra 	$L__BB7_318;
	ld.shared.u32 	%r2042, [%r438+13824];
	add.s64 	%rd405, %rd35, %rd25;
	shl.b64 	%rd406, %rd405, 2;
	add.s64 	%rd407, %rd24, %rd406;
	st.global.u32 	[%rd407+13824], %r2042;
$L__BB7_318:
	bar.warp.sync 	-1;
	shl.b32 	%r2043, %r362, 3;
	add.s32 	%r2045, %r1939, %r2043;
	ld.shared.u64 	%rd36, [%r2045+26112];
	add.s32 	%r2046, %r437, 3840;
	setp.ge.s32 	%p198, %r2046, %r439;
	@%p198 bra 	$L__BB7_320;
	ld.shared.u32 	%r2047, [%r438+15360];
	add.s64 	%rd408, %rd36, %rd25;
	shl.b64 	%rd409, %rd408, 2;
	add.s64 	%rd410, %rd24, %rd409;
	st.global.u32 	[%rd410+15360], %r2047;
$L__BB7_320:
	bar.warp.sync 	-1;
	shl.b32 	%r2048, %r363, 3;
	add.s32 	%r2050, %r1939, %r2048;
	ld.shared.u64 	%rd37, [%r2050+26112];
	add.s32 	%r2051, %r437, 4224;
	setp.ge.s32 	%p199, %r2051, %r439;
	@%p199 bra 	$L__BB7_322;
	ld.shared.u32 	%r2052, [%r438+16896];
	add.s64 	%rd411, %rd37, %rd25;
	shl.b64 	%rd412, %rd411, 2;
	add.s64 	%rd413, %rd24, %rd412;
	st.global.u32 	[%rd413+16896], %r2052;
$L__BB7_322:
	bar.warp.sync 	-1;
	shl.b32 	%r2053, %r364, 3;
	add.s32 	%r2055, %r1939, %r2053;
	ld.shared.u64 	%rd38, [%r2055+26112];
	add.s32 	%r2056, %r437, 4608;
	setp.ge.s32 	%p200, %r2056, %r439;
	@%p200 bra 	$L__BB7_324;
	ld.shared.u32 	%r2057, [%r438+18432];
	add.s64 	%rd414, %rd38, %rd25;
	shl.b64 	%rd415, %rd414, 2;
	add.s64 	%rd416, %rd24, %rd415;
	st.global.u32 	[%rd416+18432], %r2057;
$L__BB7_324:
	bar.warp.sync 	-1;
	shl.b32 	%r2058, %r365, 3;
	add.s32 	%r2060, %r1939, %r2058;
	ld.shared.u64 	%rd39, [%r2060+26112];
	add.s32 	%r2061, %r437, 4992;
	setp.ge.s32 	%p201, %r2061, %r439;
	@%p201 bra 	$L__BB7_326;
	ld.shared.u32 	%r2062, [%r438+19968];
	add.s64 	%rd417, %rd39, %rd25;
	shl.b64 	%rd418, %rd417, 2;
	add.s64 	%rd419, %rd24, %rd418;
	st.global.u32 	[%rd419+19968], %r2062;
$L__BB7_326:
	bar.warp.sync 	-1;
	shl.b32 	%r2063, %r366, 3;
	add.s32 	%r2065, %r1939, %r2063;
	ld.shared.u64 	%rd40, [%r2065+26112];
	add.s32 	%r2066, %r437, 5376;
	setp.ge.s32 	%p202, %r2066, %r439;
	@%p202 bra 	$L__BB7_328;
	ld.shared.u32 	%r2067, [%r438+21504];
	add.s64 	%rd420, %rd40, %rd25;
	shl.b64 	%rd421, %rd420, 2;
	add.s64 	%rd422, %rd24, %rd421;
	st.global.u32 	[%rd422+21504], %r2067;
$L__BB7_328:
	bar.warp.sync 	-1;
	shl.b32 	%r2068, %r367, 3;
	add.s32 	%r2070, %r1939, %r2068;
	ld.shared.u64 	%rd41, [%r2070+26112];
	add.s32 	%r2071, %r437, 5760;
	setp.ge.s32 	%p203, %r2071, %r439;
	@%p203 bra 	$L__BB7_330;
	ld.shared.u32 	%r2072, [%r438+23040];
	add.s64 	%rd423, %rd41, %rd25;
	shl.b64 	%rd424, %rd423, 2;
	add.s64 	%rd425, %rd24, %rd424;
	st.global.u32 	[%rd425+23040], %r2072;
$L__BB7_330:
	bar.warp.sync 	-1;
	shl.b32 	%r2073, %r368, 3;
	add.s32 	%r2075, %r1939, %r2073;
	ld.shared.u64 	%rd426, [%r2075+26112];
	add.s64 	%rd42, %rd426, %rd25;
	or.b32  	%r2076, %r437, 6144;
	setp.ge.s32 	%p204, %r2076, %r439;
	@%p204 bra 	$L__BB7_332;
	ld.shared.u32 	%r2077, [%r438+24576];
	shl.b64 	%rd427, %rd42, 2;
	add.s64 	%rd428, %rd24, %rd427;
	st.global.u32 	[%rd428+24576], %r2077;
$L__BB7_332:
	bar.warp.sync 	-1;
$L__BB7_333:
	ret;

}


// ===== COMPILED SASS (sm_100) =====

	.target	sm_100

	.elftype	@"ET_EXEC"


//--------------------- .note.nv.tkinfo           --------------------------
	.section	.note.nv.tkinfo,"",@"SHT_NOTE"
	.sectionflags	@"SHF_NOTE_NV_TKINFO"
	.tkinfo
        /*0018*/ 	.word	0x00000002
        /*0030*/ 	.string	""
        /*0030*/ 	.string	"ptxas"
        /*0030*/ 	.string	"Cuda compilation tools, release 13.0, V13.0.88"
        /*0030*/ 	.string	"Build cuda_13.0.r13.0/compiler.36424714_0"
        /*0030*/ 	.string	"-arch sm_100 -m 64 "



//--------------------- .note.nv.cuinfo           --------------------------
	.section	.note.nv.cuinfo,"",@"SHT_NOTE"
	.sectionflags	@"SHF_NOTE_NV_CUINFO"
        /*0018*/ 	.short	0x0002
        /*001a*/ 	.short	0x0064
        /*001c*/ 	.short	0x0082
	.zero		2


//--------------------- .nv.info                  --------------------------
	.section	.nv.info,"",@"SHT_CUDA_INFO"
	.align	4


	//----- nvinfo : EIATTR_REGCOUNT
	.align		4
        /*0000*/ 	.byte	0x04, 0x2f
        /*0002*/ 	.short	(.L_46 - .L_45)
	.align		4
.L_45:
        /*0004*/ 	.word	index@(_Z4fillPiS_i)
        /*0008*/ 	.word	0x00000012


	//----- nvinfo : EIATTR_FRAME_SIZE
	.align		4
.L_46:
        /*000c*/ 	.byte	0x04, 0x11
        /*000e*/ 	.short	(.L_48 - .L_47)
	.align		4
.L_47:
        /*0010*/ 	.word	index@(_Z4fillPiS_i)
        /*0014*/ 	.word	0x00000000


	//----- nvinfo : EIATTR_REGCOUNT
	.align		4
.L_48:
        /*0018*/ 	.byte	0x04, 0x2f
        /*001a*/ 	.short	(.L_50 - .L_49)
	.align		4
.L_49:
        /*001c*/ 	.word	index@(_Z5fill1iPiS_)
        /*0020*/ 	.word	0x0000000a


	//----- nvinfo : EIATTR_FRAME_SIZE
	.align		4
.L_50:
        /*0024*/ 	.byte	0x04, 0x11
        /*0026*/ 	.short	(.L_52 - .L_51)
	.align		4
.L_51:
        /*0028*/ 	.word	index@(_Z5fill1iPiS_)
        /*002c*/ 	.word	0x00000000


	//----- nvinfo : EIATTR_REGCOUNT
	.align		4
.L_52:
        /*0030*/ 	.byte	0x04, 0x2f
        /*0032*/ 	.short	(.L_54 - .L_53)
	.align		4
.L_53:
        /*0034*/ 	.word	index@(_Z12book_ticketsiPiS_S_S_S_S_S_S_S_S_S_S_S_)
        /*0038*/ 	.word	0x0000001a


	//----- nvinfo : EIATTR_FRAME_SIZE
	.align		4
.L_54:
        /*003c*/ 	.byte	0x04, 0x11
        /*003e*/ 	.short	(.L_56 - .L_55)
	.align		4
.L_55:
        /*0040*/ 	.word	index@(_Z12book_ticketsiPiS_S_S_S_S_S_S_S_S_S_S_S_)
        /*0044*/ 	.word	0x00000000


	//----- nvinfo : EIATTR_REGCOUNT
	.align		4
.L_56:
        /*0048*/ 	.byte	0x04, 0x2f
        /*004a*/ 	.short	(.L_58 - .L_57)
	.align		4
.L_57:
        /*004c*/ 	.word	index@(_ZN3cub18CUB_300001_SM_10006detail11EmptyKernelIvEEvv)
        /*0050*/ 	.word	0x00000004


	//----- nvinfo : EIATTR_FRAME_SIZE
	.align		4
.L_58:
        /*0054*/ 	.byte	0x04, 0x11
        /*0056*/ 	.short	(.L_60 - .L_59)
	.align		4
.L_59:
        /*0058*/ 	.word	index@(_ZN3cub18CUB_300001_SM_10006detail11EmptyKernelIvEEvv)
        /*005c*/ 	.word	0x00000000


	//----- nvinfo : EIATTR_REGCOUNT
	.align		4
.L_60:
        /*0060*/ 	.byte	0x04, 0x2f
        /*0062*/ 	.short	(.L_62 - .L_61)
	.align		4
.L_61:
        /*0064*/ 	.word	index@(_ZN3cub18CUB_300001_SM_10006detail10radix_sort31DeviceRadixSortSingleTileKernelINS1_5radix10policy_hubIiiyE10Policy1000ELNS0_9SortOrderE0EiiyNS1_21identity_decomposer_tEEEvPKT1_PSA_PKT2_PSE_T3_iiT4_)
        /*0068*/ 	.word	0x00000099


	//----- nvinfo : EIATTR_FRAME_SIZE
	.align		4
.L_62:
        /*006c*/ 	.byte	0x04, 0x11
        /*006e*/ 	.short	(.L_64 - .L_63)
	.align		4
.L_63:
        /*0070*/ 	.word	index@(_ZN3cub18CUB_300001_SM_10006detail10radix_sort31DeviceRadixSortSingleTileKernelINS1_5radix10policy_hubIiiyE10Policy1000ELNS0_9SortOrderE0EiiyNS1_21identity_decomposer_tEEEvPKT1_PSA_PKT2_PSE_T3_iiT4_)
        /*0074*/ 	.word	0x00000000


	//----- nvinfo : EIATTR_REGCOUNT
	.align		4
.L_64:
        /*0078*/ 	.byte	0x04, 0x2f
        /*007a*/ 	.short	(.L_66 - .L_65)
	.align		4
.L_65:
        /*007c*/ 	.word	index@(_ZN3cub18CUB_300001_SM_10006detail10radix_sort30DeviceRadixSortHistogramKernelINS1_5radix10policy_hubIiiyE10Policy1000ELNS0_9SortOrderE0EiyNS1_21identity_decomposer_tEEEvPT2_PKT1_SA_iiT3_)
        /*0080*/ 	.word	0x00000020


	//----- nvinfo : EIATTR_FRAME_SIZE
	.align		4
.L_66:
        /*0084*/ 	.byte	0x04, 0x11
        /*0086*/ 	.short	(.L_68 - .L_67)
	.align		4
.L_67:
        /*0088*/ 	.word	index@(_ZN3cub18CUB_300001_SM_10006detail10radix_sort30DeviceRadixSortHistogramKernelINS1_5radix10policy_hubIiiyE10Policy1000ELNS0_9SortOrderE0EiyNS1_21identity_decomposer_tEEEvPT2_PKT1_SA_iiT3_)
        /*008c*/ 	.word	0x00000000


	//----- nvinfo : EIATTR_REGCOUNT
	.align		4
.L_68:
        /*0090*/ 	.byte	0x04, 0x2f
        /*0092*/ 	.short	(.L_70 - .L_69)
	.align		4
.L_69:
        /*0094*/ 	.word	index@(_ZN3cub18CUB_300001_SM_10006detail10radix_sort33DeviceRadixSortExclusiveSumKernelINS1_5radix10policy_hubIiiyE10Policy1000EyEEvPT0_)
        /*0098*/ 	.word	0x00000020


	//----- nvinfo : EIATTR_FRAME_SIZE
	.align		4
.L_70:
        /*009c*/ 	.byte	0x04, 0x11
        /*009e*/ 	.short	(.L_72 - .L_71)
	.align		4
.L_71:
        /*00a0*/ 	.word	index@(_ZN3cub18CUB_300001_SM_10006detail10radix_sort33DeviceRadixSortExclusiveSumKernelINS1_5radix10policy_hubIiiyE10Policy1000EyEEvPT0_)
        /*00a4*/ 	.word	0x00000000


	//----- nvinfo : EIATTR_REGCOUNT
	.align		4
.L_72:
        /*00a8*/ 	.byte	0x04, 0x2f
        /*00aa*/ 	.short	(.L_74 - .L_73)
	.align		4
.L_73:
        /*00ac*/ 	.word	index@(_ZN3cub18CUB_300001_SM_10006detail10radix_sort29DeviceRadixSortOnesweepKernelINS1_5radix10policy_hubIiiyE10Policy1000ELNS0_9SortOrderE0EiiyiiNS1_21identity_decomposer_tEEEvPT5_SB_PT3_PKSC_PT1_PKSG_PT2_PKSK_T4_iiT6_)
        /*00b0*/ 	.word	0x00000049


	//----- nvinfo : EIATTR_FRAME_SIZE
	.align		4
.L_74:
        /*00b4*/ 	.byte	0x04, 0x11
        /*00b6*/ 	.short	(.L_76 - .L_75)
	.align		4
.L_75:
        /*00b8*/ 	.word	index@(_ZN3cub18CUB_300001_SM_10006detail10radix_sort29DeviceRadixSortOnesweepKernelINS1_5radix10policy_hubIiiyE10Policy1000ELNS0_9SortOrderE0EiiyiiNS1_21identity_decomposer_tEEEvPT5_SB_PT3_PKSC_PT1_PKSG_PT2_PKSK_T4_iiT6_)
        /*00bc*/ 	.word	0x00000000


	//----- nvinfo : EIATTR_MIN_STACK_SIZE
	.align		4
.L_76:
        /*00c0*/ 	.byte	0x04, 0x12
        /*00c2*/ 	.short	(.L_78 - .L_77)
	.align		4
.L_77:
        /*00c4*/ 	.word	index@(_ZN3cub18CUB_300001_SM_10006detail10radix_sort29DeviceRadixSortOnesweepKernelINS1_5radix10policy_hubIiiyE10Policy1000ELNS0_9SortOrderE0EiiyiiNS1_21identity_decomposer_tEEEvPT5_SB_PT3_PKSC_PT1_PKSG_PT2_PKSK_T4_iiT6_)
        /*00c8*/ 	.word	0x00000000


	//----- nvinfo : EIATTR_MIN_STACK_SIZE
	.align		4
.L_78:
        /*00cc*/ 	.byte	0x04, 0x12
        /*00ce*/ 	.short	(.L_80 - .L_79)
	.align		4
.L_79:
        /*00d0*/ 	.word	index@(_ZN3cub18CUB_300001_SM_10006detail10radix_sort33DeviceRadixSortExclusiveSumKernelINS1_5radix10policy_hubIiiyE10Policy1000EyEEvPT0_)
        /*00d4*/ 	.word	0x00000000


	//----- nvinfo : EIATTR_MIN_STACK_SIZE
	.align		4
.L_80:
        /*00d8*/ 	.byte	0x04, 0x12
        /*00da*/ 	.short	(.L_82 - .L_81)
	.align		4
.L_81:
        /*00dc*/ 	.word	index@(_ZN3cub18CUB_300001_SM_10006detail10radix_sort30DeviceRadixSortHistogramKernelINS1_5radix10policy_hubIiiyE10Policy1000ELNS0_9SortOrderE0EiyNS1_21identity_decomposer_tEEEvPT2_PKT1_SA_iiT3_)
        /*00e0*/ 	.word	0x00000000


	//----- nvinfo : EIATTR_MIN_STACK_SIZE
	.align		4
.L_82:
        /*00e4*/ 	.byte	0x04, 0x12
        /*00e6*/ 	.short	(.L_84 - .L_83)
	.align		4
.L_83:
        /*00e8*/ 	.word	index@(_ZN3cub18CUB_300001_SM_10006detail10radix_sort31DeviceRadixSortSingleTileKernelINS1_5radix10policy_hubIiiyE10Policy1000ELNS0_9SortOrderE0EiiyNS1_21identity_decomposer_tEEEvPKT1_PSA_PKT2_PSE_T3_iiT4_)
        /*00ec*/ 	.word	0x00000000


	//----- nvinfo : EIATTR_MIN_STACK_SIZE
	.align		4
.L_84:
        /*00f0*/ 	.byte	0x04, 0x12
        /*00f2*/ 	.short	(.L_86 - .L_85)
	.align		4
.L_85:
        /*00f4*/ 	.word	index@(_ZN3cub18CUB_300001_SM_10006detail11EmptyKernelIvEEvv)
        /*00f8*/ 	.word	0x00000000


	//----- nvinfo : EIATTR_MIN_STACK_SIZE
	.align		4
.L_86:
        /*00fc*/ 	.byte	0x04, 0x12
        /*00fe*/ 	.short	(.L_88 - .L_87)
	.align		4
.L_87:
        /*0100*/ 	.word	index@(_Z12book_ticketsiPiS_S_S_S_S_S_S_S_S_S_S_S_)
        /*0104*/ 	.word	0x00000000


	//----- nvinfo : EIATTR_MIN_STACK_SIZE
	.align		4
.L_88:
        /*0108*/ 	.byte	0x04, 0x12
        /*010a*/ 	.short	(.L_90 - .L_89)
	.align		4
.L_89:
        /*010c*/ 	.word	index@(_Z5fill1iPiS_)
        /*0110*/ 	.word	0x00000000


	//----- nvinfo : EIATTR_MIN_STACK_SIZE
	.align		4
.L_90:
        /*0114*/ 	.byte	0x04, 0x12
        /*0116*/ 	.short	(.L_92 - .L_91)
	.align		4
.L_91:
        /*0118*/ 	.word	index@(_Z4fillPiS_i)
        /*011c*/ 	.word	0x00000000
.L_92:


//--------------------- .nv.compat                --------------------------
	.section	.nv.compat,"",@"SHT_CUDA_COMPAT_INFO"
	.align	4
        /*0000*/ 	.byte	0x02, 0x09, 0x00, 0x00, 0x02, 0x02, 0x01, 0x00, 0x02, 0x05, 0x05, 0x00, 0x03, 0x07, 0x01, 0x01
        /*0010*/ 	.byte	0x02, 0x03, 0x00, 0x00, 0x02, 0x06, 0x01, 0x00, 0x04, 0x0b, 0x08, 0x00, 0x09, 0x00, 0x00, 0x00
        /*0020*/ 	.byte	0x00, 0x00, 0x00, 0x00


//--------------------- .nv.info._ZN3cub18CUB_300001_SM_10006detail10radix_sort29DeviceRadixSortOnesweepKernelINS1_5radix10policy_hubIiiyE10Policy1000ELNS0_9SortOrderE0EiiyiiNS1_21identity_decomposer_tEEEvPT5_SB_PT3_PKSC_PT1_PKSG_PT2_PKSK_T4_iiT6_ --------------------------
	.section	.nv.info._ZN3cub18CUB_300001_SM_10006detail10radix_sort29DeviceRadixSortOnesweepKernelINS1_5radix10policy_hubIiiyE10Policy1000ELNS0_9SortOrderE0EiiyiiNS1_21identity_decomposer_tEEEvPT5_SB_PT3_PKSC_PT1_PKSG_PT2_PKSK_T4_iiT6_,"",@"SHT_CUDA_INFO"
	.sectionflags	@""
	.align	4


	//----- nvinfo : EIATTR_CUDA_API_VERSION
	.align		4
        /*0000*/ 	.byte	0x04, 0x37
        /*0002*/ 	.short	(.L_94 - .L_93)
.L_93:
        /*0004*/ 	.word	0x00000082


	//----- nvinfo : EIATTR_KPARAM_INFO
	.align		4
.L_94:
        /*0008*/ 	.byte	0x04, 0x17
        /*000a*/ 	.short	(.L_96 - .L_95)
.L_95:
        /*000c*/ 	.word	0x00000000
        /*0010*/ 	.short	0x000b
        /*0012*/ 	.short	0x004c
        /*0014*/ 	.byte	0x00, 0xf0, 0x05, 0x00


	//----- nvinfo : EIATTR_KPARAM_INFO
	.align		4
.L_96:
        /*0018*/ 	.byte	0x04, 0x17
        /*001a*/ 	.short	(.L_98 - .L_97)
.L_97:
        /*001c*/ 	.word	0x00000000
        /*0020*/ 	.short	0x000a
        /*0022*/ 	.short	0x0048
        /*0024*/ 	.byte	0x00, 0xf0, 0x11, 0x00


	//----- nvinfo : EIATTR_KPARAM_INFO
	.align		4
.L_98:
        /*0028*/ 	.byte	0x04, 0x17
        /*002a*/ 	.short	(.L_100 - .L_99)
.L_99:
        /*002c*/ 	.word	0x00000000
        /*0030*/ 	.short	0x0009
        /*0032*/ 	.short	0x0044
        /*0034*/ 	.byte	0x00, 0xf0, 0x11, 0x00


	//----- nvinfo : EIATTR_KPARAM_INFO
	.align		4
.L_100:
        /*0038*/ 	.byte	0x04, 0x17
        /*003a*/ 	.short	(.L_102 - .L_101)
.L_101:
        /*003c*/ 	.word	0x00000000
        /*0040*/ 	.short	0x0008
        /*0042*/ 	.short	0x0040
        /*0044*/ 	.byte	0x00, 0xf0, 0x11, 0x00


	//----- nvinfo : EIATTR_KPARAM_INFO
	.align		4
.L_102:
        /*0048*/ 	.byte	0x04, 0x17
        /*004a*/ 	.short	(.L_104 - .L_103)
.L_103:
        /*004c*/ 	.word	0x00000000
        /*0050*/ 	.short	0x0007
        /*0052*/ 	.short	0x0038
        /*0054*/ 	.byte	0x00, 0xf5, 0x21, 0x00


	//----- nvinfo : EIATTR_KPARAM_INFO
	.align		4
.L_104:
        /*0058*/ 	.byte	0x04, 0x17
        /*005a*/ 	.short	(.L_106 - .L_105)
.L_105:
        /*005c*/ 	.word	0x00000000
        /*0060*/ 	.short	0x0006
        /*0062*/ 	.short	0x0030
        /*0064*/ 	.byte	0x00, 0xf5, 0x21, 0x00


	//----- nvinfo : EIATTR_KPARAM_INFO
	.align		4
.L_106:
        /*0068*/ 	.byte	0x04, 0x17
        /*006a*/ 	.short	(.L_108 - .L_107)
.L_107:
        /*006c*/ 	.word	0x00000000
        /*0070*/ 	.short	0x0005
        /*0072*/ 	.short	0x0028
        /*0074*/ 	.byte	0x00, 0xf5, 0x21, 0x00


	//----- nvinfo : EIATTR_KPARAM_INFO
	.align		4
.L_108:
        /*0078*/ 	.byte	0x04, 0x17
        /*007a*/ 	.short	(.L_110 - .L_109)
.L_109:
        /*007c*/ 	.word	0x00000000
        /*0080*/ 	.short	0x0004
        /*0082*/ 	.short	0x0020
        /*0084*/ 	.byte	0x00, 0xf5, 0x21, 0x00


	//----- nvinfo : EIATTR_KPARAM_INFO
	.align		4
.L_110:
        /*0088*/ 	.byte	0x04, 0x17
        /*008a*/ 	.short	(.L_112 - .L_111)
.L_111:
        /*008c*/ 	.word	0x00000000
        /*0090*/ 	.short	0x0003
        /*0092*/ 	.short	0x0018
        /*0094*/ 	.byte	0x00, 0xf5, 0x21, 0x00


	//----- nvinfo : EIATTR_KPARAM_INFO
	.align		4
.L_112:
        /*0098*/ 	.byte	0x04, 0x17
        /*009a*/ 	.short	(.L_114 - .L_113)
.L_113:
        /*009c*/ 	.word	0x00000000
        /*00a0*/ 	.short	0x0002
        /*00a2*/ 	.short	0x0010
        /*00a4*/ 	.byte	0x00, 0xf5, 0x21, 0x00


	//----- nvinfo : EIATTR_KPARAM_INFO
	.align		4
.L_114:
        /*00a8*/ 	.byte	0x04, 0x17
        /*00aa*/ 	.short	(.L_116 - .L_115)
.L_115:
        /*00ac*/ 	.word	0x00000000
        /*00b0*/ 	.short	0x0001
        /*00b2*/ 	.short	0x0008
        /*00b4*/ 	.byte	0x00, 0xf5, 0x21, 0x00


	//----- nvinfo : EIATTR_KPARAM_INFO
	.align		4
.L_116:
        /*00b8*/ 	.byte	0x04, 0x17
        /*00ba*/ 	.short	(.L_118 - .L_117)
.L_117:
        /*00bc*/ 	.word	0x00000000
        /*00c0*/ 	.short	0x0000
        /*00c2*/ 	.short	0x0000
        /*00c4*/ 	.byte	0x00, 0xf5, 0x21, 0x00


	//----- nvinfo : EIATTR_SPARSE_MMA_MASK
	.align		4
.L_118:
        /*00c8*/ 	.byte	0x03, 0x50
        /*00ca*/ 	.short	0x0000


	//----- nvinfo : EIATTR_MAXREG_COUNT
	.align		4
        /*00cc*/ 	.byte	0x03, 0x1b
        /*00ce*/ 	.short	0x00a8


	//----- nvinfo : EIATTR_NUM_BARRIERS
	.align		4
        /*00d0*/ 	.byte	0x02, 0x4c
        /*00d2*/ 	.byte	0x01
	.zero		1


	//----- nvinfo : EIATTR_MERCURY_ISA_VERSION
	.align		4
        /*00d4*/ 	.byte	0x03, 0x5f
        /*00d6*/ 	.short	0x0101


	//----- nvinfo : EIATTR_COOP_GROUP_MASK_REGIDS
	.align		4
        /*00d8*/ 	.byte	0x04, 0x29
        /*00da*/ 	.short	(.L_120 - .L_119)


	//   ....[0]....
.L_119:
        /*00dc*/ 	.word	0xffffffff


	//   ....[1]....
        /*00e0*/ 	.word	0x05000006


	//   ....[2]....
        /*00e4*/ 	.word	0xffffffff


	//   ....[3]....
        /*00e8*/ 	.word	0xffffffff


	//   ....[4]....
        /*00ec*/ 	.word	0xffffffff


	//   ....[5]....
        /*00f0*/ 	.word	0xffffffff


	//   ....[6]....
        /*00f4*/ 	.word	0xffffffff


	//   ....[7]....
        /*00f8*/ 	.word	0xffffffff


	//   ....[8]....
        /*00fc*/ 	.word	0xffffffff


	//   ....[9]....
        /*0100*/ 	.word	0xffffffff


	//   ....[10]....
        /*0104*/ 	.word	0xffffffff


	//   ....[11]....
        /*0108*/ 	.word	0xffffffff


	//   ....[12]....
        /*010c*/ 	.word	0xffffffff


	//   ....[13]....
        /*0110*/ 	.word	0xffffffff


	//   ....[14]....
        /*0114*/ 	.word	0xffffffff


	//   ....[15]....
        /*0118*/ 	.word	0xffffffff


	//   ....[16]....
        /*011c*/ 	.word	0xffffffff


	//   ....[17]....
        /*0120*/ 	.word	0xffffffff


	//   ....[18]....
        /*0124*/ 	.word	0xffffffff


	//   ....[19]....
        /*0128*/ 	.word	0xffffffff


	//   ....[20]....
        /*012c*/ 	.word	0xffffffff


	//   ....[21]....
        /*0130*/ 	.word	0xffffffff


	//   ....[22]....
        /*0134*/ 	.word	0xffffffff


	//   ....[23]....
        /*0138*/ 	.word	0xffffffff


	//   ....[24]....
        /*013c*/ 	.word	0xffffffff


	//   ....[25]....
        /*0140*/ 	.word	0xffffffff


	//   ....[26]....
        /*0144*/ 	.word	0xffffffff


	//   ....[27]....
        /*0148*/ 	.word	0xffffffff


	//   ....[28]....
        /*014c*/ 	.word	0xffffffff


	//   ....[29]....
        /*0150*/ 	.word	0xffffffff


	//   ....[30]....
        /*0154*/ 	.word	0xffffffff


	//   ....[31]....
        /*0158*/ 	.word	0xffffffff


	//   ....[32]....
        /*015c*/ 	.word	0xffffffff


	//   ....[33]....
        /*0160*/ 	.word	0xffffffff


	//   ....[34]....
        /*0164*/ 	.word	0xffffffff


	//   ....[35]....
        /*0168*/ 	.word	0xffffffff


	//   ....[36]....
        /*016c*/ 	.word	0xffffffff


	//   ....[37]....
        /*0170*/ 	.word	0xffffffff


	//   ....[38]....
        /*0174*/ 	.word	0xffffffff


	//   ....[39]....
        /*0178*/ 	.word	0xffffffff


	//   ....[40]....
        /*017c*/ 	.word	0xffffffff


	//   ....[41]....
        /*0180*/ 	.word	0xffffffff


	//   ....[42]....
        /*0184*/ 	.word	0xffffffff


	//   ....[43]....
        /*0188*/ 	.word	0xffffffff


	//   ....[44]....
        /*018c*/ 	.word	0xffffffff


	//   ....[45]....
        /*0190*/ 	.word	0xffffffff


	//   ....[46]....
        /*0194*/ 	.word	0xffffffff


	//   ....[47]....
        /*0198*/ 	.word	0xffffffff


	//   ....[48]....
        /*019c*/ 	.word	0xffffffff


	//   ....[49]....
        /*01a0*/ 	.word	0xffffffff


	//   ....[50]....
        /*01a4*/ 	.word	0xffffffff


	//   ....[51]....
        /*01a8*/ 	.word	0xffffffff


	//   ....[52]....
        /*01ac*/ 	.word	0xffffffff


	//   ....[53]....
        /*01b0*/ 	.word	0xffffffff


	//   ....[54]....
        /*01b4*/ 	.word	0xffffffff


	//   ....[55]....
        /*01b8*/ 	.word	0xffffffff


	//   ....[56]....
        /*01bc*/ 	.word	0xffffffff


	//   ....[57]....
        /*01c0*/ 	.word	0xffffffff


	//   ....[58]....
        /*01c4*/ 	.word	0xffffffff


	//   ....[59]....
        /*01c8*/ 	.word	0xffffffff


	//   ....[60]....
        /*01cc*/ 	.word	0xffffffff


	//   ....[61]....
        /*01d0*/ 	.word	0xffffffff


	//   ....[62]....
        /*01d4*/ 	.word	0xffffffff


	//   ....[63]....
        /*01d8*/ 	.word	0xffffffff


	//   ....[64]....
        /*01dc*/ 	.word	0xffffffff


	//   ....[65]....
        /*01e0*/ 	.word	0xffffffff


	//   ....[66]....
        /*01e4*/ 	.word	0xffffffff


	//   ....[67]....
        /*01e8*/ 	.word	0xffffffff


	//   ....[68]....
        /*01ec*/ 	.word	0xffffffff


	//   ....[69]....
        /*01f0*/ 	.word	0xffffffff


	//   ....[70]....
        /*01f4*/ 	.word	0xffffffff


	//   ....[71]....
        /*01f8*/ 	.word	0xffffffff


	//   ....[72]....
        /*01fc*/ 	.word	0xffffffff


	//   ....[73]....
        /*0200*/ 	.word	0xffffffff


	//   ....[74]....
        /*0204*/ 	.word	0xffffffff


	//   ....[75]....
        /*0208*/ 	.word	0xffffffff


	//   ....[76]....
        /*020c*/ 	.word	0xffffffff


	//   ....[77]....
        /*0210*/ 	.word	0xffffffff


	//   ....[78]....
        /*0214*/ 	.word	0xffffffff


	//   ....[79]....
        /*0218*/ 	.word	0xffffffff


	//   ....[80]....
        /*021c*/ 	.word	0xffffffff


	//   ....[81]....
        /*0220*/ 	.word	0xffffffff


	//   ....[82]....
        /*0224*/ 	.word	0xffffffff


	//   ....[83]....
        /*0228*/ 	.word	0xffffffff


	//   ....[84]....
        /*022c*/ 	.word	0xffffffff


	//   ....[85]....
        /*0230*/ 	.word	0xffffffff


	//   ....[86]....
        /*0234*/ 	.word	0xffffffff


	//   ....[87]....
        /*0238*/ 	.word	0xffffffff


	//   ....[88]....
        /*023c*/ 	.word	0xffffffff


	//   ....[89]....
        /*0240*/ 	.word	0xffffffff


	//   ....[90]....
        /*0244*/ 	.word	0xffffffff


	//   ....[91]....
        /*0248*/ 	.word	0xffffffff


	//   ....[92]....
        /*024c*/ 	.word	0xffffffff


	//   ....[93]....
        /*0250*/ 	.word	0xffffffff


	//   ....[94]....
        /*0254*/ 	.word	0xffffffff


	//   ....[95]....
        /*0258*/ 	.word	0xffffffff


	//   ....[96]....
        /*025c*/ 	.word	0xffffffff


	//   ....[97]....
        /*0260*/ 	.word	0xffffffff


	//   ....[98]....
        /*0264*/ 	.word	0xffffffff


	//   ....[99]....
        /*0268*/ 	.word	0xffffffff


	//   ....[100]....
        /*026c*/ 	.word	0xffffffff


	//   ....[101]....
        /*0270*/ 	.word	0xffffffff


	//   ....[102]....
        /*0274*/ 	.word	0xffffffff


	//   ....[103]....
        /*0278*/ 	.word	0xffffffff


	//   ....[104]....
        /*027c*/ 	.word	0xffffffff


	//   ....[105]....
        /*0280*/ 	.word	0xffffffff


	//   ....[106]....
        /*0284*/ 	.word	0xffffffff


	//   ....[107]....
        /*0288*/ 	.word	0xffffffff


	//   ....[108]....
        /*028c*/ 	.word	0xffffffff


	//   ....[109]....
        /*0290*/ 	.word	0xffffffff


	//   ....[110]....
        /*0294*/ 	.word	0xffffffff


	//   ....[111]....
        /*0298*/ 	.word	0xffffffff


	//   ....[112]....
        /*029c*/ 	.word	0xffffffff


	//   ....[113]....
        /*02a0*/ 	.word	0xffffffff


	//   ....[114]....
        /*02a4*/ 	.word	0xffffffff


	//   ....[115]....
        /*02a8*/ 	.word	0xffffffff


	//   ....[116]....
        /*02ac*/ 	.word	0xffffffff


	//   ....[117]....
        /*02b0*/ 	.word	0xffffffff


	//   ....[118]....
        /*02b4*/ 	.word	0xffffffff


	//   ....[119]....
        /*02b8*/ 	.word	0xffffffff


	//   ....[120]....
        /*02bc*/ 	.word	0xffffffff


	//   ....[121]....
        /*02c0*/ 	.word	0xffffffff


	//   ....[122]....
        /*02c4*/ 	.word	0xffffffff


	//   ....[123]....
        /*02c8*/ 	.word	0xffffffff


	//   ....[124]....
        /*02cc*/ 	.word	0xffffffff


	//   ....[125]....
        /*02d0*/ 	.word	0xffffffff


	//   ....[126]....
        /*02d4*/ 	.word	0xffffffff


	//   ....[127]....
        /*02d8*/ 	.word	0xffffffff


	//   ....[128]....
        /*02dc*/ 	.word	0xffffffff


	//   ....[129]....
        /*02e0*/ 	.word	0xffffffff


	//   ....[130]....
        /*02e4*/ 	.word	0xffffffff


	//   ....[131]....
        /*02e8*/ 	.word	0xffffffff


	//   ....[132]....
        /*02ec*/ 	.word	0xffffffff


	//   ....[133]....
        /*02f0*/ 	.word	0xffffffff


	//   ....[134]....
        /*02f4*/ 	.word	0xffffffff


	//   ....[135]....
        /*02f8*/ 	.word	0xffffffff


	//   ....[136]....
        /*02fc*/ 	.word	0xffffffff


	//   ....[137]....
        /*0300*/ 	.word	0xffffffff


	//   ....[138]....
        /*0304*/ 	.word	0xffffffff


	//   ....[139]....
        /*0308*/ 	.word	0xffffffff


	//   ....[140]....
        /*030c*/ 	.word	0xffffffff


	//   ....[141]....
        /*0310*/ 	.word	0xffffffff


	//   ....[142]....
        /*0314*/ 	.word	0xffffffff


	//   ....[143]....
        /*0318*/ 	.word	0xffffffff


	//   ....[144]....
        /*031c*/ 	.word	0xffffffff


	//   ....[145]....
        /*0320*/ 	.word	0xffffffff


	//   ....[146]....
        /*0324*/ 	.word	0xffffffff


	//   ....[147]....
        /*0328*/ 	.word	0xffffffff


	//   ....[148]....
        /*032c*/ 	.word	0xffffffff


	//   ....[149]....
        /*0330*/ 	.word	0xffffffff


	//   ....[150]....
        /*0334*/ 	.word	0xffffffff


	//   ....[151]....
        /*0338*/ 	.word	0xffffffff


	//   ....[152]....
        /*033c*/ 	.word	0xffffffff


	//   ....[153]....
        /*0340*/ 	.word	0xffffffff


	//   ....[154]....
        /*0344*/ 	.word	0xffffffff


	//   ....[155]....
        /*0348*/ 	.word	0xffffffff


	//   ....[156]....
        /*034c*/ 	.word	0xffffffff


	//   ....[157]....
        /*0350*/ 	.word	0xffffffff


	//   ....[158]....
        /*0354*/ 	.word	0xffffffff


	//   ....[159]....
        /*0358*/ 	.word	0xffffffff


	//   ....[160]....
        /*035c*/ 	.word	0x05000006


	//   ....[161]....
        /*0360*/ 	.word	0xffffffff


	//   ....[162]....
        /*0364*/ 	.word	0xffffffff


	//   ....[163]....
        /*0368*/ 	.word	0xffffffff


	//   ....[164]....
        /*036c*/ 	.word	0xffffffff


	//   ....[165]....
        /*0370*/ 	.word	0xffffffff


	//   ....[166]....
        /*0374*/ 	.word	0xffffffff


	//   ....[167]....
        /*0378*/ 	.word	0xffffffff


	//   ....[168]....
        /*037c*/ 	.word	0xffffffff


	//   ....[169]....
        /*0380*/ 	.word	0xffffffff


	//   ....[170]....
        /*0384*/ 	.word	0xffffffff


	//   ....[171]....
        /*0388*/ 	.word	0xffffffff


	//   ....[172]....
        /*038c*/ 	.word	0xffffffff


	//   ....[173]....
        /*0390*/ 	.word	0xffffffff


	//   ....[174]....
        /*0394*/ 	.word	0xffffffff


	//   ....[175]....
        /*0398*/ 	.word	0xffffffff


	//   ....[176]....
        /*039c*/ 	.word	0xffffffff


	//   ....[177]....
        /*03a0*/ 	.word	0xffffffff


	//   ....[178]....
        /*03a4*/ 	.word	0xffffffff


	//   ....[179]....
        /*03a8*/ 	.word	0xffffffff


	//   ....[180]....
        /*03ac*/ 	.word	0xffffffff


	//   ....[181]....
        /*03b0*/ 	.word	0xffffffff


	//   ....[182]....
        /*03b4*/ 	.word	0xffffffff


	//   ....[183]....
        /*03b8*/ 	.word	0xffffffff


	//   ....[184]....
        /*03bc*/ 	.word	0xffffffff


	//   ....[185]....
        /*03c0*/ 	.word	0xffffffff


	//   ....[186]....
        /*03c4*/ 	.word	0xffffffff


	//   ....[187]....
        /*03c8*/ 	.word	0xffffffff


	//   ....[188]....
        /*03cc*/ 	.word	0xffffffff


	//   ....[189]....
        /*03d0*/ 	.word	0xffffffff


	//   ....[190]....
        /*03d4*/ 	.word	0xffffffff


	//   ....[191]....
        /*03d8*/ 	.word	0xffffffff


	//   ....[192]....
        /*03dc*/ 	.word	0xffffffff


	//   ....[193]....
        /*03e0*/ 	.word	0xffffffff


	//   ....[194]....
        /*03e4*/ 	.word	0xffffffff


	//   ....[195]....
        /*03e8*/ 	.word	0xffffffff


	//   ....[196]....
        /*03ec*/ 	.word	0xffffffff


	//   ....[197]....
        /*03f0*/ 	.word	0xffffffff


	//   ....[198]....
        /*03f4*/ 	.word	0xffffffff


	//   ....[199]....
        /*03f8*/ 	.word	0xffffffff


	//   ....[200]....
        /*03fc*/ 	.word	0xffffffff


	//   ....[201]....
        /*0400*/ 	.word	0xffffffff


	//   ....[202]....
        /*0404*/ 	.word	0xffffffff


	//   ....[203]....
        /*0408*/ 	.word	0xffffffff


	//   ....[204]....
        /*040c*/ 	.word	0xffffffff


	//   ....[205]....
        /*0410*/ 	.word	0xffffffff


	//   ....[206]....
        /*0414*/ 	.word	0xffffffff


	//   ....[207]....
        /*0418*/ 	.word	0xffffffff


	//   ....[208]....
        /*041c*/ 	.word	0xffffffff


	//   ....[209]....
        /*0420*/ 	.word	0xffffffff


	//   ....[210]....
        /*0424*/ 	.word	0xffffffff


	//   ....[211]....
        /*0428*/ 	.word	0xffffffff


	//   ....[212]....
        /*042c*/ 	.word	0xffffffff


	//   ....[213]....
        /*0430*/ 	.word	0xffffffff


	//   ....[214]....
        /*0434*/ 	.word	0xffffffff


	//   ....[215]....
        /*0438*/ 	.word	0xffffffff


	//   ....[216]....
        /*043c*/ 	.word	0xffffffff


	//   ....[217]....
        /*0440*/ 	.word	0xffffffff


	//   ....[218]....
        /*0444*/ 	.word	0xffffffff


	//   ....[219]....
        /*0448*/ 	.word	0xffffffff


	//   ....[220]....
        /*044c*/ 	.word	0xffffffff


	//   ....[221]....
        /*0450*/ 	.word	0xffffffff


	//   ....[222]....
        /*0454*/ 	.word	0xffffffff


	//   ....[223]....
        /*0458*/ 	.word	0xffffffff


	//   ....[224]....
        /*045c*/ 	.word	0xffffffff


	//   ....[225]....
        /*0460*/ 	.word	0xffffffff


	//   ....[226]....
        /*0464*/ 	.word	0xffffffff


	//   ....[227]....
        /*0468*/ 	.word	0xffffffff


	//   ....[228]....
        /*046c*/ 	.word	0xffffffff


	//   ....[229]....
        /*0470*/ 	.word	0x0500002f


	//   ....[230]....
        /*0474*/ 	.word	0x0500002f


	//   ....[231]....
        /*0478*/ 	.word	0x0500002f


	//   ....[232]....
        /*047c*/ 	.word	0x0500002f


	//   ....[233]....
        /*0480*/ 	.word	0x0500002f


	//----- nvinfo : EIATTR_COOP_GROUP_INSTR_OFFSETS
	.align		4
.L_120:
        /*0484*/ 	.byte	0x04, 0x28
        /*0486*/ 	.short	(.L_122 - .L_121)


	//   ....[0]....
.L_121:
        /*0488*/ 	.word	0x00000e40


	//   ....[1]....
        /*048c*/ 	.word	0x00001890


	//   ....[2]....
        /*0490*/ 	.word	0x00002ad0


	//   ....[3]....
        /*0494*/ 	.word	0x00002af0


	//   ....[4]....
        /*0498*/ 	.word	0x00002b10


	//   ....[5]....
        /*049c*/ 	.word	0x00002b30


	//   ....[6]....
        /*04a0*/ 	.word	0x00002b50


	//   ....[7]....
        /*04a4*/ 	.word	0x00003000


	//   ....[8]....
        /*04a8*/ 	.word	0x00003010


	//   ....[9]....
        /*04ac*/ 	.word	0x00003030


	//   ....[10]....
        /*04b0*/ 	.word	0x00003050


	//   ....[11]....
        /*04b4*/ 	.word	0x000030a0


	//   ....[12]....
        /*04b8*/ 	.word	0x000030d0


	//   ....[13]....
        /*04bc*/ 	.word	0x00003120


	//   ....[14]....
        /*04c0*/ 	.word	0x00003160


	//   ....[15]....
        /*04c4*/ 	.word	0x00003250


	//   ....[16]....
        /*04c8*/ 	.word	0x00003280


	//   ....[17]....
        /*04cc*/ 	.word	0x00003290


	//   ....[18]....
        /*04d0*/ 	.word	0x000032b0


	//   ....[19]....
        /*04d4*/ 	.word	0x000032f0


	//   ....[20]....
        /*04d8*/ 	.word	0x00003320


	//   ....[21]....
        /*04dc*/ 	.word	0x00003360


	//   ....[22]....
        /*04e0*/ 	.word	0x00003380


	//   ....[23]....
        /*04e4*/ 	.word	0x000033a0


	//   ....[24]....
        /*04e8*/ 	.word	0x00003490


	//   ....[25]....
        /*04ec*/ 	.word	0x000034c0


	//   ....[26]....
        /*04f0*/ 	.word	0x000034d0


	//   ....[27]....
        /*04f4*/ 	.word	0x000034f0


	//   ....[28]....
        /*04f8*/ 	.word	0x00003530


	//   ....[29]....
        /*04fc*/ 	.word	0x00003560


	//   ....[30]....
        /*0500*/ 	.word	0x000035a0


	//   ....[31]....
        /*0504*/ 	.word	0x000035c0


	//   ....[32]....
        /*0508*/ 	.word	0x000035e0


	//   ....[33]....
        /*050c*/ 	.word	0x000036d0


	//   ....[34]....
        /*0510*/ 	.word	0x00003700


	//   ....[35]....
        /*0514*/ 	.word	0x00003710


	//   ....[36]....
        /*0518*/ 	.word	0x00003730


	//   ....[37]....
        /*051c*/ 	.word	0x00003770


	//   ....[38]....
        /*0520*/ 	.word	0x000037a0


	//   ....[39]....
        /*0524*/ 	.word	0x000037e0


	//   ....[40]....
        /*0528*/ 	.word	0x00003800


	//   ....[41]....
        /*052c*/ 	.word	0x00003820


	//   ....[42]....
        /*0530*/ 	.word	0x00003930


	//   ....[43]....
        /*0534*/ 	.word	0x00003960


	//   ....[44]....
        /*0538*/ 	.word	0x00003970


	//   ....[45]....
        /*053c*/ 	.word	0x00003990


	//   ....[46]....
        /*0540*/ 	.word	0x000039d0


	//   ....[47]....
        /*0544*/ 	.word	0x00003a00


	//   ....[48]....
        /*0548*/ 	.word	0x00003a40


	//   ....[49]....
        /*054c*/ 	.word	0x00003a60


	//   ....[50]....
        /*0550*/ 	.word	0x00003a80


	//   ....[51]....
        /*0554*/ 	.word	0x00003b90


	//   ....[52]....
        /*0558*/ 	.word	0x00003bc0


	//   ....[53]....
        /*055c*/ 	.word	0x00003bd0


	//   ....[54]....
        /*0560*/ 	.word	0x00003bf0


	//   ....[55]....
        /*0564*/ 	.word	0x00003c30


	//   ....[56]....
        /*0568*/ 	.word	0x00003c60


	//   ....[57]....
        /*056c*/ 	.word	0x00003ca0


	//   ....[58]....
        /*0570*/ 	.word	0x00003cc0


	//   ....[59]....
        /*0574*/ 	.word	0x00003ce0


	//   ....[60]....
        /*0578*/ 	.word	0x00003df0


	//   ....[61]....
        /*057c*/ 	.word	0x00003e20


	//   ....[62]....
        /*0580*/ 	.word	0x00003e30


	//   ....[63]....
        /*0584*/ 	.word	0x00003e50


	//   ....[64]....
        /*0588*/ 	.word	0x00003e90


	//   ....[65]....
        /*058c*/ 	.word	0x00003ec0


	//   ....[66]....
        /*0590*/ 	.word	0x00003f00


	//   ....[67]....
        /*0594*/ 	.word	0x00003f20


	//   ....[68]....
        /*0598*/ 	.word	0x00003f40


	//   ....[69]....
        /*059c*/ 	.word	0x00004050


	//   ....[70]....
        /*05a0*/ 	.word	0x00004080


	//   ....[71]....
        /*05a4*/ 	.word	0x00004090


	//   ....[72]....
        /*05a8*/ 	.word	0x000040b0


	//   ....[73]....
        /*05ac*/ 	.word	0x000040f0


	//   ....[74]....
        /*05b0*/ 	.word	0x00004120


	//   ....[75]....
        /*05b4*/ 	.word	0x00004160


	//   ....[76]....
        /*05b8*/ 	.word	0x00004180


	//   ....[77]....
        /*05bc*/ 	.word	0x000041a0


	//   ....[78]....
        /*05c0*/ 	.word	0x000042b0


	//   ....[79]....
        /*05c4*/ 	.word	0x00004300


	//   ....[80]....
        /*05c8*/ 	.word	0x00004310


	//   ....[81]....
        /*05cc*/ 	.word	0x00004330


	//   ....[82]....
        /*05d0*/ 	.word	0x00004370


	//   ....[83]....
        /*05d4*/ 	.word	0x000043a0


	//   ....[84]....
        /*05d8*/ 	.word	0x000043e0


	//   ....[85]....
        /*05dc*/ 	.word	0x00004400


	//   ....[86]....
        /*05e0*/ 	.word	0x00004420


	//   ....[87]....
        /*05e4*/ 	.word	0x00004510


	//   ....[88]....
        /*05e8*/ 	.word	0x00004560


	//   ....[89]....
        /*05ec*/ 	.word	0x00004570


	//   ....[90]....
        /*05f0*/ 	.word	0x000045a0


	//   ....[91]....
        /*05f4*/ 	.word	0x000045c0


	//   ....[92]....
        /*05f8*/ 	.word	0x00004610


	//   ....[93]....
        /*05fc*/ 	.word	0x00004630


	//   ....[94]....
        /*0600*/ 	.word	0x00004670


	//   ....[95]....
        /*0604*/ 	.word	0x00004690


	//   ....[96]....
        /*0608*/ 	.word	0x00004770


	//   ....[97]....
        /*060c*/ 	.word	0x000047c0


	//   ....[98]....
        /*0610*/ 	.word	0x000047d0


	//   ....[99]....
        /*0614*/ 	.word	0x00004820


	//   ....[100]....
        /*0618*/ 	.word	0x00004850


	//   ....[101]....
        /*061c*/ 	.word	0x00004880


	//   ....[102]....
        /*0620*/ 	.word	0x000048b0


	//   ....[103]....
        /*0624*/ 	.word	0x000048e0


	//   ....[104]....
        /*0628*/ 	.word	0x00004910


	//   ....[105]....
        /*062c*/ 	.word	0x000049d0


	//   ....[106]....
        /*0630*/ 	.word	0x00004a20


	//   ....[107]....
        /*0634*/ 	.word	0x00004a30


	//   ....[108]....
        /*0638*/ 	.word	0x00004a80


	//   ....[109]....
        /*063c*/ 	.word	0x00004ab0


	//   ....[110]....
        /*0640*/ 	.word	0x00004ae0


	//   ....[111]....
        /*0644*/ 	.word	0x00004b10


	//   ....[112]....
        /*0648*/ 	.word	0x00004b40


	//   ....[113]....
        /*064c*/ 	.word	0x00004b70


	//   ....[114]....
        /*0650*/ 	.word	0x00004c60


	//   ....[115]....
        /*0654*/ 	.word	0x00004c80


	//   ....[116]....
        /*0658*/ 	.word	0x00004c90


	//   ....[117]....
        /*065c*/ 	.word	0x00004ce0


	//   ....[118]....
        /*0660*/ 	.word	0x00004d10


	//   ....[119]....
        /*0664*/ 	.word	0x00004d40


	//   ....[120]....
        /*0668*/ 	.word	0x00004d70


	//   ....[121]....
        /*066c*/ 	.word	0x00004da0


	//   ....[122]....
        /*0670*/ 	.word	0x00004dd0


	//   ....[123]....
        /*0674*/ 	.word	0x00004ec0


	//   ....[124]....
        /*0678*/ 	.word	0x00004f00


	//   ....[125]....
        /*067c*/ 	.word	0x00004f10


	//   ....[126]....
        /*0680*/ 	.word	0x00004f60


	//   ....[127]....
        /*0684*/ 	.word	0x00004f90


	//   ....[128]....
        /*0688*/ 	.word	0x00004fc0


	//   ....[129]....
        /*068c*/ 	.word	0x00004ff0


	//   ....[130]....
        /*0690*/ 	.word	0x00005020


	//   ....[131]....
        /*0694*/ 	.word	0x00005050


	//   ....[132]....
        /*0698*/ 	.word	0x00005140


	//   ....[133]....
        /*069c*/ 	.word	0x00005170


	//   ....[134]....
        /*06a0*/ 	.word	0x00005180


	//   ....[135]....
        /*06a4*/ 	.word	0x000051d0


	//   ....[136]....
        /*06a8*/ 	.word	0x00005200


	//   ....[137]....
        /*06ac*/ 	.word	0x00005230


	//   ....[138]....
        /*06b0*/ 	.word	0x00005260


	//   ....[139]....
        /*06b4*/ 	.word	0x00005290


	//   ....[140]....
        /*06b8*/ 	.word	0x000052c0


	//   ....[141]....
        /*06bc*/ 	.word	0x000053e0


	//   ....[142]....
        /*06c0*/ 	.word	0x000053f0


	//   ....[143]....
        /*06c4*/ 	.word	0x00005440


	//   ....[144]....
        /*06c8*/ 	.word	0x00005470


	//   ....[145]....
        /*06cc*/ 	.word	0x000054a0


	//   ....[146]....
        /*06d0*/ 	.word	0x000054d0


	//   ....[147]....
        /*06d4*/ 	.word	0x00005500


	//   ....[148]....
        /*06d8*/ 	.word	0x00005530


	//   ....[149]....
        /*06dc*/ 	.word	0x00005560


	//   ....[150]....
        /*06e0*/ 	.word	0x00005600


	//   ....[151]....
        /*06e4*/ 	.word	0x00005620


	//   ....[152]....
        /*06e8*/ 	.word	0x00005630


	//   ....[153]....
        /*06ec*/ 	.word	0x00005680


	//   ....[154]....
        /*06f0*/ 	.word	0x000056b0


	//   ....[155]....
        /*06f4*/ 	.word	0x000056e0


	//   ....[156]....
        /*06f8*/ 	.word	0x00005710


	//   ....[157]....
        /*06fc*/ 	.word	0x00005740


	//   ....[158]....
        /*0700*/ 	.word	0x00005770


	//   ....[159]....
        /*0704*/ 	.word	0x000058a0


	//   ....[160]....
        /*0708*/ 	.word	0x00005d40


	//   ....[161]....
        /*070c*/ 	.word	0x00006070


	//   ....[162]....
        /*0710*/ 	.word	0x00006130


	//   ....[163]....
        /*0714*/ 	.word	0x000061f0


	//   ....[164]....
        /*0718*/ 	.word	0x000062b0


	//   ....[165]....
        /*071c*/ 	.word	0x00006370


	//   ....[166]....
        /*0720*/ 	.word	0x00006430


	//   ....[167]....
        /*0724*/ 	.word	0x000064f0


	//   ....[168]....
        /*0728*/ 	.word	0x000065b0


	//   ....[169]....
        /*072c*/ 	.word	0x00006670


	//   ....[170]....
        /*0730*/ 	.word	0x00006730


	//   ....[171]....
        /*0734*/ 	.word	0x000067f0


	//   ....[172]....
        /*0738*/ 	.word	0x000068b0


	//   ....[173]....
        /*073c*/ 	.word	0x00006970


	//   ....[174]....
        /*0740*/ 	.word	0x00006a30


	//   ....[175]....
        /*0744*/ 	.word	0x00006af0


	//   ....[176]....
        /*0748*/ 	.word	0x00006bb0


	//   ....[177]....
        /*074c*/ 	.word	0x00006c70


	//   ....[178]....
        /*0750*/ 	.word	0x00006e60


	//   ....[179]....
        /*0754*/ 	.word	0x00006f90


	//   ....[180]....
        /*0758*/ 	.word	0x000070c0


	//   ....[181]....
        /*075c*/ 	.word	0x000071f0


	//   ....[182]....
        /*0760*/ 	.word	0x00007320


	//   ....[183]....
        /*0764*/ 	.word	0x00007450


	//   ....[184]....
        /*0768*/ 	.word	0x00007580


	//   ....[185]....
        /*076c*/ 	.word	0x000076b0


	//   ....[186]....
        /*0770*/ 	.word	0x000077e0


	//   ....[187]....
        /*0774*/ 	.word	0x00007910


	//   ....[188]....
        /*0778*/ 	.word	0x00007a40


	//   ....[189]....
        /*077c*/ 	.word	0x00007b60


	//   ....[190]....
        /*0780*/ 	.word	0x00007c70


	//   ....[191]....
        /*0784*/ 	.word	0x00007d80


	//   ....[192]....
        /*0788*/ 	.word	0x00007e90


	//   ....[193]....
        /*078c*/ 	.word	0x00007fa0


	//   ....[194]....
        /*0790*/ 	.word	0x000080b0


	//   ....[195]....
        /*0794*/ 	.word	0x00008eb0


	//   ....[196]....
        /*0798*/ 	.word	0x00008f40


	//   ....[197]....
        /*079c*/ 	.word	0x00008fc0


	//   ....[198]....
        /*07a0*/ 	.word	0x00009050


	//   ....[199]....
        /*07a4*/ 	.word	0x000090d0


	//   ....[200]....
        /*07a8*/ 	.word	0x00009160


	//   ....[201]....
        /*07ac*/ 	.word	0x000091e0


	//   ....[202]....
        /*07b0*/ 	.word	0x00009270


	//   ....[203]....
        /*07b4*/ 	.word	0x000092f0


	//   ....[204]....
        /*07b8*/ 	.word	0x00009380


	//   ....[205]....
        /*07bc*/ 	.word	0x00009400


	//   ....[206]....
        /*07c0*/ 	.word	0x00009490


	//   ....[207]....
        /*07c4*/ 	.word	0x00009510


	//   ....[208]....
        /*07c8*/ 	.word	0x000095a0


	//   ....[209]....
        /*07cc*/ 	.word	0x00009620


	//   ....[210]....
        /*07d0*/ 	.word	0x000096b0


	//   ....[211]....
        /*07d4*/ 	.word	0x00009730


	//   ....[212]....
        /*07d8*/ 	.word	0x00009890


	//   ....[213]....
        /*07dc*/ 	.word	0x00009960


	//   ....[214]....
        /*07e0*/ 	.word	0x00009a10


	//   ....[215]....
        /*07e4*/ 	.word	0x00009ad0


	//   ....[216]....
        /*07e8*/ 	.word	0x00009b80


	//   ....[217]....
        /*07ec*/ 	.word	0x00009c40


	//   ....[218]....
        /*07f0*/ 	.word	0x00009cf0


	//   ....[219]....
        /*07f4*/ 	.word	0x00009db0


	//   ....[220]....
        /*07f8*/ 	.word	0x00009e60


	//   ....[221]....
        /*07fc*/ 	.word	0x00009f20


	//   ....[222]....
        /*0800*/ 	.word	0x00009fd0


	//   ....[223]....
        /*0804*/ 	.word	0x0000a090


	//   ....[224]....
        /*0808*/ 	.word	0x0000a140


	//   ....[225]....
        /*080c*/ 	.word	0x0000a200


	//   ....[226]....
        /*0810*/ 	.word	0x0000a2a0


	//   ....[227]....
        /*0814*/ 	.word	0x0000a360


	//   ....[228]....
        /*0818*/ 	.word	0x0000a400


	//   ....[229]....
        /*081c*/ 	.word	0x0000a470


	//   ....[230]....
        /*0820*/ 	.word	0x0000a4e0


	//   ....[231]....
        /*0824*/ 	.word	0x0000a550


	//   ....[232]....
        /*0828*/ 	.word	0x0000a5c0


	//   ....[233]....
        /*082c*/ 	.word	0x0000a630


	//----- nvinfo : EIATTR_VRC_CTA_INIT_COUNT
	.align		4
.L_122:
        /*0830*/ 	.byte	0x02, 0x4a
	.zero		1
	.zero		1


	//----- nvinfo : EIATTR_EXIT_INSTR_OFFSETS
	.align		4
        /*0834*/ 	.byte	0x04, 0x1c
        /*0836*/ 	.short	(.L_124 - .L_123)


	//   ....[0]....
.L_123:
        /*0838*/ 	.word	0x00002570


	//   ....[1]....
        /*083c*/ 	.word	0x000028d0


	//   ....[2]....
        /*0840*/ 	.word	0x000028f0


	//   ....[3]....
        /*0844*/ 	.word	0x00009740


	//   ....[4]....
        /*0848*/ 	.word	0x0000a410


	//----- nvinfo : EIATTR_MAX_THREADS
	.align		4
.L_124:
        /*084c*/ 	.byte	0x04, 0x05
        /*084e*/ 	.short	(.L_126 - .L_125)
.L_125:
        /*0850*/ 	.word	0x00000180
        /*0854*/ 	.word	0x00000001
        /*0858*/ 	.word	0x00000001


	//----- nvinfo : EIATTR_CRS_STACK_SIZE
	.align		4
.L_126:
        /*085c*/ 	.byte	0x04, 0x1e
        /*085e*/ 	.short	(.L_128 - .L_127)
.L_127:
        /*0860*/ 	.word	0x00000000


	//----- nvinfo : EIATTR_CBANK_PARAM_SIZE
	.align		4
.L_128:
        /*0864*/ 	.byte	0x03, 0x19
        /*0866*/ 	.short	0x004d


	//----- nvinfo : EIATTR_PARAM_CBANK
	.align		4
        /*0868*/ 	.byte	0x04, 0x0a
        /*086a*/ 	.short	(.L_130 - .L_129)
	.align		4
.L_129:
        /*086c*/ 	.word	index@(.nv.constant0._ZN3cub18CUB_300001_SM_10006detail10radix_sort29DeviceRadixSortOnesweepKernelINS1_5radix10policy_hubIiiyE10Policy1000ELNS0_9SortOrderE0EiiyiiNS1_21identity_decomposer_tEEEvPT5_SB_PT3_PKSC_PT1_PKSG_PT2_PKSK_T4_iiT6_)
        /*0870*/ 	.short	0x0380
        /*0872*/ 	.short	0x004d


	//----- nvinfo : EIATTR_SW_WAR
	.align		4
.L_130:
        /*0874*/ 	.byte	0x04, 0x36
        /*0876*/ 	.short	(.L_132 - .L_131)
.L_131:
        /*0878*/ 	.word	0x00000008
.L_132:


//--------------------- .nv.info._ZN3cub18CUB_300001_SM_10006detail10radix_sort33DeviceRadixSortExclusiveSumKernelINS1_5radix10policy_hubIiiyE10Policy1000EyEEvPT0_ --------------------------
	.section	.nv.info._ZN3cub18CUB_300001_SM_10006detail10radix_sort33DeviceRadixSortExclusiveSumKernelINS1_5radix10policy_hubIiiyE10Policy1000EyEEvPT0_,"",@"SHT_CUDA_INFO"
	.sectionflags	@""
	.align	4


	//----- nvinfo : EIATTR_CUDA_API_VERSION
	.align		4
        /*0000*/ 	.byte	0x04, 0x37
        /*0002*/ 	.short	(.L_134 - .L_133)
.L_133:
        /*0004*/ 	.word	0x00000082


	//----- nvinfo : EIATTR_KPARAM_INFO
	.align		4
.L_134:
        /*0008*/ 	.byte	0x04, 0x17
        /*000a*/ 	.short	(.L_136 - .L_135)
.L_135:
        /*000c*/ 	.word	0x00000000
        /*0010*/ 	.short	0x0000
        /*0012*/ 	.short	0x0000
        /*0014*/ 	.byte	0x00, 0xf5, 0x21, 0x00


	//----- nvinfo : EIATTR_SPARSE_MMA_MASK
	.align		4
.L_136:
        /*0018*/ 	.byte	0x03, 0x50
        /*001a*/ 	.short	0x0000


	//----- nvinfo : EIATTR_MAXREG_COUNT
	.align		4
        /*001c*/ 	.byte	0x03, 0x1b
        /*001e*/ 	.short	0x00ff


	//----- nvinfo : EIATTR_NUM_BARRIERS
	.align		4
        /*0020*/ 	.byte	0x02, 0x4c
        /*0022*/ 	.byte	0x01
	.zero		1


	//----- nvinfo : EIATTR_MERCURY_ISA_VERSION
	.align		4
        /*0024*/ 	.byte	0x03, 0x5f
        /*0026*/ 	.short	0x0101


	//----- nvinfo : EIATTR_COOP_GROUP_MASK_REGIDS
	.align		4
        /*0028*/ 	.byte	0x04, 0x29
        /*002a*/ 	.short	(.L_138 - .L_137)


	//   ....[0]....
.L_137:
        /*002c*/ 	.word	0xffffffff


	//   ....[1]....
        /*0030*/ 	.word	0xffffffff


	//   ....[2]....
        /*0034*/ 	.word	0xffffffff


	//   ....[3]....
        /*0038*/ 	.word	0xffffffff


	//   ....[4]....
        /*003c*/ 	.word	0xffffffff


	//   ....[5]....
        /*0040*/ 	.word	0xffffffff


	//   ....[6]....
        /*0044*/ 	.word	0xffffffff


	//   ....[7]....
        /*0048*/ 	.word	0xffffffff


	//   ....[8]....
        /*004c*/ 	.word	0xffffffff


	//   ....[9]....
        /*0050*/ 	.word	0xffffffff


	//   ....[10]....
        /*0054*/ 	.word	0x05000015


	//   ....[11]....
        /*0058*/ 	.word	0x05000015


	//   ....[12]....
        /*005c*/ 	.word	0x05000015


	//   ....[13]....
        /*0060*/ 	.word	0x05000015


	//   ....[14]....
        /*0064*/ 	.word	0x05000015


	//   ....[15]....
        /*0068*/ 	.word	0x05000015


	//   ....[16]....
        /*006c*/ 	.word	0x05000015


	//   ....[17]....
        /*0070*/ 	.word	0x05000015


	//   ....[18]....
        /*0074*/ 	.word	0x05000015


	//   ....[19]....
        /*0078*/ 	.word	0x05000015


	//----- nvinfo : EIATTR_COOP_GROUP_INSTR_OFFSETS
	.align		4
.L_138:
        /*007c*/ 	.byte	0x04, 0x28
        /*007e*/ 	.short	(.L_140 - .L_139)


	//   ....[0]....
.L_139:
        /*0080*/ 	.word	0x00000250


	//   ....[1]....
        /*0084*/ 	.word	0x00000260


	//   ....[2]....
        /*0088*/ 	.word	0x000002a0


	//   ....[3]....
        /*008c*/ 	.word	0x000002c0


	//   ....[4]....
        /*0090*/ 	.word	0x00000310


	//   ....[5]....
        /*0094*/ 	.word	0x00000320


	//   ....[6]....
        /*0098*/ 	.word	0x00000360


	//   ....[7]....
        /*009c*/ 	.word	0x00000380


	//   ....[8]....
        /*00a0*/ 	.word	0x000003d0


	//   ....[9]....
        /*00a4*/ 	.word	0x000003e0


	//   ....[10]....
        /*00a8*/ 	.word	0x00000660


	//   ....[11]....
        /*00ac*/ 	.word	0x000006b0


	//   ....[12]....
        /*00b0*/ 	.word	0x00000740


	//   ....[13]....
        /*00b4*/ 	.word	0x00000790


	//   ....[14]....
        /*00b8*/ 	.word	0x00000820


	//   ....[15]....
        /*00bc*/ 	.word	0x00000870


	//   ....[16]....
        /*00c0*/ 	.word	0x00000900


	//   ....[17]....
        /*00c4*/ 	.word	0x00000950


	//   ....[18]....
        /*00c8*/ 	.word	0x000009e0


	//   ....[19]....
        /*00cc*/ 	.word	0x00000a30


	//----- nvinfo : EIATTR_VRC_CTA_INIT_COUNT
	.align		4
.L_140:
        /*00d0*/ 	.byte	0x02, 0x4a
	.zero		1
	.zero		1


	//----- nvinfo : EIATTR_EXIT_INSTR_OFFSETS
	.align		4
        /*00d4*/ 	.byte	0x04, 0x1c
        /*00d6*/ 	.short	(.L_142 - .L_141)


	//   ....[0]....
.L_141:
        /*00d8*/ 	.word	0x000005d0


	//   ....[1]....
        /*00dc*/ 	.word	0x00000600


	//----- nvinfo : EIATTR_CRS_STACK_SIZE
	.align		4
.L_142:
        /*00e0*/ 	.byte	0x04, 0x1e
        /*00e2*/ 	.short	(.L_144 - .L_143)
.L_143:
        /*00e4*/ 	.word	0x00000000


	//----- nvinfo : EIATTR_CBANK_PARAM_SIZE
	.align		4
.L_144:
        /*00e8*/ 	.byte	0x03, 0x19
        /*00ea*/ 	.short	0x0008


	//----- nvinfo : EIATTR_PARAM_CBANK
	.align		4
        /*00ec*/ 	.byte	0x04, 0x0a
        /*00ee*/ 	.short	(.L_146 - .L_145)
	.align		4
.L_145:
        /*00f0*/ 	.word	index@(.nv.constant0._ZN3cub18CUB_300001_SM_10006detail10radix_sort33DeviceRadixSortExclusiveSumKernelINS1_5radix10policy_hubIiiyE10Policy1000EyEEvPT0_)
        /*00f4*/ 	.short	0x0380
        /*00f6*/ 	.short	0x0008


	//----- nvinfo : EIATTR_SW_WAR
	.align		4
.L_146:
        /*00f8*/ 	.byte	0x04, 0x36
        /*00fa*/ 	.short	(.L_148 - .L_147)
.L_147:
        /*00fc*/ 	.word	0x00000008
.L_148:


//--------------------- .nv.info._ZN3cub18CUB_300001_SM_10006detail10radix_sort30DeviceRadixSortHistogramKernelINS1_5radix10policy_hubIiiyE10Policy1000ELNS0_9SortOrderE0EiyNS1_21identity_decomposer_tEEEvPT2_PKT1_SA_iiT3_ --------------------------
	.section	.nv.info._ZN3cub18CUB_300001_SM_10006detail10radix_sort30DeviceRadixSortHistogramKernelINS1_5radix10policy_hubIiiyE10Policy1000ELNS0_9SortOrderE0EiyNS1_21identity_decomposer_tEEEvPT2_PKT1_SA_iiT3_,"",@"SHT_CUDA_INFO"
	.sectionflags	@""
	.align	4


	//----- nvinfo : EIATTR_CUDA_API_VERSION
	.align		4
        /*0000*/ 	.byte	0x04, 0x37
        /*0002*/ 	.short	(.L_150 - .L_149)
.L_149:
        /*0004*/ 	.word	0x00000082


	//----- nvinfo : EIATTR_KPARAM_INFO
	.align		4
.L_150:
        /*0008*/ 	.byte	0x04, 0x17
        /*000a*/ 	.short	(.L_152 - .L_151)
.L_151:
        /*000c*/ 	.word	0x00000000
        /*0010*/ 	.short	0x0005
        /*0012*/ 	.short	0x0020
        /*0014*/ 	.byte	0x00, 0xf0, 0x05, 0x00


	//----- nvinfo : EIATTR_KPARAM_INFO
	.align		4
.L_152:
        /*0018*/ 	.byte	0x04, 0x17
        /*001a*/ 	.short	(.L_154 - .L_153)
.L_153:
        /*001c*/ 	.word	0x00000000
        /*0020*/ 	.short	0x0004
        /*0022*/ 	.short	0x001c
        /*0024*/ 	.byte	0x00, 0xf0, 0x11, 0x00


	//----- nvinfo : EIATTR_KPARAM_INFO
	.align		4
.L_154:
        /*0028*/ 	.byte	0x04, 0x17
        /*002a*/ 	.short	(.L_156 - .L_155)
.L_155:
        /*002c*/ 	.word	0x00000000
        /*0030*/ 	.short	0x0003
        /*0032*/ 	.short	0x0018
        /*0034*/ 	.byte	0x00, 0xf0, 0x11, 0x00


	//----- nvinfo : EIATTR_KPARAM_INFO
	.align		4
.L_156:
        /*0038*/ 	.byte	0x04, 0x17
        /*003a*/ 	.short	(.L_158 - .L_157)
.L_157:
        /*003c*/ 	.word	0x00000000
        /*0040*/ 	.short	0x0002
        /*0042*/ 	.short	0x0010
        /*0044*/ 	.byte	0x00, 0xf0, 0x21, 0x00


	//----- nvinfo : EIATTR_KPARAM_INFO
	.align		4
.L_158:
        /*0048*/ 	.byte	0x04, 0x17
        /*004a*/ 	.short	(.L_160 - .L_159)
.L_159:
        /*004c*/ 	.word	0x00000000
        /*0050*/ 	.short	0x0001
        /*0052*/ 	.short	0x0008
        /*0054*/ 	.byte	0x00, 0xf5, 0x21, 0x00


	//----- nvinfo : EIATTR_KPARAM_INFO
	.align		4
.L_160:
        /*0058*/ 	.byte	0x04, 0x17
        /*005a*/ 	.short	(.L_162 - .L_161)
.L_161:
        /*005c*/ 	.word	0x00000000
        /*0060*/ 	.short	0x0000
        /*0062*/ 	.short	0x0000
        /*0064*/ 	.byte	0x00, 0xf5, 0x21, 0x00


	//----- nvinfo : EIATTR_SPARSE_MMA_MASK
	.align		4
.L_162:
        /*0068*/ 	.byte	0x03, 0x50
        /*006a*/ 	.short	0x0000


	//----- nvinfo : EIATTR_MAXREG_COUNT
	.align		4
        /*006c*/ 	.byte	0x03, 0x1b
        /*006e*/ 	.short	0x00ff


	//----- nvinfo : EIATTR_NUM_BARRIERS
	.align		4
        /*0070*/ 	.byte	0x02, 0x4c
        /*0072*/ 	.byte	0x01
	.zero		1


	//----- nvinfo : EIATTR_MERCURY_ISA_VERSION
	.align		4
        /*0074*/ 	.byte	0x03, 0x5f
        /*0076*/ 	.short	0x0101


	//----- nvinfo : EIATTR_VRC_CTA_INIT_COUNT
	.align		4
        /*0078*/ 	.byte	0x02, 0x4a
	.zero		1
	.zero		1


	//----- nvinfo : EIATTR_EXIT_INSTR_OFFSETS
	.align		4
        /*007c*/ 	.byte	0x04, 0x1c
        /*007e*/ 	.short	(.L_164 - .L_163)


	//   ....[0]....
.L_163:
        /*0080*/ 	.word	0x00000040


	//   ....[1]....
        /*0084*/ 	.word	0x00002ee0


	//----- nvinfo : EIATTR_MAX_THREADS
	.align		4
.L_164:
        /*0088*/ 	.byte	0x04, 0x05
        /*008a*/ 	.short	(.L_166 - .L_165)
.L_165:
        /*008c*/ 	.word	0x00000080
        /*0090*/ 	.word	0x00000001
        /*0094*/ 	.word	0x00000001


	//----- nvinfo : EIATTR_CRS_STACK_SIZE
	.align		4
.L_166:
        /*0098*/ 	.byte	0x04, 0x1e
        /*009a*/ 	.short	(.L_168 - .L_167)
.L_167:
        /*009c*/ 	.word	0x00000000


	//----- nvinfo : EIATTR_CBANK_PARAM_SIZE
	.align		4
.L_168:
        /*00a0*/ 	.byte	0x03, 0x19
        /*00a2*/ 	.short	0x0021


	//----- nvinfo : EIATTR_PARAM_CBANK
	.align		4
        /*00a4*/ 	.byte	0x04, 0x0a
        /*00a6*/ 	.short	(.L_170 - .L_169)
	.align		4
.L_169:
        /*00a8*/ 	.word	index@(.nv.constant0._ZN3cub18CUB_300001_SM_10006detail10radix_sort30DeviceRadixSortHistogramKernelINS1_5radix10policy_hubIiiyE10Policy1000ELNS0_9SortOrderE0EiyNS1_21identity_decomposer_tEEEvPT2_PKT1_SA_iiT3_)
        /*00ac*/ 	.short	0x0380
        /*00ae*/ 	.short	0x0021


	//----- nvinfo : EIATTR_SW_WAR
	.align		4
.L_170:
        /*00b0*/ 	.byte	0x04, 0x36
        /*00b2*/ 	.short	(.L_172 - .L_171)
.L_171:
        /*00b4*/ 	.word	0x00000008
.L_172:


//--------------------- .nv.info._ZN3cub18CUB_300001_SM_10006detail10radix_sort31DeviceRadixSortSingleTileKernelINS1_5radix10policy_hubIiiyE10Policy1000ELNS0_9SortOrderE0EiiyNS1_21identity_decomposer_tEEEvPKT1_PSA_PKT2_PSE_T3_iiT4_ --------------------------
	.section	.nv.info._ZN3cub18CUB_300001_SM_10006detail10radix_sort31DeviceRadixSortSingleTileKernelINS1_5radix10policy_hubIiiyE10Policy1000ELNS0_9SortOrderE0EiiyNS1_21identity_decomposer_tEEEvPKT1_PSA_PKT2_PSE_T3_iiT4_,"",@"SHT_CUDA_INFO"
	.sectionflags	@""
	.align	4


	//----- nvinfo : EIATTR_CUDA_API_VERSION
	.align		4
        /*0000*/ 	.byte	0x04, 0x37
        /*0002*/ 	.short	(.L_174 - .L_173)
.L_173:
        /*0004*/ 	.word	0x00000082


	//----- nvinfo : EIATTR_KPARAM_INFO
	.align		4
.L_174:
        /*0008*/ 	.byte	0x04, 0x17
        /*000a*/ 	.short	(.L_176 - .L_175)
.L_175:
        /*000c*/ 	.word	0x00000000
        /*0010*/ 	.short	0x0007
        /*0012*/ 	.short	0x0030
        /*0014*/ 	.byte	0x00, 0xf0, 0x05, 0x00


	//----- nvinfo : EIATTR_KPARAM_INFO
	.align		4
.L_176:
        /*0018*/ 	.byte	0x04, 0x17
        /*001a*/ 	.short	(.L_178 - .L_177)
.L_177:
        /*001c*/ 	.word	0x00000000
        /*0020*/ 	.short	0x0006
        /*0022*/ 	.short	0x002c
        /*0024*/ 	.byte	0x00, 0xf0, 0x11, 0x00


	//----- nvinfo : EIATTR_KPARAM_INFO
	.align		4
.L_178:
        /*0028*/ 	.byte	0x04, 0x17
        /*002a*/ 	.short	(.L_180 - .L_179)
.L_179:
        /*002c*/ 	.word	0x00000000
        /*0030*/ 	.short	0x0005
        /*0032*/ 	.short	0x0028
        /*0034*/ 	.byte	0x00, 0xf0, 0x11, 0x00


	//----- nvinfo : EIATTR_KPARAM_INFO
	.align		4
.L_180:
        /*0038*/ 	.byte	0x04, 0x17
        /*003a*/ 	.short	(.L_182 - .L_181)
.L_181:
        /*003c*/ 	.word	0x00000000
        /*0040*/ 	.short	0x0004
        /*0042*/ 	.short	0x0020
        /*0044*/ 	.byte	0x00, 0xf0, 0x21, 0x00


	//----- nvinfo : EIATTR_KPARAM_INFO
	.align		4
.L_182:
        /*0048*/ 	.byte	0x04, 0x17
        /*004a*/ 	.short	(.L_184 - .L_183)
.L_183:
        /*004c*/ 	.word	0x00000000
        /*0050*/ 	.short	0x0003
        /*0052*/ 	.short	0x0018
        /*0054*/ 	.byte	0x00, 0xf5, 0x21, 0x00


	//----- nvinfo : EIATTR_KPARAM_INFO
	.align		4
.L_184:
        /*0058*/ 	.byte	0x04, 0x17
        /*005a*/ 	.short	(.L_186 - .L_185)
.L_185:
        /*005c*/ 	.word	0x00000000
        /*0060*/ 	.short	0x0002
        /*0062*/ 	.short	0x0010
        /*0064*/ 	.byte	0x00, 0xf5, 0x21, 0x00


	//----- nvinfo : EIATTR_KPARAM_INFO
	.align		4
.L_186:
        /*0068*/ 	.byte	0x04, 0x17
        /*006a*/ 	.short	(.L_188 - .L_187)
.L_187:
        /*006c*/ 	.word	0x00000000
        /*0070*/ 	.short	0x0001
        /*0072*/ 	.short	0x0008
        /*0074*/ 	.byte	0x00, 0xf5, 0x21, 0x00


	//----- nvinfo : EIATTR_KPARAM_INFO
	.align		4
.L_188:
        /*0078*/ 	.byte	0x04, 0x17
        /*007a*/ 	.short	(.L_190 - .L_189)
.L_189:
        /*007c*/ 	.word	0x00000000
        /*0080*/ 	.short	0x0000
        /*0082*/ 	.short	0x0000
        /*0084*/ 	.byte	0x00, 0xf5, 0x21, 0x00


	//----- nvinfo : EIATTR_SPARSE_MMA_MASK
	.align		4
.L_190:
        /*0088*/ 	.byte	0x03, 0x50
        /*008a*/ 	.short	0x0000


	//----- nvinfo : EIATTR_MAXREG_COUNT
	.align		4
        /*008c*/ 	.byte	0x03, 0x1b
        /*008e*/ 	.short	0x00ff


	//----- nvinfo : EIATTR_NUM_BARRIERS
	.align		4
        /*0090*/ 	.byte	0x02, 0x4c
        /*0092*/ 	.byte	0x01
	.zero		1


	//----- nvinfo : EIATTR_MERCURY_ISA_VERSION
	.align		4
        /*0094*/ 	.byte	0x03, 0x5f
        /*0096*/ 	.short	0x0101


	//----- nvinfo : EIATTR_COOP_GROUP_MASK_REGIDS
	.align		4
        /*0098*/ 	.byte	0x04, 0x29
        /*009a*/ 	.short	(.L_192 - .L_191)


	//   ....[0]....
.L_191:
        /*009c*/ 	.word	0xffffffff


	//   ....[1]....
        /*00a0*/ 	.word	0xffffffff


	//   ....[2]....
        /*00a4*/ 	.word	0xffffffff


	//   ....[3]....
        /*00a8*/ 	.word	0xffffffff


	//   ....[4]....
        /*00ac*/ 	.word	0xffffffff


	//----- nvinfo : EIATTR_COOP_GROUP_INSTR_OFFSETS
	.align		4
.L_192:
        /*00b0*/ 	.byte	0x04, 0x28
        /*00b2*/ 	.short	(.L_194 - .L_193)


	//   ....[0]....
.L_193:
        /*00b4*/ 	.word	0x00001e20


	//   ....[1]....
        /*00b8*/ 	.word	0x00001e40


	//   ....[2]....
        /*00bc*/ 	.word	0x00001e60


	//   ....[3]....
        /*00c0*/ 	.word	0x00001e80


	//   ....[4]....
        /*00c4*/ 	.word	0x00001ea0


	//----- nvinfo : EIATTR_VRC_CTA_INIT_COUNT
	.align		4
.L_194:
        /*00c8*/ 	.byte	0x02, 0x4a
	.zero		1
	.zero		1


	//----- nvinfo : EIATTR_EXIT_INSTR_OFFSETS
	.align		4
        /*00cc*/ 	.byte	0x04, 0x1c
        /*00ce*/ 	.short	(.L_196 - .L_195)


	//   ....[0]....
.L_195:
        /*00d0*/ 	.word	0x00003bf0


	//   ....[1]....
        /*00d4*/ 	.word	0x00003c40


	//----- nvinfo : EIATTR_MAX_THREADS
	.align		4
.L_196:
        /*00d8*/ 	.byte	0x04, 0x05
        /*00da*/ 	.short	(.L_198 - .L_197)
.L_197:
        /*00dc*/ 	.word	0x00000100
        /*00e0*/ 	.word	0x00000001
        /*00e4*/ 	.word	0x00000001


	//----- nvinfo : EIATTR_CBANK_PARAM_SIZE
	.align		4
.L_198:
        /*00e8*/ 	.byte	0x03, 0x19
        /*00ea*/ 	.short	0x0031


	//----- nvinfo : EIATTR_PARAM_CBANK
	.align		4
        /*00ec*/ 	.byte	0x04, 0x0a
        /*00ee*/ 	.short	(.L_200 - .L_199)
	.align		4
.L_199:
        /*00f0*/ 	.word	index@(.nv.constant0._ZN3cub18CUB_300001_SM_10006detail10radix_sort31DeviceRadixSortSingleTileKernelINS1_5radix10policy_hubIiiyE10Policy1000ELNS0_9SortOrderE0EiiyNS1_21identity_decomposer_tEEEvPKT1_PSA_PKT2_PSE_T3_iiT4_)
        /*00f4*/ 	.short	0x0380
        /*00f6*/ 	.short	0x0031


	//----- nvinfo : EIATTR_SW_WAR
	.align		4
.L_200:
        /*00f8*/ 	.byte	0x04, 0x36
        /*00fa*/ 	.short	(.L_202 - .L_201)
.L_201:
        /*00fc*/ 	.word	0x00000008
.L_202:


//--------------------- .nv.info._ZN3cub18CUB_300001_SM_10006detail11EmptyKernelIvEEvv --------------------------
	.section	.nv.info._ZN3cub18CUB_300001_SM_10006detail11EmptyKernelIvEEvv,"",@"SHT_CUDA_INFO"
	.sectionflags	@""
	.align	4


	//----- nvinfo : EIATTR_CUDA_API_VERSION
	.align		4
        /*0000*/ 	.byte	0x04, 0x37
        /*0002*/ 	.short	(.L_204 - .L_203)
.L_203:
        /*0004*/ 	.word	0x00000082


	//----- nvinfo : EIATTR_SPARSE_MMA_MASK
	.align		4
.L_204:
        /*0008*/ 	.byte	0x03, 0x50
        /*000a*/ 	.short	0x0000


	//----- nvinfo : EIATTR_MAXREG_COUNT
	.align		4
        /*000c*/ 	.byte	0x03, 0x1b
        /*000e*/ 	.short	0x00ff


	//----- nvinfo : EIATTR_MERCURY_ISA_VERSION
	.align		4
        /*0010*/ 	.byte	0x03, 0x5f
        /*0012*/ 	.short	0x0101


	//----- nvinfo : EIATTR_VRC_CTA_INIT_COUNT
	.align		4
        /*0014*/ 	.byte	0x02, 0x4a
	.zero		1
	.zero		1


	//----- nvinfo : EIATTR_EXIT_INSTR_OFFSETS
	.align		4
        /*0018*/ 	.byte	0x04, 0x1c
        /*001a*/ 	.short	(.L_206 - .L_205)


	//   ....[0]....
.L_205:
        /*001c*/ 	.word	0x00000010


	//----- nvinfo : EIATTR_SW_WAR
	.align		4
.L_206:
        /*0020*/ 	.byte	0x04, 0x36
        /*0022*/ 	.short	(.L_208 - .L_207)
.L_207:
        /*0024*/ 	.word	0x00000008
.L_208:


//--------------------- .nv.info._Z12book_ticketsiPiS_S_S_S_S_S_S_S_S_S_S_S_ --------------------------
	.section	.nv.info._Z12book_ticketsiPiS_S_S_S_S_S_S_S_S_S_S_S_,"",@"SHT_CUDA_INFO"
	.sectionflags	@""
	.align	4


	//----- nvinfo : EIATTR_CUDA_API_VERSION
	.align		4
        /*0000*/ 	.byte	0x04, 0x37
        /*0002*/ 	.short	(.L_210 - .L_209)
.L_209:
        /*0004*/ 	.word	0x00000082


	//----- nvinfo : EIATTR_KPARAM_INFO
	.align		4
.L_210:
        /*0008*/ 	.byte	0x04, 0x17
        /*000a*/ 	.short	(.L_212 - .L_211)
.L_211:
        /*000c*/ 	.word	0x00000000
        /*0010*/ 	.short	0x000d
        /*0012*/ 	.short	0x0068
        /*0014*/ 	.byte	0x00, 0xf5, 0x21, 0x00


	//----- nvinfo : EIATTR_KPARAM_INFO
	.align		4
.L_212:
        /*0018*/ 	.byte	0x04, 0x17
        /*001a*/ 	.short	(.L_214 - .L_213)
.L_213:
        /*001c*/ 	.word	0x00000000
        /*0020*/ 	.short	0x000c
        /*0022*/ 	.short	0x0060
        /*0024*/ 	.byte	0x00, 0xf5, 0x21, 0x00


	//----- nvinfo : EIATTR_KPARAM_INFO
	.align		4
.L_214:
        /*0028*/ 	.byte	0x04, 0x17
        /*002a*/ 	.short	(.L_216 - .L_215)
.L_215:
        /*002c*/ 	.word	0x00000000
        /*0030*/ 	.short	0x000b
        /*0032*/ 	.short	0x0058
        /*0034*/ 	.byte	0x00, 0xf5, 0x21, 0x00


	//----- nvinfo : EIATTR_KPARAM_INFO
	.align		4
.L_216:
        /*0038*/ 	.byte	0x04, 0x17
        /*003a*/ 	.short	(.L_218 - .L_217)
.L_217:
        /*003c*/ 	.word	0x00000000
        /*0040*/ 	.short	0x000a
        /*0042*/ 	.short	0x0050
        /*0044*/ 	.byte	0x00, 0xf5, 0x21, 0x00


	//----- nvinfo : EIATTR_KPARAM_INFO
	.align		4
.L_218:
        /*0048*/ 	.byte	0x04, 0x17
        /*004a*/ 	.short	(.L_220 - .L_219)
.L_219:
        /*004c*/ 	.word	0x00000000
        /*0050*/ 	.short	0x0009
        /*0052*/ 	.short	0x0048
        /*0054*/ 	.byte	0x00, 0xf5, 0x21, 0x00


	//----- nvinfo : EIATTR_KPARAM_INFO
	.align		4
.L_220:
        /*0058*/ 	.byte	0x04, 0x17
        /*005a*/ 	.short	(.L_222 - .L_221)
.L_221:
        /*005c*/ 	.word	0x00000000
        /*0060*/ 	.short	0x0008
        /*0062*/ 	.short	0x0040
        /*0064*/ 	.byte	0x00, 0xf5, 0x21, 0x00


	//----- nvinfo : EIATTR_KPARAM_INFO
	.align		4
.L_222:
        /*0068*/ 	.byte	0x04, 0x17
        /*006a*/ 	.short	(.L_224 - .L_223)
.L_223:
        /*006c*/ 	.word	0x00000000
        /*0070*/ 	.short	0x0007
        /*0072*/ 	.short	0x0038
        /*0074*/ 	.byte	0x00, 0xf5, 0x21, 0x00


	//----- nvinfo : EIATTR_KPARAM_INFO
	.align		4
.L_224:
        /*0078*/ 	.byte	0x04, 0x17
        /*007a*/ 	.short	(.L_226 - .L_225)
.L_225:
        /*007c*/ 	.word	0x00000000
        /*0080*/ 	.short	0x0006
        /*0082*/ 	.short	0x0030
        /*0084*/ 	.byte	0x00, 0xf5, 0x21, 0x00


	//----- nvinfo : EIATTR_KPARAM_INFO
	.align		4
.L_226:
        /*0088*/ 	.byte	0x04, 0x17
        /*008a*/ 	.short	(.L_228 - .L_227)
.L_227:
        /*008c*/ 	.word	0x00000000
        /*0090*/ 	.short	0x0005
        /*0092*/ 	.short	0x0028
        /*0094*/ 	.byte	0x00, 0xf5, 0x21, 0x00


	//----- nvinfo : EIATTR_KPARAM_INFO
	.align		4
.L_228:
        /*0098*/ 	.byte	0x04, 0x17
        /*009a*/ 	.short	(.L_230 - .L_229)
.L_229:
        /*009c*/ 	.word	0x00000000
        /*00a0*/ 	.short	0x0004
        /*00a2*/ 	.short	0x0020
        /*00a4*/ 	.byte	0x00, 0xf5, 0x21, 0x00


	//----- nvinfo : EIATTR_KPARAM_INFO
	.align		4
.L_230:
        /*00a8*/ 	.byte	0x04, 0x17
        /*00aa*/ 	.short	(.L_232 - .L_231)
.L_231:
        /*00ac*/ 	.word	0x00000000
        /*00b0*/ 	.short	0x0003
        /*00b2*/ 	.short	0x0018
        /*00b4*/ 	.byte	0x00, 0xf5, 0x21, 0x00


	//----- nvinfo : EIATTR_KPARAM_INFO
	.align		4
.L_232:
        /*00b8*/ 	.byte	0x04, 0x17
        /*00ba*/ 	.short	(.L_234 - .L_233)
.L_233:
        /*00bc*/ 	.word	0x00000000
        /*00c0*/ 	.short	0x0002
        /*00c2*/ 	.short	0x0010
        /*00c4*/ 	.byte	0x00, 0xf5, 0x21, 0x00


	//----- nvinfo : EIATTR_KPARAM_INFO
	.align		4
.L_234:
        /*00c8*/ 	.byte	0x04, 0x17
        /*00ca*/ 	.short	(.L_236 - .L_235)
.L_235:
        /*00cc*/ 	.word	0x00000000
        /*00d0*/ 	.short	0x0001
        /*00d2*/ 	.short	0x0008
        /*00d4*/ 	.byte	0x00, 0xf5, 0x21, 0x00


	//----- nvinfo : EIATTR_KPARAM_INFO
	.align		4
.L_236:
        /*00d8*/ 	.byte	0x04, 0x17
        /*00da*/ 	.short	(.L_238 - .L_237)
.L_237:
        /*00dc*/ 	.word	0x00000000
        /*00e0*/ 	.short	0x0000
        /*00e2*/ 	.short	0x0000
        /*00e4*/ 	.byte	0x00, 0xf0, 0x11, 0x00


	//----- nvinfo : EIATTR_SPARSE_MMA_MASK
	.align		4
.L_238:
        /*00e8*/ 	.byte	0x03, 0x50
        /*00ea*/ 	.short	0x0000


	//----- nvinfo : EIATTR_MAXREG_COUNT
	.align		4
        /*00ec*/ 	.byte	0x03, 0x1b
        /*00ee*/ 	.short	0x00ff


	//----- nvinfo : EIATTR_MERCURY_ISA_VERSION
	.align		4
        /*00f0*/ 	.byte	0x03, 0x5f
        /*00f2*/ 	.short	0x0101


	//----- nvinfo : EIATTR_INT_WARP_WIDE_INSTR_OFFSETS
	.align		4
        /*00f4*/ 	.byte	0x04, 0x31
        /*00f6*/ 	.short	(.L_240 - .L_239)


	//   ....[0]....
.L_239:
        /*00f8*/ 	.word	0x00000fc0


	//   ....[1]....
        /*00fc*/ 	.word	0x00001010


	//----- nvinfo : EIATTR_VRC_CTA_INIT_COUNT
	.align		4
.L_240:
        /*0100*/ 	.byte	0x02, 0x4a
	.zero		1
	.zero		1


	//----- nvinfo : EIATTR_EXIT_INSTR_OFFSETS
	.align		4
        /*0104*/ 	.byte	0x04, 0x1c
        /*0106*/ 	.short	(.L_242 - .L_241)


	//   ....[0]....
.L_241:
        /*0108*/ 	.word	0x00000070


	//   ....[1]....
        /*010c*/ 	.word	0x00000f80


	//   ....[2]....
        /*0110*/ 	.word	0x00001040


	//----- nvinfo : EIATTR_CRS_STACK_SIZE
	.align		4
.L_242:
        /*0114*/ 	.byte	0x04, 0x1e
        /*0116*/ 	.short	(.L_244 - .L_243)
.L_243:
        /*0118*/ 	.word	0x00000000


	//----- nvinfo : EIATTR_CBANK_PARAM_SIZE
	.align		4
.L_244:
        /*011c*/ 	.byte	0x03, 0x19
        /*011e*/ 	.short	0x0070


	//----- nvinfo : EIATTR_PARAM_CBANK
	.align		4
        /*0120*/ 	.byte	0x04, 0x0a
        /*0122*/ 	.short	(.L_246 - .L_245)
	.align		4
.L_245:
        /*0124*/ 	.word	index@(.nv.constant0._Z12book_ticketsiPiS_S_S_S_S_S_S_S_S_S_S_S_)
        /*0128*/ 	.short	0x0380
        /*012a*/ 	.short	0x0070


	//----- nvinfo : EIATTR_SW_WAR
	.align		4
.L_246:
        /*012c*/ 	.byte	0x04, 0x36
        /*012e*/ 	.short	(.L_248 - .L_247)
.L_247:
        /*0130*/ 	.word	0x00000008
.L_248:


//--------------------- .nv.info._Z5fill1iPiS_    --------------------------
	.section	.nv.info._Z5fill1iPiS_,"",@"SHT_CUDA_INFO"
	.sectionflags	@""
	.align	4


	//----- nvinfo : EIATTR_CUDA_API_VERSION
	.align		4
        /*0000*/ 	.byte	0x04, 0x37
        /*0002*/ 	.short	(.L_250 - .L_249)
.L_249:
        /*0004*/ 	.word	0x00000082


	//----- nvinfo : EIATTR_KPARAM_INFO
	.align		4
.L_250:
        /*0008*/ 	.byte	0x04, 0x17
        /*000a*/ 	.short	(.L_252 - .L_251)
.L_251:
        /*000c*/ 	.word	0x00000000
        /*0010*/ 	.short	0x0002
        /*0012*/ 	.short	0x0010
        /*0014*/ 	.byte	0x00, 0xf5, 0x21, 0x00


	//----- nvinfo : EIATTR_KPARAM_INFO
	.align		4
.L_252:
        /*0018*/ 	.byte	0x04, 0x17
        /*001a*/ 	.short	(.L_254 - .L_253)
.L_253:
        /*001c*/ 	.word	0x00000000
        /*0020*/ 	.short	0x0001
        /*0022*/ 	.short	0x0008
        /*0024*/ 	.byte	0x00, 0xf5, 0x21, 0x00


	//----- nvinfo : EIATTR_KPARAM_INFO
	.align		4
.L_254:
        /*0028*/ 	.byte	0x04, 0x17
        /*002a*/ 	.short	(.L_256 - .L_255)
.L_255:
        /*002c*/ 	.word	0x00000000
        /*0030*/ 	.short	0x0000
        /*0032*/ 	.short	0x0000
        /*0034*/ 	.byte	0x00, 0xf0, 0x11, 0x00


	//----- nvinfo : EIATTR_SPARSE_MMA_MASK
	.align		4
.L_256:
        /*0038*/ 	.byte	0x03, 0x50
        /*003a*/ 	.short	0x0000


	//----- nvinfo : EIATTR_MAXREG_COUNT
	.align		4
        /*003c*/ 	.byte	0x03, 0x1b
        /*003e*/ 	.short	0x00ff


	//----- nvinfo : EIATTR_MERCURY_ISA_VERSION
	.align		4
        /*0040*/ 	.byte	0x03, 0x5f
        /*0042*/ 	.short	0x0101


	//----- nvinfo : EIATTR_VRC_CTA_INIT_COUNT
	.align		4
        /*0044*/ 	.byte	0x02, 0x4a
	.zero		1
	.zero		1


	//----- nvinfo : EIATTR_EXIT_INSTR_OFFSETS
	.align		4
        /*0048*/ 	.byte	0x04, 0x1c
        /*004a*/ 	.short	(.L_258 - .L_257)


	//   ....[0]....
.L_257:
        /*004c*/ 	.word	0x00000070


	//   ....[1]....
        /*0050*/ 	.word	0x000000f0


	//----- nvinfo : EIATTR_CBANK_PARAM_SIZE
	.align		4
.L_258:
        /*0054*/ 	.byte	0x03, 0x19
        /*0056*/ 	.short	0x0018


	//----- nvinfo : EIATTR_PARAM_CBANK
	.align		4
        /*0058*/ 	.byte	0x04, 0x0a
        /*005a*/ 	.short	(.L_260 - .L_259)
	.align		4
.L_259:
        /*005c*/ 	.word	index@(.nv.constant0._Z5fill1iPiS_)
        /*0060*/ 	.short	0x0380
        /*0062*/ 	.short	0x0018


	//----- nvinfo : EIATTR_SW_WAR
	.align		4
.L_260:
        /*0064*/ 	.byte	0x04, 0x36
        /*0066*/ 	.short	(.L_262 - .L_261)
.L_261:
        /*0068*/ 	.word	0x00000008
.L_262:


//--------------------- .nv.info._Z4fillPiS_i     --------------------------
	.section	.nv.info._Z4fillPiS_i,"",@"SHT_CUDA_INFO"
	.sectionflags	@""
	.align	4


	//----- nvinfo : EIATTR_CUDA_API_VERSION
	.align		4
        /*0000*/ 	.byte	0x04, 0x37
        /*0002*/ 	.short	(.L_264 - .L_263)
.L_263:
        /*0004*/ 	.word	0x00000082


	//----- nvinfo : EIATTR_KPARAM_INFO
	.align		4
.L_264:
        /*0008*/ 	.byte	0x04, 0x17
        /*000a*/ 	.short	(.L_266 - .L_265)
.L_265:
        /*000c*/ 	.word	0x00000000
        /*0010*/ 	.short	0x0002
        /*0012*/ 	.short	0x0010
        /*0014*/ 	.byte	0x00, 0xf0, 0x11, 0x00


	//----- nvinfo : EIATTR_KPARAM_INFO
	.align		4
.L_266:
        /*0018*/ 	.byte	0x04, 0x17
        /*001a*/ 	.short	(.L_268 - .L_267)
.L_267:
        /*001c*/ 	.word	0x00000000
        /*0020*/ 	.short	0x0001
        /*0022*/ 	.short	0x0008
        /*0024*/ 	.byte	0x00, 0xf5, 0x21, 0x00


	//----- nvinfo : EIATTR_KPARAM_INFO
	.align		4
.L_268:
        /*0028*/ 	.byte	0x04, 0x17
        /*002a*/ 	.short	(.L_270 - .L_269)
.L_269:
        /*002c*/ 	.word	0x00000000
        /*0030*/ 	.short	0x0000
        /*0032*/ 	.short	0x0000
        /*0034*/ 	.byte	0x00, 0xf5, 0x21, 0x00


	//----- nvinfo : EIATTR_SPARSE_MMA_MASK
	.align		4
.L_270:
        /*0038*/ 	.byte	0x03, 0x50
        /*003a*/ 	.short	0x0000


	//----- nvinfo : EIATTR_MAXREG_COUNT
	.align		4
        /*003c*/ 	.byte	0x03, 0x1b
        /*003e*/ 	.short	0x00ff


	//----- nvinfo : EIATTR_MERCURY_ISA_VERSION
	.align		4
        /*0040*/ 	.byte	0x03, 0x5f
        /*0042*/ 	.short	0x0101


	//----- nvinfo : EIATTR_VRC_CTA_INIT_COUNT
	.align		4
        /*0044*/ 	.byte	0x02, 0x4a
	.zero		1
	.zero		1


	//----- nvinfo : EIATTR_EXIT_INSTR_OFFSETS
	.align		4
        /*0048*/ 	.byte	0x04, 0x1c
        /*004a*/ 	.short	(.L_272 - .L_271)


	//   ....[0]....
.L_271:
        /*004c*/ 	.word	0x00000070


	//   ....[1]....
        /*0050*/ 	.word	0x00000690


	//----- nvinfo : EIATTR_CBANK_PARAM_SIZE
	.align		4
.L_272:
        /*0054*/ 	.byte	0x03, 0x19
        /*0056*/ 	.short	0x0014


	//----- nvinfo : EIATTR_PARAM_CBANK
	.align		4
        /*0058*/ 	.byte	0x04, 0x0a
        /*005a*/ 	.short	(.L_274 - .L_273)
	.align		4
.L_273:
        /*005c*/ 	.word	index@(.nv.constant0._Z4fillPiS_i)
        /*0060*/ 	.short	0x0380
        /*0062*/ 	.short	0x0014


	//----- nvinfo : EIATTR_SW_WAR
	.align		4
.L_274:
        /*0064*/ 	.byte	0x04, 0x36
        /*0066*/ 	.short	(.L_276 - .L_275)
.L_275:
        /*0068*/ 	.word	0x00000008
.L_276:


//--------------------- .nv.callgraph             --------------------------
	.section	.nv.callgraph,"",@"SHT_CUDA_CALLGRAPH"
	.align	4
	.sectionentsize	8
	.align		4
        /*0000*/ 	.word	0x00000000
	.align		4
        /*0004*/ 	.word	0xffffffff
	.align		4
        /*0008*/ 	.word	0x00000000
	.align		4
        /*000c*/ 	.word	0xfffffffe
	.align		4
        /*0010*/ 	.word	0x00000000
	.align		4
        /*0014*/ 	.word	0xfffffffd
	.align		4
        /*0018*/ 	.word	0x00000000
	.align		4
        /*001c*/ 	.word	0xfffffffc


//--------------------- .nv.constant4             --------------------------
	.section	.nv.constant4,"a",@progbits
	.align	8
	.align		8
.nv.constant4:
        /*0000*/ 	.dword	_ZN34_INTERNAL_e0e68f2c_4_k_cu_044471324cuda3std3__45__cpo5beginE
	.align		8
        /*0008*/ 	.dword	_ZN34_INTERNAL_e0e68f2c_4_k_cu_044471324cuda3std3__45__cpo3endE
	.align		8
        /*0010*/ 	.dword	_ZN34_INTERNAL_e0e68f2c_4_k_cu_044471324cuda3std3__45__cpo6cbeginE
	.align		8
        /*0018*/ 	.dword	_ZN34_INTERNAL_e0e68f2c_4_k_cu_044471324cuda3std3__45__cpo4cendE
	.align		8
        /*0020*/ 	.dword	_ZN34_INTERNAL_e0e68f2c_4_k_cu_044471324cuda3std3__45__cpo6rbeginE
	.align		8
        /*0028*/ 	.dword	_ZN34_INTERNAL_e0e68f2c_4_k_cu_044471324cuda3std3__45__cpo4rendE
	.align		8
        /*0030*/ 	.dword	_ZN34_INTERNAL_e0e68f2c_4_k_cu_044471324cuda3std3__45__cpo7crbeginE
	.align		8
        /*0038*/ 	.dword	_ZN34_INTERNAL_e0e68f2c_4_k_cu_044471324cuda3std3__45__cpo5crendE
	.align		8
        /*0040*/ 	.dword	_ZN34_INTERNAL_e0e68f2c_4_k_cu_044471324cuda3std3__436_GLOBAL__N__e0e68f2c_4_k_cu_044471326ignoreE
	.align		8
        /*0048*/ 	.dword	_ZN34_INTERNAL_e0e68f2c_4_k_cu_044471324cuda3std3__419piecewise_constructE
	.align		8
        /*0050*/ 	.dword	_ZN34_INTERNAL_e0e68f2c_4_k_cu_044471324cuda3std3__48in_placeE
	.align		8
        /*0058*/ 	.dword	_ZN34_INTERNAL_e0e68f2c_4_k_cu_044471324cuda3std3__420unreachable_sentinelE
	.align		8
        /*0060*/ 	.dword	_ZN34_INTERNAL_e0e68f2c_4_k_cu_044471324cuda3std3__47nulloptE
	.align		8
        /*0068*/ 	.dword	_ZN34_INTERNAL_e0e68f2c_4_k_cu_044471324cuda3std3__48unexpectE
	.align		8
        /*0070*/ 	.dword	_ZN34_INTERNAL_e0e68f2c_4_k_cu_044471324cuda3std6ranges3__45__cpo4swapE
	.align		8
        /*0078*/ 	.dword	_ZN34_INTERNAL_e0e68f2c_4_k_cu_044471324cuda3std6ranges3__45__cpo9iter_moveE
	.align		8
        /*0080*/ 	.dword	_ZN34_INTERNAL_e0e68f2c_4_k_cu_044471324cuda3std6ranges3__45__cpo5beginE
	.align		8
        /*0088*/ 	.dword	_ZN34_INTERNAL_e0e68f2c_4_k_cu_044471324cuda3std6ranges3__45__cpo3endE
	.align		8
        /*0090*/ 	.dword	_ZN34_INTERNAL_e0e68f2c_4_k_cu_044471324cuda3std6ranges3__45__cpo6cbeginE
	.align		8
        /*0098*/ 	.dword	_ZN34_INTERNAL_e0e68f2c_4_k_cu_044471324cuda3std6ranges3__45__cpo4cendE
	.align		8
        /*00a0*/ 	.dword	_ZN34_INTERNAL_e0e68f2c_4_k_cu_044471324cuda3std6ranges3__45__cpo7advanceE
	.align		8
        /*00a8*/ 	.dword	_ZN34_INTERNAL_e0e68f2c_4_k_cu_044471324cuda3std6ranges3__45__cpo9iter_swapE
	.align		8
        /*00b0*/ 	.dword	_ZN34_INTERNAL_e0e68f2c_4_k_cu_044471324cuda3std6ranges3__45__cpo4nextE
	.align		8
        /*00b8*/ 	.dword	_ZN34_INTERNAL_e0e68f2c_4_k_cu_044471324cuda3std6ranges3__45__cpo4prevE
	.align		8
        /*00c0*/ 	.dword	_ZN34_INTERNAL_e0e68f2c_4_k_cu_044471324cuda3std6ranges3__45__cpo4dataE
	.align		8
        /*00c8*/ 	.dword	_ZN34_INTERNAL_e0e68f2c_4_k_cu_044471324cuda3std6ranges3__45__cpo5cdataE
	.align		8
        /*00d0*/ 	.dword	_ZN34_INTERNAL_e0e68f2c_4_k_cu_044471324cuda3std6ranges3__45__cpo4sizeE
	.align		8
        /*00d8*/ 	.dword	_ZN34_INTERNAL_e0e68f2c_4_k_cu_044471324cuda3std6ranges3__45__cpo5ssizeE
	.align		8
        /*00e0*/ 	.dword	_ZN34_INTERNAL_e0e68f2c_4_k_cu_044471324cuda3std6ranges3__45__cpo8distanceE
	.align		8
        /*00e8*/ 	.dword	_ZN34_INTERNAL_e0e68f2c_4_k_cu_044471326thrust24THRUST_300001_SM_1000_NS8cuda_cub3parE
	.align		8
        /*00f0*/ 	.dword	_ZN34_INTERNAL_e0e68f2c_4_k_cu_044471326thrust24THRUST_300001_SM_1000_NS8cuda_cub10par_nosyncE
	.align		8
        /*00f8*/ 	.dword	_ZN34_INTERNAL_e0e68f2c_4_k_cu_044471326thrust24THRUST_300001_SM_1000_NS6system6detail10sequential3seqE
	.align		8
        /*0100*/ 	.dword	_ZN34_INTERNAL_e0e68f2c_4_k_cu_044471326thrust24THRUST_300001_SM_1000_NS6system3cpp3parE
	.align		8
        /*0108*/ 	.dword	_ZN34_INTERNAL_e0e68f2c_4_k_cu_044471326thrust24THRUST_300001_SM_1000_NS12placeholders2_1E
	.align		8
        /*0110*/ 	.dword	_ZN34_INTERNAL_e0e68f2c_4_k_cu_044471326thrust24THRUST_300001_SM_1000_NS12placeholders2_2E
	.align		8
        /*0118*/ 	.dword	_ZN34_INTERNAL_e0e68f2c_4_k_cu_044471326thrust24THRUST_300001_SM_1000_NS12placeholders2_3E
	.align		8
        /*0120*/ 	.dword	_ZN34_INTERNAL_e0e68f2c_4_k_cu_044471326thrust24THRUST_300001_SM_1000_NS12placeholders2_4E
	.align		8
        /*0128*/ 	.dword	_ZN34_INTERNAL_e0e68f2c_4_k_cu_044471326thrust24THRUST_300001_SM_1000_NS12placeholders2_5E
	.align		8
        /*0130*/ 	.dword	_ZN34_INTERNAL_e0e68f2c_4_k_cu_044471326thrust24THRUST_300001_SM_1000_NS12placeholders2_6E
	.align		8
        /*0138*/ 	.dword	_ZN34_INTERNAL_e0e68f2c_4_k_cu_044471326thrust24THRUST_300001_SM_1000_NS12placeholders2_7E
	.align		8
        /*0140*/ 	.dword	_ZN34_INTERNAL_e0e68f2c_4_k_cu_044471326thrust24THRUST_300001_SM_1000_NS12placeholders2_8E
	.align		8
        /*0148*/ 	.dword	_ZN34_INTERNAL_e0e68f2c_4_k_cu_044471326thrust24THRUST_300001_SM_1000_NS12placeholders2_9E
	.align		8
        /*0150*/ 	.dword	_ZN34_INTERNAL_e0e68f2c_4_k_cu_044471326thrust24THRUST_300001_SM_1000_NS12placeholders3_10E
	.align		8
        /*0158*/ 	.dword	_ZN34_INTERNAL_e0e68f2c_4_k_cu_044471326thrust24THRUST_300001_SM_1000_NS3seqE
	.align		8
        /*0160*/ 	.dword	_ZN34_INTERNAL_e0e68f2c_4_k_cu_044471326thrust24THRUST_300001_SM_1000_NS6deviceE


//--------------------- .text._ZN3cub18CUB_300001_SM_10006detail10radix_sort29DeviceRadixSortOnesweepKernelINS1_5radix10policy_hubIiiyE10Policy1000ELNS0_9SortOrderE0EiiyiiNS1_21identity_decomposer_tEEEvPT5_SB_PT3_PKSC_PT1_PKSG_PT2_PKSK_T4_iiT6_ --------------------------
	.section	.text._ZN3cub18CUB_300001_SM_10006detail10radix_sort29DeviceRadixSortOnesweepKernelINS1_5radix10policy_hubIiiyE10Policy1000ELNS0_9SortOrderE0EiiyiiNS1_21identity_decomposer_tEEEvPT5_SB_PT3_PKSC_PT1_PKSG_PT2_PKSK_T4_iiT6_,"ax",@progbits
	.align	128
        .global         _ZN3cub18CUB_300001_SM_10006detail10radix_sort29DeviceRadixSortOnesweepKernelINS1_5radix10policy_hubIiiyE10Policy1000ELNS0_9SortOrderE0EiiyiiNS1_21identity_decomposer_tEEEvPT5_SB_PT3_PKSC_PT1_PKSG_PT2_PKSK_T4_iiT6_
        .type           _ZN3cub18CUB_300001_SM_10006detail10radix_sort29DeviceRadixSortOnesweepKernelINS1_5radix10policy_hubIiiyE10Policy1000ELNS0_9SortOrderE0EiiyiiNS1_21identity_decomposer_tEEEvPT5_SB_PT3_PKSC_PT1_PKSG_PT2_PKSK_T4_iiT6_,@function
        .size           _ZN3cub18CUB_300001_SM_10006detail10radix_sort29DeviceRadixSortOnesweepKernelINS1_5radix10policy_hubIiiyE10Policy1000ELNS0_9SortOrderE0EiiyiiNS1_21identity_decomposer_tEEEvPT5_SB_PT3_PKSC_PT1_PKSG_PT2_PKSK_T4_iiT6_,(.L_x_256 - _ZN3cub18CUB_300001_SM_10006detail10radix_sort29DeviceRadixSortOnesweepKernelINS1_5radix10policy_hubIiiyE10Policy1000ELNS0_9SortOrderE0EiiyiiNS1_21identity_decomposer_tEEEvPT5_SB_PT3_PKSC_PT1_PKSG_PT2_PKSK_T4_iiT6_)
        .other          _ZN3cub18CUB_300001_SM_10006detail10radix_sort29DeviceRadixSortOnesweepKernelINS1_5radix10policy_hubIiiyE10Policy1000ELNS0_9SortOrderE0EiiyiiNS1_21identity_decomposer_tEEEvPT5_SB_PT3_PKSC_PT1_PKSG_PT2_PKSK_T4_iiT6_,@"STO_CUDA_ENTRY STV_DEFAULT"
_ZN3cub18CUB_300001_SM_10006detail10radix_sort29DeviceRadixSortOnesweepKernelINS1_5radix10policy_hubIiiyE10Policy1000ELNS0_9SortOrderE0EiiyiiNS1_21identity_decomposer_tEEEvPT5_SB_PT3_PKSC_PT1_PKSG_PT2_PKSK_T4_iiT6_:
.text._ZN3cub18CUB_300001_SM_10006detail10radix_sort29DeviceRadixSortOnesweepKernelINS1_5radix10policy_hubIiiyE10Policy1000ELNS0_9SortOrderE0EiiyiiNS1_21identity_decomposer_tEEEvPT5_SB_PT3_PKSC_PT1_PKSG_PT2_PKSK_T4_iiT6_:
[----:B------:R-:W-:Y:S01]  /*0000*/  LDC R1, c[0x0][0x37c] ;  /* 0x0000df00ff017b82 */ /* 0x000fe20000000800 */
[----:B------:R-:W0:Y:S01]  /*0010*/  S2R R3, SR_TID.X ;  /* 0x0000000000037919 */ /* 0x000e220000002100 */
[----:B------:R-:W-:Y:S01]  /*0020*/  MOV R7, 0x400 ;  /* 0x0000040000077802 */ /* 0x000fe20000000f00 */
[----:B------:R-:W1:Y:S01]  /*0030*/  LDCU.64 UR6, c[0x0][0x358] ;  /* 0x00006b00ff0677ac */ /* 0x000e620008000a00 */
[----:B------:R-:W-:Y:S01]  /*0040*/  BSSY.RECONVERGENT B0, `(.L_x_0) ;  /* 0x000000c000007945 */ /* 0x000fe20003800200 */
[----:B------:R-:W2:Y:S01]  /*0050*/  S2R R0, SR_CgaCtaId ;  /* 0x0000000000007919 */ /* 0x000ea20000008800 */
[----:B0-----:R-:W-:Y:S02]  /*0060*/  ISETP.NE.AND P0, PT, R3, RZ, PT ;  /* 0x000000ff0300720c */ /* 0x001fe40003f05270 */
[----:B--2---:R-:W-:-:S11]  /*0070*/  LEA R7, R0, R7, 0x18 ;  /* 0x0000000700077211 */ /* 0x004fd600078ec0ff */
[----:B-1----:R-:W-:Y:S05]  /*0080*/  @P0 BRA `(.L_x_1) ;  /* 0x00000000001c0947 */ /* 0x002fea0003800000 */
[----:B------:R-:W0:Y:S01]  /*0090*/  LDC.64 R4, c[0x0][0x388] ;  /* 0x0000e200ff047b82 */ /* 0x000e220000000a00 */
[----:B------:R-:W-:-:S05]  /*00a0*/  IMAD.MOV.U32 R9, RZ, RZ, 0x1 ;  /* 0x00000001ff097424 */ /* 0x000fca00078e00ff */
[----:B0-----:R-:W2:Y:S02]  /*00b0*/  ATOMG.E.ADD.STRONG.GPU PT, R4, desc[UR6][R4.64], R9 ;  /* 0x80000009040479a8 */ /* 0x001ea400081ef106 */
[----:B------:R-:W0:Y:S01]  /*00c0*/  S2UR UR5, SR_CgaCtaId ;  /* 0x00000000000579c3 */ /* 0x000e220000008800 */
[----:B------:R-:W-:Y:S02]  /*00d0*/  UMOV UR4, 0x400 ;  /* 0x0000040000047882 */ /* 0x000fe40000000000 */
[----:B0-----:R-:W-:-:S09]  /*00e0*/  ULEA UR4, UR5, UR4, 0x18 ;  /* 0x0000000405047291 */ /* 0x001fd2000f8ec0ff */
[----:B--2---:R0:W-:Y:S03]  /*00f0*/  STS [UR4+0x6600], R4 ;  /* 0x00660004ff007988 */ /* 0x0041e60008000804 */
.L_x_1:
[----:B------:R-:W-:Y:S05]  /*0100*/  BSYNC.RECONVERGENT B0 ;  /* 0x0000000000007941 */ /* 0x000fea0003800200 */
.L_x_0:
[----:B------:R-:W-:Y:S06]  /*0110*/  BAR.SYNC.DEFER_BLOCKING 0x0 ;  /* 0x0000000000007b1d */ /* 0x000fec0000010000 */
[----:B------:R-:W1:Y:S01]  /*0120*/  LDCU UR4, c[0x0][0x3c0] ;  /* 0x00007800ff0477ac */ /* 0x000e620008000800 */
[----:B------:R-:W2:Y:S01]  /*0130*/  S2R R24, SR_LANEID ;  /* 0x0000000000187919 */ /* 0x000ea20000000000 */
[----:B------:R-:W3:Y:S02]  /*0140*/  LDS R42, [R7+0x6600] ;  /* 0x00660000072a7984 */ /* 0x000ee40000000800 */
[----:B---3--:R-:W-:-:S04]  /*0150*/  IMAD R0, R42, 0x1980, RZ ;  /* 0x000019802a007824 */ /* 0x008fc800078e02ff */
[----:B------:R-:W-:Y:S01]  /*0160*/  VIADD R47, R0, 0x1980 ;  /* 0x00001980002f7836 */ /* 0x000fe20000000000 */
[----:B------:R-:W-:-:S04]  /*0170*/  SHF.R.S32.HI R9, RZ, 0x1f, R0 ;  /* 0x0000001fff097819 */ /* 0x000fc80000011400 */
[----:B-1----:R-:W-:-:S13]  /*0180*/  ISETP.GT.AND P0, PT, R47, UR4, PT ;  /* 0x000000042f007c0c */ /* 0x002fda000bf04270 */
[----:B--2---:R-:W-:Y:S05]  /*0190*/  @P0 BRA `(.L_x_2) ;  /* 0x0000000000680947 */ /* 0x004fea0003800000 */
[----:B------:R-:W1:Y:S01]  /*01a0*/  LDCU.64 UR4, c[0x0][0x3a8] ;  /* 0x00007500ff0477ac */ /* 0x000e620008000a00 */
[C---:B0-----:R-:W-:Y:S02]  /*01b0*/  LOP3.LUT R4, R3.reuse, 0x1f, RZ, 0xc0, !PT ;  /* 0x0000001f03047812 */ /* 0x041fe400078ec0ff */
[----:B------:R-:W-:-:S05]  /*01c0*/  LOP3.LUT R41, R3, 0x3e0, RZ, 0xc0, !PT ;  /* 0x000003e003297812 */ /* 0x000fca00078ec0ff */
[----:B------:R-:W-:-:S05]  /*01d0*/  IMAD R5, R41, 0x11, R4 ;  /* 0x0000001129057824 */ /* 0x000fca00078e0204 */
[----:B------:R-:W-:-:S05]  /*01e0*/  IADD3 R5, P0, PT, R0, R5, RZ ;  /* 0x0000000500057210 */ /* 0x000fca0007f1e0ff */
[----:B------:R-:W-:Y:S01]  /*01f0*/  IMAD.X R0, RZ, RZ, R9, P0 ;  /* 0x000000ffff007224 */ /* 0x000fe200000e0609 */
[----:B-1----:R-:W-:-:S04]  /*0200*/  LEA R8, P0, R5, UR4, 0x2 ;  /* 0x0000000405087c11 */ /* 0x002fc8000f8010ff */
[----:B------:R-:W-:-:S05]  /*0210*/  LEA.HI.X R9, R5, UR5, R0, 0x2, P0 ;  /* 0x0000000505097c11 */ /* 0x000fca00080f1400 */
[----:B------:R0:W5:Y:S04]  /*0220*/  LDG.E R28, desc[UR6][R8.64] ;  /* 0x00000006081c7981 */ /* 0x000168000c1e1900 */
        /* <DEDUP_REMOVED lines=15> */
[----:B------:R0:W5:Y:S01]  /*0320*/  LDG.E R46, desc[UR6][R8.64+0x800] ;  /* 0x00080006082e7981 */ /* 0x000162000c1e1900 */
[----:B------:R-:W-:Y:S05]  /*0330*/  BRA `(.L_x_3) ;  /* 0x0000000400307947 */ /* 0x000fea0003800000 */
.L_x_2:
[----:B------:R-:W1:Y:S01]  /*0340*/  LDCU.64 UR8, c[0x0][0x3a8] ;  /* 0x00007500ff0877ac */ /* 0x000e620008000a00 */
[C---:B0-----:R-:W-:Y:S01]  /*0350*/  LOP3.LUT R4, R3.reuse, 0x1f, RZ, 0xc0, !PT ;  /* 0x0000001f03047812 */ /* 0x041fe200078ec0ff */
[----:B------:R-:W-:Y:S01]  /*0360*/  IMAD.MOV.U32 R28, RZ, RZ, 0x7fffffff ;  /* 0x7fffffffff1c7424 */ /* 0x000fe200078e00ff */
[----:B------:R-:W-:Y:S02]  /*0370*/  LOP3.LUT R41, R3, 0x3e0, RZ, 0xc0, !PT ;  /* 0x000003e003297812 */ /* 0x000fe400078ec0ff */
[----:B------:R-:W-:-:S03]  /*0380*/  IADD3 R5, PT, PT, -R0, UR4, RZ ;  /* 0x0000000400057c10 */ /* 0x000fc6000fffe1ff */
[----:B------:R-:W-:-:S04]  /*0390*/  IMAD R10, R41, 0x11, R4 ;  /* 0x00000011290a7824 */ /* 0x000fc800078e0204 */
[----:B------:R-:W-:Y:S01]  /*03a0*/  VIADD R8, R10, 0x40 ;  /* 0x000000400a087836 */ /* 0x000fe20000000000 */
[----:B------:R-:W-:Y:S01]  /*03b0*/  IADD3 R11, P0, PT, R0, R10, RZ ;  /* 0x0000000a000b7210 */ /* 0x000fe20007f1e0ff */
[C---:B------:R-:W-:Y:S01]  /*03c0*/  VIADD R0, R10.reuse, 0x60 ;  /* 0x000000600a007836 */ /* 0x040fe20000000000 */
[CC--:B------:R-:W-:Y:S01]  /*03d0*/  ISETP.GE.AND P2, PT, R10.reuse, R5.reuse, PT ;  /* 0x000000050a00720c */ /* 0x0c0fe20003f46270 */
[----:B------:R-:W-:Y:S01]  /*03e0*/  VIADD R6, R10, 0x20 ;  /* 0x000000200a067836 */ /* 0x000fe20000000000 */
[-C--:B------:R-:W-:Y:S01]  /*03f0*/  ISETP.GE.AND P4, PT, R8, R5.reuse, PT ;  /* 0x000000050800720c */ /* 0x080fe20003f86270 */
[----:B------:R-:W-:Y:S01]  /*0400*/  IMAD.X R12, RZ, RZ, R9, P0 ;  /* 0x000000ffff0c7224 */ /* 0x000fe200000e0609 */
[-C--:B------:R-:W-:Y:S01]  /*0410*/  ISETP.GE.AND P5, PT, R0, R5.reuse, PT ;  /* 0x000000050000720c */ /* 0x080fe20003fa6270 */
[----:B------:R-:W-:Y:S01]  /*0420*/  VIADD R0, R10, 0xa0 ;  /* 0x000000a00a007836 */ /* 0x000fe20000000000 */
[C---:B-1----:R-:W-:Y:S02]  /*0430*/  LEA R8, P0, R11.reuse, UR8, 0x2 ;  /* 0x000000080b087c11 */ /* 0x042fe4000f8010ff */
[----:B------:R-:W-:Y:S01]  /*0440*/  ISETP.GE.AND P3, PT, R6, R5, PT ;  /* 0x000000050600720c */ /* 0x000fe20003f66270 */
[----:B------:R-:W-:Y:S01]  /*0450*/  VIADD R6, R10, 0x80 ;  /* 0x000000800a067836 */ /* 0x000fe20000000000 */
[----:B------:R-:W-:-:S02]  /*0460*/  LEA.HI.X R9, R11, UR9, R12, 0x2, P0 ;  /* 0x000000090b097c11 */ /* 0x000fc400080f140c */
[-C--:B------:R-:W-:Y:S01]  /*0470*/  ISETP.GE.AND P0, PT, R0, R5.reuse, PT ;  /* 0x000000050000720c */ /* 0x080fe20003f06270 */
[----:B------:R-:W-:Y:S01]  /*0480*/  VIADD R0, R10, 0xe0 ;  /* 0x000000e00a007836 */ /* 0x000fe20000000000 */
[-C--:B------:R-:W-:Y:S01]  /*0490*/  ISETP.GE.AND P6, PT, R6, R5.reuse, PT ;  /* 0x000000050600720c */ /* 0x080fe20003fc6270 */
[----:B------:R1:W5:Y:S01]  /*04a0*/  @!P2 LDG.E R28, desc[UR6][R8.64] ;  /* 0x00000006081ca981 */ /* 0x000362000c1e1900 */
[----:B------:R-:W-:Y:S02]  /*04b0*/  IMAD.MOV.U32 R29, RZ, RZ, 0x7fffffff ;  /* 0x7fffffffff1d7424 */ /* 0x000fe400078e00ff */
[-C--:B------:R-:W-:Y:S01]  /*04c0*/  ISETP.GE.AND P2, PT, R0, R5.reuse, PT ;  /* 0x000000050000720c */ /* 0x080fe20003f46270 */
[C---:B------:R-:W-:Y:S02]  /*04d0*/  VIADD R0, R10.reuse, 0x100 ;  /* 0x000001000a007836 */ /* 0x040fe40000000000 */
[----:B------:R-:W-:Y:S01]  /*04e0*/  VIADD R6, R10, 0xc0 ;  /* 0x000000c00a067836 */ /* 0x000fe20000000000 */
[----:B------:R1:W5:Y:S01]  /*04f0*/  @!P3 LDG.E R29, desc[UR6][R8.64+0x80] ;  /* 0x00008006081db981 */ /* 0x000362000c1e1900 */
[----:B------:R-:W-:Y:S01]  /*0500*/  IMAD.MOV.U32 R31, RZ, RZ, 0x7fffffff ;  /* 0x7fffffffff1f7424 */ /* 0x000fe200078e00ff */
[-C--:B------:R-:W-:Y:S01]  /*0510*/  ISETP.GE.AND P3, PT, R0, R5.reuse, PT ;  /* 0x000000050000720c */ /* 0x080fe20003f66270 */
[----:B------:R-:W-:Y:S01]  /*0520*/  VIADD R0, R10, 0x140 ;  /* 0x000001400a007836 */ /* 0x000fe20000000000 */
[----:B------:R-:W-:Y:S01]  /*0530*/  ISETP.GE.AND P1, PT, R6, R5, PT ;  /* 0x000000050600720c */ /* 0x000fe20003f26270 */
[----:B------:R-:W-:-:S02]  /*0540*/  IMAD.MOV.U32 R32, RZ, RZ, 0x7fffffff ;  /* 0x7fffffffff207424 */ /* 0x000fc400078e00ff */
[----:B------:R1:W5:Y:S01]  /*0550*/  @!P5 LDG.E R31, desc[UR6][R8.64+0x180] ;  /* 0x00018006081fd981 */ /* 0x000362000c1e1900 */
[-C--:B------:R-:W-:Y:S01]  /*0560*/  ISETP.GE.AND P5, PT, R0, R5.reuse, PT ;  /* 0x000000050000720c */ /* 0x080fe20003fa6270 */
[C---:B------:R-:W-:Y:S02]  /*0570*/  VIADD R0, R10.reuse, 0x160 ;  /* 0x000001600a007836 */ /* 0x040fe40000000000 */
[----:B------:R-:W-:Y:S01]  /*0580*/  IMAD.MOV.U32 R30, RZ, RZ, 0x7fffffff ;  /* 0x7fffffffff1e7424 */ /* 0x000fe200078e00ff */
[----:B------:R1:W5:Y:S01]  /*0590*/  @!P6 LDG.E R32, desc[UR6][R8.64+0x200] ;  /* 0x000200060820e981 */ /* 0x000362000c1e1900 */
[----:B------:R-:W-:Y:S01]  /*05a0*/  VIADD R6, R10, 0x120 ;  /* 0x000001200a067836 */ /* 0x000fe20000000000 */
[-C--:B------:R-:W-:Y:S01]  /*05b0*/  ISETP.GE.AND P6, PT, R0, R5.reuse, PT ;  /* 0x000000050000720c */ /* 0x080fe20003fc6270 */
[----:B------:R-:W-:Y:S02]  /*05c0*/  IMAD.MOV.U32 R34, RZ, RZ, 0x7fffffff ;  /* 0x7fffffffff227424 */ /* 0x000fe400078e00ff */
[----:B------:R-:W-:Y:S01]  /*05d0*/  VIADD R0, R10, 0x1a0 ;  /* 0x000001a00a007836 */ /* 0x000fe20000000000 */
[----:B------:R1:W5:Y:S01]  /*05e0*/  @!P4 LDG.E R30, desc[UR6][R8.64+0x100] ;  /* 0x00010006081ec981 */ /* 0x000362000c1e1900 */
[----:B------:R-:W-:Y:S01]  /*05f0*/  ISETP.GE.AND P4, PT, R6, R5, PT ;  /* 0x000000050600720c */ /* 0x000fe20003f86270 */
[----:B------:R-:W-:-:S02]  /*0600*/  IMAD.MOV.U32 R33, RZ, RZ, 0x7fffffff ;  /* 0x7fffffffff217424 */ /* 0x000fc400078e00ff */
[----:B------:R1:W5:Y:S01]  /*0610*/  @!P1 LDG.E R34, desc[UR6][R8.64+0x300] ;  /* 0x0003000608229981 */ /* 0x000362000c1e1900 */
[----:B------:R-:W-:Y:S01]  /*0620*/  IMAD.MOV.U32 R35, RZ, RZ, 0x7fffffff ;  /* 0x7fffffffff237424 */ /* 0x000fe200078e00ff */
[-C--:B------:R-:W-:Y:S01]  /*0630*/  ISETP.GE.AND P1, PT, R0, R5.reuse, PT ;  /* 0x000000050000720c */ /* 0x080fe20003f26270 */
[C---:B------:R-:W-:Y:S01]  /*0640*/  VIADD R6, R10.reuse, 0x180 ;  /* 0x000001800a067836 */ /* 0x040fe20000000000 */
[----:B------:R1:W5:Y:S01]  /*0650*/  @!P0 LDG.E R33, desc[UR6][R8.64+0x280] ;  /* 0x0002800608218981 */ /* 0x000362000c1e1900 */
[----:B------:R-:W-:Y:S02]  /*0660*/  VIADD R0, R10, 0x1c0 ;  /* 0x000001c00a007836 */ /* 0x000fe40000000000 */
[----:B------:R-:W-:Y:S01]  /*0670*/  IMAD.MOV.U32 R36, RZ, RZ, 0x7fffffff ;  /* 0x7fffffffff247424 */ /* 0x000fe200078e00ff */
[----:B------:R1:W5:Y:S01]  /*0680*/  @!P2 LDG.E R35, desc[UR6][R8.64+0x380] ;  /* 0x000380060823a981 */ /* 0x000362000c1e1900 */
[----:B------:R-:W-:Y:S01]  /*0690*/  IMAD.MOV.U32 R37, RZ, RZ, 0x7fffffff ;  /* 0x7fffffffff257424 */ /* 0x000fe200078e00ff */
[-C--:B------:R-:W-:Y:S01]  /*06a0*/  ISETP.GE.AND P0, PT, R6, R5.reuse, PT ;  /* 0x000000050600720c */ /* 0x080fe20003f06270 */
[----:B------:R-:W-:Y:S01]  /*06b0*/  VIADD R6, R10, 0x1e0 ;  /* 0x000001e00a067836 */ /* 0x000fe20000000000 */
[-C--:B------:R-:W-:Y:S01]  /*06c0*/  ISETP.GE.AND P2, PT, R0, R5.reuse, PT ;  /* 0x000000050000720c */ /* 0x080fe20003f46270 */
[----:B------:R-:W-:Y:S01]  /*06d0*/  VIADD R0, R10, 0x200 ;  /* 0x000002000a007836 */ /* 0x000fe20000000000 */
[----:B------:R1:W5:Y:S02]  /*06e0*/  @!P3 LDG.E R36, desc[UR6][R8.64+0x400] ;  /* 0x000400060824b981 */ /* 0x000364000c1e1900 */
[----:B------:R-:W-:-:S02]  /*06f0*/  ISETP.GE.AND P3, PT, R6, R5, PT ;  /* 0x000000050600720c */ /* 0x000fc40003f66270 */
[----:B------:R1:W5:Y:S01]  /*0700*/  @!P4 LDG.E R37, desc[UR6][R8.64+0x480] ;  /* 0x000480060825c981 */ /* 0x000362000c1e1900 */
[----:B------:R-:W-:Y:S01]  /*0710*/  ISETP.GE.AND P4, PT, R0, R5, PT ;  /* 0x000000050000720c */ /* 0x000fe20003f86270 */
[----:B------:R-:W-:Y:S02]  /*0720*/  IMAD.MOV.U32 R38, RZ, RZ, 0x7fffffff ;  /* 0x7fffffffff267424 */ /* 0x000fe400078e00ff */
[----:B------:R-:W-:Y:S02]  /*0730*/  IMAD.MOV.U32 R39, RZ, RZ, 0x7fffffff ;  /* 0x7fffffffff277424 */ /* 0x000fe400078e00ff */
[----:B------:R-:W-:Y:S02]  /*0740*/  IMAD.MOV.U32 R40, RZ, RZ, 0x7fffffff ;  /* 0x7fffffffff287424 */ /* 0x000fe400078e00ff */
[----:B------:R-:W-:Y:S01]  /*0750*/  IMAD.MOV.U32 R43, RZ, RZ, 0x7fffffff ;  /* 0x7fffffffff2b7424 */ /* 0x000fe200078e00ff */
[----:B------:R1:W5:Y:S01]  /*0760*/  @!P5 LDG.E R38, desc[UR6][R8.64+0x500] ;  /* 0x000500060826d981 */ /* 0x000362000c1e1900 */
[----:B------:R-:W-:-:S02]  /*0770*/  IMAD.MOV.U32 R44, RZ, RZ, 0x7fffffff ;  /* 0x7fffffffff2c7424 */ /* 0x000fc400078e00ff */
[----:B------:R-:W-:Y:S01]  /*0780*/  IMAD.MOV.U32 R45, RZ, RZ, 0x7fffffff ;  /* 0x7fffffffff2d7424 */ /* 0x000fe200078e00ff */
[----:B------:R1:W5:Y:S01]  /*0790*/  @!P6 LDG.E R39, desc[UR6][R8.64+0x580] ;  /* 0x000580060827e981 */ /* 0x000362000c1e1900 */
[----:B------:R-:W-:-:S03]  /*07a0*/  IMAD.MOV.U32 R46, RZ, RZ, 0x7fffffff ;  /* 0x7fffffffff2e7424 */ /* 0x000fc600078e00ff */
[----:B------:R1:W5:Y:S04]  /*07b0*/  @!P0 LDG.E R40, desc[UR6][R8.64+0x600] ;  /* 0x0006000608288981 */ /* 0x000368000c1e1900 */
[----:B------:R1:W5:Y:S04]  /*07c0*/  @!P1 LDG.E R43, desc[UR6][R8.64+0x680] ;  /* 0x00068006082b9981 */ /* 0x000368000c1e1900 */
[----:B------:R1:W5:Y:S04]  /*07d0*/  @!P2 LDG.E R44, desc[UR6][R8.64+0x700] ;  /* 0x00070006082ca981 */ /* 0x000368000c1e1900 */
[----:B------:R1:W5:Y:S04]  /*07e0*/  @!P3 LDG.E R45, desc[UR6][R8.64+0x780] ;  /* 0x00078006082db981 */ /* 0x000368000c1e1900 */
[----:B------:R1:W5:Y:S02]  /*07f0*/  @!P4 LDG.E R46, desc[UR6][R8.64+0x800] ;  /* 0x00080006082ec981 */ /* 0x000364000c1e1900 */
.L_x_3:
[----:B------:R-:W-:Y:S01]  /*0800*/  VIMNMX R5, PT, PT, R24, 0xe0, !PT ;  /* 0x000000e018057848 */ /* 0x000fe20007fe0100 */
[----:B------:R-:W2:Y:S01]  /*0810*/  LDCU UR4, c[0x0][0x3c8] ;  /* 0x00007900ff0477ac */ /* 0x000ea20008000800 */
[----:B------:R-:W-:Y:S01]  /*0820*/  SHF.R.U32.HI R0, RZ, 0x5, R3 ;  /* 0x00000005ff007819 */ /* 0x000fe20000011603 */
[----:B------:R-:W-:Y:S01]  /*0830*/  BSSY.RECONVERGENT B0, `(.L_x_4) ;  /* 0x0000025000007945 */ /* 0x000fe20003800200 */
[--C-:B------:R-:W-:Y:S01]  /*0840*/  IADD3 R5, PT, PT, R5, 0x1f, -R24.reuse ;  /* 0x0000001f05057810 */ /* 0x100fe20007ffe818 */
[----:B------:R-:W-:Y:S01]  /*0850*/  UMOV UR5, 0xffffffff ;  /* 0xffffffff00057882 */ /* 0x000fe20000000000 */
[----:B01----:R-:W-:Y:S02]  /*0860*/  IMAD.MOV.U32 R8, RZ, RZ, R24 ;  /* 0x000000ffff087224 */ /* 0x003fe400078e0018 */
[C---:B------:R-:W-:Y:S01]  /*0870*/  ISETP.GE.U32.AND P0, PT, R5.reuse, 0x1e0, PT ;  /* 0x000001e00500780c */ /* 0x040fe20003f06070 */
[----:B------:R-:W-:Y:S01]  /*0880*/  IMAD.SHL.U32 R0, R0, 0x400, RZ ;  /* 0x0000040000007824 */ /* 0x000fe200078e00ff */
[----:B------:R-:W-:-:S04]  /*0890*/  LEA.HI R6, R5, 0x1, RZ, 0x1b ;  /* 0x0000000105067811 */ /* 0x000fc800078fd8ff */
[----:B------:R-:W-:-:S04]  /*08a0*/  LOP3.LUT R9, R6, 0xf, RZ, 0xc0, !PT ;  /* 0x0000000f06097812 */ /* 0x000fc800078ec0ff */
[----:B------:R-:W-:Y:S01]  /*08b0*/  ISETP.NE.AND P1, PT, R9, RZ, PT ;  /* 0x000000ff0900720c */ /* 0x000fe20003f25270 */
[----:B--2---:R-:W-:Y:S02]  /*08c0*/  USHF.L.U32 UR4, UR5, UR4, URZ ;  /* 0x0000000405047299 */ /* 0x004fe400080006ff */
[----:B------:R-:W-:Y:S10]  /*08d0*/  @!P0 BRA `(.L_x_5) ;  /* 0x0000000000688947 */ /* 0x000ff40003800000 */
[----:B------:R-:W-:Y:S01]  /*08e0*/  IMAD R10, R24, 0x4, R0 ;  /* 0x00000004180a7824 */ /* 0x000fe200078e0200 */
[----:B------:R-:W-:Y:S01]  /*08f0*/  LOP3.LUT R5, R6, 0xffffff0, RZ, 0xc0, !PT ;  /* 0x0ffffff006057812 */ /* 0x000fe200078ec0ff */
[----:B------:R-:W-:-:S03]  /*0900*/  IMAD.MOV.U32 R8, RZ, RZ, R24 ;  /* 0x000000ffff087224 */ /* 0x000fc600078e0018 */
[----:B------:R-:W-:Y:S01]  /*0910*/  IADD3 R10, PT, PT, R10, 0x400, R7 ;  /* 0x000004000a0a7810 */ /* 0x000fe20007ffe007 */
[----:B------:R-:W-:-:S07]  /*0920*/  IMAD.MOV R5, RZ, RZ, -R5 ;  /* 0x000000ffff057224 */ /* 0x000fce00078e0a05 */
.L_x_6:
[----:B------:R-:W-:Y:S01]  /*0930*/  VIADD R5, R5, 0x10 ;  /* 0x0000001005057836 */ /* 0x000fe20000000000 */
[----:B------:R-:W-:Y:S01]  /*0940*/  STS [R10+-0x400], RZ ;  /* 0xfffc00ff0a007388 */ /* 0x000fe20000000800 */
[----:B------:R-:W-:-:S03]  /*0950*/  VIADD R8, R8, 0x200 ;  /* 0x0000020008087836 */ /* 0x000fc60000000000 */
[----:B------:R-:W-:Y:S01]  /*0960*/  ISETP.NE.AND P0, PT, R5, RZ, PT ;  /* 0x000000ff0500720c */ /* 0x000fe20003f05270 */
[----:B------:R-:W-:Y:S04]  /*0970*/  STS [R10+-0x380], RZ ;  /* 0xfffc80ff0a007388 */ /* 0x000fe80000000800 */
[----:B------:R-:W-:Y:S04]  /*0980*/  STS [R10+-0x300], RZ ;  /* 0xfffd00ff0a007388 */ /* 0x000fe80000000800 */
[----:B------:R-:W-:Y:S04]  /*0990*/  STS [R10+-0x280], RZ ;  /* 0xfffd80ff0a007388 */ /* 0x000fe80000000800 */
[----:B------:R-:W-:Y:S04]  /*09a0*/  STS [R10+-0x200], RZ ;  /* 0xfffe00ff0a007388 */ /* 0x000fe80000000800 */
[----:B------:R-:W-:Y:S04]  /*09b0*/  STS [R10+-0x180], RZ ;  /* 0xfffe80ff0a007388 */ /* 0x000fe80000000800 */
[----:B------:R-:W-:Y:S04]  /*09c0*/  STS [R10+-0x100], RZ ;  /* 0xffff00ff0a007388 */ /* 0x000fe80000000800 */
[----:B------:R-:W-:Y:S04]  /*09d0*/  STS [R10+-0x80], RZ ;  /* 0xffff80ff0a007388 */ /* 0x000fe80000000800 */
[----:B------:R-:W-:Y:S04]  /*09e0*/  STS [R10], RZ ;  /* 0x000000ff0a007388 */ /* 0x000fe80000000800 */
[----:B------:R-:W-:Y:S04]  /*09f0*/  STS [R10+0x80], RZ ;  /* 0x000080ff0a007388 */ /* 0x000fe80000000800 */
[----:B------:R-:W-:Y:S04]  /*0a00*/  STS [R10+0x100], RZ ;  /* 0x000100ff0a007388 */ /* 0x000fe80000000800 */
[----:B------:R-:W-:Y:S04]  /*0a10*/  STS [R10+0x180], RZ ;  /* 0x000180ff0a007388 */ /* 0x000fe80000000800 */
[----:B------:R-:W-:Y:S04]  /*0a20*/  STS [R10+0x200], RZ ;  /* 0x000200ff0a007388 */ /* 0x000fe80000000800 */
[----:B------:R-:W-:Y:S04]  /*0a30*/  STS [R10+0x280], RZ ;  /* 0x000280ff0a007388 */ /* 0x000fe80000000800 */
[----:B------:R-:W-:Y:S04]  /*0a40*/  STS [R10+0x300], RZ ;  /* 0x000300ff0a007388 */ /* 0x000fe80000000800 */
[----:B------:R0:W-:Y:S02]  /*0a50*/  STS [R10+0x380], RZ ;  /* 0x000380ff0a007388 */ /* 0x0001e40000000800 */
[----:B0-----:R-:W-:Y:S01]  /*0a60*/  VIADD R10, R10, 0x800 ;  /* 0x000008000a0a7836 */ /* 0x001fe20000000000 */
[----:B------:R-:W-:Y:S06]  /*0a70*/  @P0 BRA `(.L_x_6) ;  /* 0xfffffffc00ac0947 */ /* 0x000fec000383ffff */
.L_x_5:
[----:B------:R-:W-:Y:S05]  /*0a80*/  BSYNC.RECONVERGENT B0 ;  /* 0x0000000000007941 */ /* 0x000fea0003800200 */
.L_x_4:
[----:B------:R-:W-:Y:S01]  /*0a90*/  BSSY.RECONVERGENT B0, `(.L_x_7) ;  /* 0x0000026000007945 */ /* 0x000fe20003800200 */
[----:B------:R-:W-:-:S03]  /*0aa0*/  IMAD.IADD R5, R7, 0x1, R0 ;  /* 0x0000000107057824 */ /* 0x000fc600078e0200 */
[----:B------:R-:W-:Y:S05]  /*0ab0*/  @!P1 BRA `(.L_x_8) ;  /* 0x00000000008c9947 */ /* 0x000fea0003800000 */
[----:B------:R-:W-:Y:S01]  /*0ac0*/  ISETP.GE.U32.AND P0, PT, R9, 0x8, PT ;  /* 0x000000080900780c */ /* 0x000fe20003f06070 */
[----:B------:R-:W-:Y:S01]  /*0ad0*/  BSSY.RECONVERGENT B1, `(.L_x_9) ;  /* 0x000000e000017945 */ /* 0x000fe20003800200 */
[----:B------:R-:W-:-:S04]  /*0ae0*/  LOP3.LUT R10, R6, 0x7, RZ, 0xc0, !PT ;  /* 0x00000007060a7812 */ /* 0x000fc800078ec0ff */
[----:B------:R-:W-:-:S07]  /*0af0*/  ISETP.NE.AND P1, PT, R10, RZ, PT ;  /* 0x000000ff0a00720c */ /* 0x000fce0003f25270 */
[----:B------:R-:W-:Y:S06]  /*0b00*/  @!P0 BRA `(.L_x_10) ;  /* 0x0000000000288947 */ /* 0x000fec0003800000 */
[C---:B------:R-:W-:Y:S02]  /*0b10*/  IMAD R9, R8.reuse, 0x4, R5 ;  /* 0x0000000408097824 */ /* 0x040fe400078e0205 */
[----:B------:R-:W-:-:S03]  /*0b20*/  VIADD R8, R8, 0x100 ;  /* 0x0000010008087836 */ /* 0x000fc60000000000 */
[----:B------:R0:W-:Y:S04]  /*0b30*/  STS [R9], RZ ;  /* 0x000000ff09007388 */ /* 0x0001e80000000800 */
[----:B------:R0:W-:Y:S04]  /*0b40*/  STS [R9+0x80], RZ ;  /* 0x000080ff09007388 */ /* 0x0001e80000000800 */
[----:B------:R0:W-:Y:S04]  /*0b50*/  STS [R9+0x100], RZ ;  /* 0x000100ff09007388 */ /* 0x0001e80000000800 */
[----:B------:R0:W-:Y:S04]  /*0b60*/  STS [R9+0x180], RZ ;  /* 0x000180ff09007388 */ /* 0x0001e80000000800 */
[----:B------:R0:W-:Y:S04]  /*0b70*/  STS [R9+0x200], RZ ;  /* 0x000200ff09007388 */ /* 0x0001e80000000800 */
[----:B------:R0:W-:Y:S04]  /*0b80*/  STS [R9+0x280], RZ ;  /* 0x000280ff09007388 */ /* 0x0001e80000000800 */
[----:B------:R0:W-:Y:S04]  /*0b90*/  STS [R9+0x300], RZ ;  /* 0x000300ff09007388 */ /* 0x0001e80000000800 */
[----:B------:R0:W-:Y:S02]  /*0ba0*/  STS [R9+0x380], RZ ;  /* 0x000380ff09007388 */ /* 0x0001e40000000800 */
.L_x_10:
[----:B------:R-:W-:Y:S05]  /*0bb0*/  BSYNC.RECONVERGENT B1 ;  /* 0x0000000000017941 */ /* 0x000fea0003800200 */
.L_x_9:
[----:B------:R-:W-:Y:S05]  /*0bc0*/  @!P1 BRA `(.L_x_8) ;  /* 0x0000000000489947 */ /* 0x000fea0003800000 */
[----:B------:R-:W-:Y:S02]  /*0bd0*/  ISETP.GE.U32.AND P0, PT, R10, 0x4, PT ;  /* 0x000000040a00780c */ /* 0x000fe40003f06070 */
[----:B------:R-:W-:-:S04]  /*0be0*/  LOP3.LUT R6, R6, 0x3, RZ, 0xc0, !PT ;  /* 0x0000000306067812 */ /* 0x000fc800078ec0ff */
[----:B------:R-:W-:-:S07]  /*0bf0*/  ISETP.NE.AND P1, PT, R6, RZ, PT ;  /* 0x000000ff0600720c */ /* 0x000fce0003f25270 */
[C---:B0-----:R-:W-:Y:S02]  /*0c00*/  @P0 IMAD R9, R8.reuse, 0x4, R5 ;  /* 0x0000000408090824 */ /* 0x041fe400078e0205 */
[----:B------:R-:W-:-:S03]  /*0c10*/  @P0 VIADD R8, R8, 0x80 ;  /* 0x0000008008080836 */ /* 0x000fc60000000000 */
[----:B------:R1:W-:Y:S04]  /*0c20*/  @P0 STS [R9], RZ ;  /* 0x000000ff09000388 */ /* 0x0003e80000000800 */
[----:B------:R1:W-:Y:S04]  /*0c30*/  @P0 STS [R9+0x80], RZ ;  /* 0x000080ff09000388 */ /* 0x0003e80000000800 */
[----:B------:R1:W-:Y:S04]  /*0c40*/  @P0 STS [R9+0x100], RZ ;  /* 0x000100ff09000388 */ /* 0x0003e80000000800 */
[----:B------:R1:W-:Y:S01]  /*0c50*/  @P0 STS [R9+0x180], RZ ;  /* 0x000180ff09000388 */ /* 0x0003e20000000800 */
[----:B------:R-:W-:Y:S05]  /*0c60*/  @!P1 BRA `(.L_x_8) ;  /* 0x0000000000209947 */ /* 0x000fea0003800000 */
[----:B------:R-:W-:Y:S02]  /*0c70*/  IMAD R0, R8, 0x4, R0 ;  /* 0x0000000408007824 */ /* 0x000fe400078e0200 */
[----:B------:R-:W-:Y:S02]  /*0c80*/  IMAD.MOV R6, RZ, RZ, -R6 ;  /* 0x000000ffff067224 */ /* 0x000fe400078e0a06 */
[----:B------:R-:W-:-:S07]  /*0c90*/  IMAD.IADD R0, R7, 0x1, R0 ;  /* 0x0000000107007824 */ /* 0x000fce00078e0200 */
.L_x_11:
[----:B------:R-:W-:Y:S01]  /*0ca0*/  VIADD R6, R6, 0x1 ;  /* 0x0000000106067836 */ /* 0x000fe20000000000 */
[----:B------:R0:W-:Y:S04]  /*0cb0*/  STS [R0], RZ ;  /* 0x000000ff00007388 */ /* 0x0001e80000000800 */
[----:B------:R-:W-:Y:S01]  /*0cc0*/  ISETP.NE.AND P0, PT, R6, RZ, PT ;  /* 0x000000ff0600720c */ /* 0x000fe20003f05270 */
[----:B0-----:R-:W-:-:S12]  /*0cd0*/  VIADD R0, R0, 0x80 ;  /* 0x0000008000007836 */ /* 0x001fd80000000000 */
[----:B------:R-:W-:Y:S05]  /*0ce0*/  @P0 BRA `(.L_x_11) ;  /* 0xfffffffc00ec0947 */ /* 0x000fea000383ffff */
.L_x_8:
[----:B------:R-:W-:Y:S05]  /*0cf0*/  BSYNC.RECONVERGENT B0 ;  /* 0x0000000000007941 */ /* 0x000fea0003800200 */
.L_x_7:
[----:B------:R-:W2:Y:S01]  /*0d00*/  LDCU UR5, c[0x0][0x3c4] ;  /* 0x00007880ff0577ac */ /* 0x000ea20008000800 */
[----:B-----5:R-:W-:Y:S01]  /*0d10*/  LOP3.LUT R27, R28, 0x80000000, RZ, 0x3c, !PT ;  /* 0x800000001c1b7812 */ /* 0x020fe200078e3cff */
[----:B------:R-:W-:Y:S01]  /*0d20*/  BSSY.RECONVERGENT B0, `(.L_x_12) ;  /* 0x0000080000007945 */ /* 0x000fe20003800200 */
[----:B------:R-:W-:Y:S02]  /*0d30*/  LOP3.LUT R22, R29, 0x80000000, RZ, 0x3c, !PT ;  /* 0x800000001d167812 */ /* 0x000fe400078e3cff */
[----:B------:R-:W-:Y:S02]  /*0d40*/  LOP3.LUT R21, R30, 0x80000000, RZ, 0x3c, !PT ;  /* 0x800000001e157812 */ /* 0x000fe400078e3cff */
[----:B------:R-:W-:Y:S02]  /*0d50*/  LOP3.LUT R18, R31, 0x80000000, RZ, 0x3c, !PT ;  /* 0x800000001f127812 */ /* 0x000fe400078e3cff */
[----:B------:R-:W-:Y:S02]  /*0d60*/  LOP3.LUT R20, R33, 0x80000000, RZ, 0x3c, !PT ;  /* 0x8000000021147812 */ /* 0x000fe400078e3cff */
[----:B------:R-:W-:-:S02]  /*0d70*/  LOP3.LUT R23, R32, 0x80000000, RZ, 0x3c, !PT ;  /* 0x8000000020177812 */ /* 0x000fc400078e3cff */
[----:B------:R-:W-:Y:S02]  /*0d80*/  LOP3.LUT R25, R34, 0x80000000, RZ, 0x3c, !PT ;  /* 0x8000000022197812 */ /* 0x000fe400078e3cff */
[----:B------:R-:W-:Y:S02]  /*0d90*/  LOP3.LUT R17, R36, 0x80000000, RZ, 0x3c, !PT ;  /* 0x8000000024117812 */ /* 0x000fe400078e3cff */
[----:B------:R-:W-:Y:S02]  /*0da0*/  LOP3.LUT R19, R38, 0x80000000, RZ, 0x3c, !PT ;  /* 0x8000000026137812 */ /* 0x000fe400078e3cff */
[----:B--2---:R-:W-:Y:S02]  /*0db0*/  SHF.R.U32.HI R49, RZ, UR5, R27 ;  /* 0x00000005ff317c19 */ /* 0x004fe4000801161b */
[----:B------:R-:W-:Y:S02]  /*0dc0*/  SHF.R.U32.HI R52, RZ, UR5, R22 ;  /* 0x00000005ff347c19 */ /* 0x000fe40008011616 */
[----:B------:R-:W-:-:S02]  /*0dd0*/  LOP3.LUT R49, R49, UR4, RZ, 0x30, !PT ;  /* 0x0000000431317c12 */ /* 0x000fc4000f8e30ff */
[----:B------:R-:W-:Y:S02]  /*0de0*/  LOP3.LUT R52, R52, UR4, RZ, 0x30, !PT ;  /* 0x0000000434347c12 */ /* 0x000fe4000f8e30ff */
[----:B------:R-:W-:Y:S01]  /*0df0*/  SHF.R.U32.HI R56, RZ, UR5, R21 ;  /* 0x00000005ff387c19 */ /* 0x000fe20008011615 */
[--C-:B------:R-:W-:Y:S01]  /*0e00*/  IMAD R0, R49, 0x4, R5.reuse ;  /* 0x0000000431007824 */ /* 0x100fe200078e0205 */
[----:B------:R-:W-:Y:S01]  /*0e10*/  SHF.R.U32.HI R48, RZ, UR5, R18 ;  /* 0x00000005ff307c19 */ /* 0x000fe20008011612 */
[----:B------:R-:W-:Y:S01]  /*0e20*/  IMAD R6, R52, 0x4, R5 ;  /* 0x0000000434067824 */ /* 0x000fe200078e0205 */
[----:B------:R-:W-:Y:S01]  /*0e30*/  LOP3.LUT R56, R56, UR4, RZ, 0x30, !PT ;  /* 0x0000000438387c12 */ /* 0x000fe2000f8e30ff */
[----:B------:R-:W-:Y:S01]  /*0e40*/  NOP ;  /* 0x0000000000007918 */ /* 0x000fe20000000000 */
[----:B01----:R-:W-:Y:S01]  /*0e50*/  SHF.R.U32.HI R9, RZ, UR5, R20 ;  /* 0x00000005ff097c19 */ /* 0x003fe20008011614 */
[----:B------:R0:W-:Y:S01]  /*0e60*/  ATOMS.POPC.INC.32 RZ, [R0+URZ] ;  /* 0x0000000000ff7f8c */ /* 0x0001e2000d8000ff */
[----:B------:R-:W-:-:S02]  /*0e70*/  LOP3.LUT R48, R48, UR4, RZ, 0x30, !PT ;  /* 0x0000000430307c12 */ /* 0x000fc4000f8e30ff */
[----:B------:R-:W-:Y:S01]  /*0e80*/  SHF.R.U32.HI R8, RZ, UR5, R23 ;  /* 0x00000005ff087c19 */ /* 0x000fe20008011617 */
[----:B------:R1:W-:Y:S01]  /*0e90*/  ATOMS.POPC.INC.32 RZ, [R6+URZ] ;  /* 0x0000000006ff7f8c */ /* 0x0003e2000d8000ff */
[----:B------:R-:W-:Y:S02]  /*0ea0*/  SHF.R.U32.HI R11, RZ, UR5, R25 ;  /* 0x00000005ff0b7c19 */ /* 0x000fe40008011619 */
[----:B------:R-:W-:Y:S01]  /*0eb0*/  LOP3.LUT R10, R9, UR4, RZ, 0x30, !PT ;  /* 0x00000004090a7c12 */ /* 0x000fe2000f8e30ff */
[--C-:B0-----:R-:W-:Y:S01]  /*0ec0*/  IMAD R0, R56, 0x4, R5.reuse ;  /* 0x0000000438007824 */ /* 0x101fe200078e0205 */
[----:B------:R-:W-:Y:S02]  /*0ed0*/  LOP3.LUT R8, R8, UR4, RZ, 0x30, !PT ;  /* 0x0000000408087c12 */ /* 0x000fe4000f8e30ff */
[----:B------:R-:W-:Y:S01]  /*0ee0*/  LOP3.LUT R12, R11, UR4, RZ, 0x30, !PT ;  /* 0x000000040b0c7c12 */ /* 0x000fe2000f8e30ff */
[--C-:B-1----:R-:W-:Y:S01]  /*0ef0*/  IMAD R6, R48, 0x4, R5.reuse ;  /* 0x0000000430067824 */ /* 0x102fe200078e0205 */
[----:B------:R0:W-:Y:S01]  /*0f00*/  ATOMS.POPC.INC.32 RZ, [R0+URZ] ;  /* 0x0000000000ff7f8c */ /* 0x0001e2000d8000ff */
[--C-:B------:R-:W-:Y:S01]  /*0f10*/  IMAD R9, R10, 0x4, R5.reuse ;  /* 0x000000040a097824 */ /* 0x100fe200078e0205 */
[----:B------:R-:W-:Y:S01]  /*0f20*/  LOP3.LUT R10, R35, 0x80000000, RZ, 0x3c, !PT ;  /* 0x80000000230a7812 */ /* 0x000fe200078e3cff */
[--C-:B------:R-:W-:Y:S01]  /*0f30*/  IMAD R8, R8, 0x4, R5.reuse ;  /* 0x0000000408087824 */ /* 0x100fe200078e0205 */
[----:B------:R1:W-:Y:S01]  /*0f40*/  ATOMS.POPC.INC.32 RZ, [R6+URZ] ;  /* 0x0000000006ff7f8c */ /* 0x0003e2000d8000ff */
[----:B------:R-:W-:Y:S01]  /*0f50*/  IMAD R11, R12, 0x4, R5 ;  /* 0x000000040c0b7824 */ /* 0x000fe200078e0205 */
[----:B------:R-:W-:-:S02]  /*0f60*/  LOP3.LUT R12, R37, 0x80000000, RZ, 0x3c, !PT ;  /* 0x80000000250c7812 */ /* 0x000fc400078e3cff */
[----:B------:R-:W-:Y:S01]  /*0f70*/  LOP3.LUT R16, R39, 0x80000000, RZ, 0x3c, !PT ;  /* 0x8000000027107812 */ /* 0x000fe200078e3cff */
[----:B------:R-:W-:Y:S01]  /*0f80*/  ATOMS.POPC.INC.32 RZ, [R8+URZ] ;  /* 0x0000000008ff7f8c */ /* 0x000fe2000d8000ff */
[----:B0-----:R-:W-:Y:S02]  /*0f90*/  SHF.R.U32.HI R0, RZ, UR5, R10 ;  /* 0x00000005ff007c19 */ /* 0x001fe4000801160a */
[----:B-1----:R-:W-:Y:S01]  /*0fa0*/  SHF.R.U32.HI R6, RZ, UR5, R17 ;  /* 0x00000005ff067c19 */ /* 0x002fe20008011611 */
[----:B------:R0:W-:Y:S01]  /*0fb0*/  ATOMS.POPC.INC.32 RZ, [R9+URZ] ;  /* 0x0000000009ff7f8c */ /* 0x0001e2000d8000ff */
[----:B------:R-:W-:Y:S02]  /*0fc0*/  SHF.R.U32.HI R14, RZ, UR5, R19 ;  /* 0x00000005ff0e7c19 */ /* 0x000fe40008011613 */
[----:B------:R-:W-:Y:S01]  /*0fd0*/  LOP3.LUT R6, R6, UR4, RZ, 0x30, !PT ;  /* 0x0000000406067c12 */ /* 0x000fe2000f8e30ff */
[----:B------:R1:W-:Y:S01]  /*0fe0*/  ATOMS.POPC.INC.32 RZ, [R11+URZ] ;  /* 0x000000000bff7f8c */ /* 0x0003e2000d8000ff */
[----:B------:R-:W-:-:S02]  /*0ff0*/  SHF.R.U32.HI R13, RZ, UR5, R12 ;  /* 0x00000005ff0d7c19 */ /* 0x000fc4000801160c */
[----:B------:R-:W-:Y:S02]  /*1000*/  LOP3.LUT R0, R0, UR4, RZ, 0x30, !PT ;  /* 0x0000000400007c12 */ /* 0x000fe4000f8e30ff */
[----:B0-----:R-:W-:Y:S02]  /*1010*/  SHF.R.U32.HI R9, RZ, UR5, R16 ;  /* 0x00000005ff097c19 */ /* 0x001fe40008011610 */
[----:B------:R-:W-:Y:S01]  /*1020*/  LOP3.LUT R50, R14, UR4, RZ, 0x30, !PT ;  /* 0x000000040e327c12 */ /* 0x000fe2000f8e30ff */
[--C-:B------:R-:W-:Y:S01]  /*1030*/  IMAD R14, R6, 0x4, R5.reuse ;  /* 0x00000004060e7824 */ /* 0x100fe200078e0205 */
[----:B------:R-:W-:Y:S01]  /*1040*/  LOP3.LUT R8, R13, UR4, RZ, 0x30, !PT ;  /* 0x000000040d087c12 */ /* 0x000fe2000f8e30ff */
[--C-:B------:R-:W-:Y:S01]  /*1050*/  IMAD R0, R0, 0x4, R5.reuse ;  /* 0x0000000400007824 */ /* 0x100fe200078e0205 */
[----:B------:R-:W-:Y:S01]  /*1060*/  LOP3.LUT R6, R9, UR4, RZ, 0x30, !PT ;  /* 0x0000000409067c12 */ /* 0x000fe2000f8e30ff */
[--C-:B------:R-:W-:Y:S01]  /*1070*/  IMAD R50, R50, 0x4, R5.reuse ;  /* 0x0000000432327824 */ /* 0x100fe200078e0205 */
[----:B------:R-:W-:Y:S01]  /*1080*/  LOP3.LUT R9, R40, 0x80000000, RZ, 0x3c, !PT ;  /* 0x8000000028097812 */ /* 0x000fe200078e3cff */
[--C-:B------:R-:W-:Y:S01]  /*1090*/  IMAD R26, R8, 0x4, R5.reuse ;  /* 0x00000004081a7824 */ /* 0x100fe200078e0205 */
[----:B------:R0:W-:Y:S01]  /*10a0*/  ATOMS.POPC.INC.32 RZ, [R0+URZ] ;  /* 0x0000000000ff7f8c */ /* 0x0001e2000d8000ff */
[----:B------:R-:W-:Y:S01]  /*10b0*/  IMAD R51, R6, 0x4, R5 ;  /* 0x0000000406337824 */ /* 0x000fe200078e0205 */
[----:B------:R-:W-:-:S02]  /*10c0*/  LOP3.LUT R6, R43, 0x80000000, RZ, 0x3c, !PT ;  /* 0x800000002b067812 */ /* 0x000fc400078e3cff */
[----:B-1----:R-:W-:Y:S01]  /*10d0*/  LOP3.LUT R11, R44, 0x80000000, RZ, 0x3c, !PT ;  /* 0x800000002c0b7812 */ /* 0x002fe200078e3cff */
[----:B------:R1:W-:Y:S01]  /*10e0*/  ATOMS.POPC.INC.32 RZ, [R14+URZ] ;  /* 0x000000000eff7f8c */ /* 0x0003e2000d8000ff */
[----:B------:R-:W-:Y:S02]  /*10f0*/  LOP3.LUT R8, R45, 0x80000000, RZ, 0x3c, !PT ;  /* 0x800000002d087812 */ /* 0x000fe400078e3cff */
[----:B------:R-:W-:Y:S01]  /*1100*/  LOP3.LUT R13, R46, 0x80000000, RZ, 0x3c, !PT ;  /* 0x800000002e0d7812 */ /* 0x000fe200078e3cff */
[----:B------:R2:W-:Y:S01]  /*1110*/  ATOMS.POPC.INC.32 RZ, [R26+URZ] ;  /* 0x000000001aff7f8c */ /* 0x0005e2000d8000ff */
[----:B0-----:R-:W-:Y:S02]  /*1120*/  SHF.R.U32.HI R0, RZ, UR5, R9 ;  /* 0x00000005ff007c19 */ /* 0x001fe40008011609 */
[----:B------:R-:W-:Y:S01]  /*1130*/  SHF.R.U32.HI R53, RZ, UR5, R11 ;  /* 0x00000005ff357c19 */ /* 0x000fe2000801160b */
[----:B-1----:R-:W0:Y:S01]  /*1140*/  LDC.64 R14, c[0x0][0x380] ;  /* 0x0000e000ff0e7b82 */ /* 0x002e220000000a00 */
[----:B------:R-:W-:Y:S01]  /*1150*/  SHF.R.U32.HI R55, RZ, UR5, R8 ;  /* 0x00000005ff377c19 */ /* 0x000fe20008011608 */
[----:B------:R1:W-:Y:S01]  /*1160*/  ATOMS.POPC.INC.32 RZ, [R50+URZ] ;  /* 0x0000000032ff7f8c */ /* 0x0003e2000d8000ff */
[----:B------:R-:W-:-:S02]  /*1170*/  SHF.R.U32.HI R57, RZ, UR5, R13 ;  /* 0x00000005ff397c19 */ /* 0x000fc4000801160d */
[----:B--2---:R-:W-:Y:S01]  /*1180*/  SHF.R.U32.HI R26, RZ, UR5, R6 ;  /* 0x00000005ff1a7c19 */ /* 0x004fe20008011606 */
[----:B------:R2:W-:Y:S01]  /*1190*/  ATOMS.POPC.INC.32 RZ, [R51+URZ] ;  /* 0x0000000033ff7f8c */ /* 0x0005e2000d8000ff */
[----:B------:R-:W-:Y:S02]  /*11a0*/  LOP3.LUT R0, R0, UR4, RZ, 0x30, !PT ;  /* 0x0000000400007c12 */ /* 0x000fe4000f8e30ff */
[----:B------:R-:W-:Y:S02]  /*11b0*/  LOP3.LUT R54, R26, UR4, RZ, 0x30, !PT ;  /* 0x000000041a367c12 */ /* 0x000fe4000f8e30ff */
[----:B------:R-:W-:Y:S01]  /*11c0*/  LOP3.LUT R58, R53, UR4, RZ, 0x30, !PT ;  /* 0x00000004353a7c12 */ /* 0x000fe2000f8e30ff */
[--C-:B------:R-:W-:Y:S01]  /*11d0*/  IMAD R53, R0, 0x4, R5.reuse ;  /* 0x0000000400357824 */ /* 0x100fe200078e0205 */
[----:B------:R-:W-:Y:S01]  /*11e0*/  ISETP.GT.U32.AND P2, PT, R3, 0xff, PT ;  /* 0x000000ff0300780c */ /* 0x000fe20003f44070 */
[--C-:B------:R-:W-:Y:S01]  /*11f0*/  IMAD R54, R54, 0x4, R5.reuse ;  /* 0x0000000436367824 */ /* 0x100fe200078e0205 */
[----:B------:R-:W-:Y:S01]  /*1200*/  LOP3.LUT R60, R55, UR4, RZ, 0x30, !PT ;  /* 0x00000004373c7c12 */ /* 0x000fe2000f8e30ff */
[--C-:B------:R-:W-:Y:S01]  /*1210*/  IMAD R58, R58, 0x4, R5.reuse ;  /* 0x000000043a3a7824 */ /* 0x100fe200078e0205 */
[----:B------:R-:W-:Y:S01]  /*1220*/  LOP3.LUT R26, R57, UR4, RZ, 0x30, !PT ;  /* 0x00000004391a7c12 */ /* 0x000fe2000f8e30ff */
[----:B------:R3:W-:Y:S01]  /*1230*/  ATOMS.POPC.INC.32 RZ, [R53+URZ] ;  /* 0x0000000035ff7f8c */ /* 0x0007e2000d8000ff */
[----:B-1----:R-:W-:Y:S01]  /*1240*/  P2R R50, PR, RZ, 0x4 ;  /* 0x00000004ff327803 */ /* 0x002fe20000000000 */
[----:B------:R-:W-:-:S02]  /*1250*/  IMAD R60, R60, 0x4, R5 ;  /* 0x000000043c3c7824 */ /* 0x000fc400078e0205 */
[----:B------:R-:W-:Y:S01]  /*1260*/  IMAD R5, R26, 0x4, R5 ;  /* 0x000000041a057824 */ /* 0x000fe200078e0205 */
[----:B------:R3:W-:Y:S01]  /*1270*/  ATOMS.POPC.INC.32 RZ, [R54+URZ] ;  /* 0x0000000036ff7f8c */ /* 0x0007e2000d8000ff */
[----:B--2---:R-:W-:Y:S02]  /*1280*/  IMAD R51, R3, 0x4, R7 ;  /* 0x0000000403337824 */ /* 0x004fe400078e0207 */
[----:B------:R-:W-:Y:S01]  /*1290*/  IMAD.MOV.U32 R0, RZ, RZ, RZ ;  /* 0x000000ffff007224 */ /* 0x000fe200078e00ff */
[----:B------:R3:W-:Y:S04]  /*12a0*/  ATOMS.POPC.INC.32 RZ, [R58+URZ] ;  /* 0x000000003aff7f8c */ /* 0x0007e8000d8000ff */
[----:B------:R3:W-:Y:S04]  /*12b0*/  ATOMS.POPC.INC.32 RZ, [R60+URZ] ;  /* 0x000000003cff7f8c */ /* 0x0007e8000d8000ff */
[----:B------:R3:W-:Y:S01]  /*12c0*/  ATOMS.POPC.INC.32 RZ, [R5+URZ] ;  /* 0x0000000005ff7f8c */ /* 0x0007e2000d8000ff */
[----:B------:R-:W-:Y:S06]  /*12d0*/  BAR.SYNC.DEFER_BLOCKING 0x0 ;  /* 0x0000000000007b1d */ /* 0x000fec0000010000 */
[----:B------:R-:W-:Y:S05]  /*12e0*/  @P2 BRA `(.L_x_13) ;  /* 0x00000000008c2947 */ /* 0x000fea0003800000 */
[----:B------:R-:W1:Y:S04]  /*12f0*/  LDS R0, [R51] ;  /* 0x0000000033007984 */ /* 0x000e680000000800 */
[----:B---3--:R-:W2:Y:S04]  /*1300*/  LDS R5, [R51+0x400] ;  /* 0x0004000033057984 */ /* 0x008ea80000000800 */
[----:B------:R-:W3:Y:S04]  /*1310*/  LDS R53, [R51+0x800] ;  /* 0x0008000033357984 */ /* 0x000ee80000000800 */
[----:B------:R-:W4:Y:S04]  /*1320*/  LDS R55, [R51+0xc00] ;  /* 0x000c000033377984 */ /* 0x000f280000000800 */
[----:B------:R-:W5:Y:S04]  /*1330*/  LDS R57, [R51+0x1000] ;  /* 0x0010000033397984 */ /* 0x000f680000000800 */
[----:B------:R-:W0:Y:S04]  /*1340*/  LDS R59, [R51+0x1400] ;  /* 0x00140000333b7984 */ /* 0x000e280000000800 */
[----:B------:R-:W-:Y:S04]  /*1350*/  LDS R61, [R51+0x2000] ;  /* 0x00200000333d7984 */ /* 0x000fe80000000800 */
[----:B------:R-:W-:Y:S04]  /*1360*/  LDS R63, [R51+0x2400] ;  /* 0x00240000333f7984 */ /* 0x000fe80000000800 */
[----:B------:R-:W-:Y:S04]  /*1370*/  LDS R65, [R51+0x2800] ;  /* 0x0028000033417984 */ /* 0x000fe80000000800 */
[----:B------:R-:W-:Y:S04]  /*1380*/  STS [R51], RZ ;  /* 0x000000ff33007388 */ /* 0x000fe80000000800 */
[----:B-1----:R-:W-:Y:S01]  /*1390*/  STS [R51+0x400], R0 ;  /* 0x0004000033007388 */ /* 0x002fe20000000800 */
[----:B--2---:R-:W-:-:S03]  /*13a0*/  IMAD.IADD R54, R0, 0x1, R5 ;  /* 0x0000000100367824 */ /* 0x004fc600078e0205 */
[----:B------:R-:W1:Y:S01]  /*13b0*/  LDS R5, [R51+0x1800] ;  /* 0x0018000033057984 */ /* 0x000e620000000800 */
[----:B---3--:R-:W-:-:S03]  /*13c0*/  IMAD.IADD R58, R54, 0x1, R53 ;  /* 0x00000001363a7824 */ /* 0x008fc600078e0235 */
[----:B------:R-:W2:Y:S01]  /*13d0*/  LDS R53, [R51+0x1c00] ;  /* 0x001c000033357984 */ /* 0x000ea20000000800 */
[----:B----4-:R-:W-:-:S03]  /*13e0*/  IMAD.IADD R60, R58, 0x1, R55 ;  /* 0x000000013a3c7824 */ /* 0x010fc600078e0237 */
[----:B------:R1:W-:Y:S01]  /*13f0*/  STS [R51+0x800], R54 ;  /* 0x0008003633007388 */ /* 0x0003e20000000800 */
[----:B-----5:R-:W-:-:S03]  /*1400*/  IMAD.IADD R62, R60, 0x1, R57 ;  /* 0x000000013c3e7824 */ /* 0x020fc600078e0239 */
[----:B------:R-:W3:Y:S01]  /*1410*/  LDS R55, [R51+0x2c00] ;  /* 0x002c000033377984 */ /* 0x000ee20000000800 */
[----:B0-----:R-:W-:-:S03]  /*1420*/  IMAD.IADD R64, R62, 0x1, R59 ;  /* 0x000000013e407824 */ /* 0x001fc600078e023b */
[----:B------:R0:W-:Y:S04]  /*1430*/  STS [R51+0xc00], R58 ;  /* 0x000c003a33007388 */ /* 0x0001e80000000800 */
[----:B------:R4:W-:Y:S04]  /*1440*/  STS [R51+0x1000], R60 ;  /* 0x0010003c33007388 */ /* 0x0009e80000000800 */
[----:B------:R4:W-:Y:S04]  /*1450*/  STS [R51+0x1400], R62 ;  /* 0x0014003e33007388 */ /* 0x0009e80000000800 */
[----:B------:R4:W-:Y:S01]  /*1460*/  STS [R51+0x1800], R64 ;  /* 0x0018004033007388 */ /* 0x0009e20000000800 */
[----:B-1----:R-:W-:-:S04]  /*1470*/  IMAD.IADD R54, R64, 0x1, R5 ;  /* 0x0000000140367824 */ /* 0x002fc800078e0205 */
[----:B--2---:R-:W-:Y:S01]  /*1480*/  IMAD.IADD R66, R54, 0x1, R53 ;  /* 0x0000000136427824 */ /* 0x004fe200078e0235 */
[----:B------:R4:W-:Y:S03]  /*1490*/  STS [R51+0x1c00], R54 ;  /* 0x001c003633007388 */ /* 0x0009e60000000800 */
[----:B------:R-:W-:Y:S01]  /*14a0*/  IMAD.IADD R68, R66, 0x1, R61 ;  /* 0x0000000142447824 */ /* 0x000fe200078e023d */
[----:B------:R4:W-:Y:S03]  /*14b0*/  STS [R51+0x2000], R66 ;  /* 0x0020004233007388 */ /* 0x0009e60000000800 */
[----:B------:R-:W-:Y:S01]  /*14c0*/  IMAD.IADD R70, R68, 0x1, R63 ;  /* 0x0000000144467824 */ /* 0x000fe200078e023f */
[----:B------:R4:W-:Y:S03]  /*14d0*/  STS [R51+0x2400], R68 ;  /* 0x0024004433007388 */ /* 0x0009e60000000800 */
[----:B0-----:R-:W-:Y:S01]  /*14e0*/  IMAD.IADD R58, R70, 0x1, R65 ;  /* 0x00000001463a7824 */ /* 0x001fe200078e0241 */
[----:B------:R4:W-:Y:S03]  /*14f0*/  STS [R51+0x2800], R70 ;  /* 0x0028004633007388 */ /* 0x0009e60000000800 */
[----:B---3--:R-:W-:Y:S01]  /*1500*/  IMAD.IADD R0, R58, 0x1, R55 ;  /* 0x000000013a007824 */ /* 0x008fe200078e0237 */
[----:B------:R4:W-:Y:S06]  /*1510*/  STS [R51+0x2c00], R58 ;  /* 0x002c003a33007388 */ /* 0x0009ec0000000800 */
.L_x_13:
[----:B------:R-:W-:Y:S05]  /*1520*/  BSYNC.RECONVERGENT B0 ;  /* 0x0000000000007941 */ /* 0x000fea0003800200 */
.L_x_12:
[----:B------:R-:W-:Y:S01]  /*1530*/  ISETP.NE.AND P0, PT, R0, 0x1980, PT ;  /* 0x000019800000780c */ /* 0x000fe20003f05270 */
[----:B---3--:R-:W-:Y:S01]  /*1540*/  IMAD R5, R42, 0x100, R3 ;  /* 0x000001002a057824 */ /* 0x008fe200078e0203 */
[----:B------:R-:W-:Y:S01]  /*1550*/  @!P2 LOP3.LUT R53, R0, 0x40000000, RZ, 0xfc, !PT ;  /* 0x400000000035a812 */ /* 0x000fe200078efcff */
[----:B------:R-:W-:Y:S01]  /*1560*/  IMAD R41, R41, 0x11, RZ ;  /* 0x0000001129297824 */ /* 0x000fe200078e02ff */
[----:B------:R-:W-:Y:S01]  /*1570*/  ISETP.LT.U32.AND P0, PT, R3, 0x100, !P0 ;  /* 0x000001000300780c */ /* 0x000fe20004701070 */
[----:B0-----:R-:W-:-:S03]  /*1580*/  IMAD.WIDE R14, R5, 0x4, R14 ;  /* 0x00000004050e7825 */ /* 0x001fc600078e020e */
[----:B------:R-:W-:Y:S01]  /*1590*/  LOP3.LUT R57, R41, R4, RZ, 0xfc, !PT ;  /* 0x0000000429397212 */ /* 0x000fe200078efcff */
[----:B----4-:R-:W-:Y:S01]  /*15a0*/  IMAD R54, R42, 0x1980, RZ ;  /* 0x000019802a367824 */ /* 0x010fe200078e02ff */
[----:B------:R0:W-:Y:S07]  /*15b0*/  @!P2 STG.E.STRONG.SYS desc[UR6][R14.64], R53 ;  /* 0x000000350e00a986 */ /* 0x0001ee000c115906 */
[----:B------:R-:W-:Y:S06]  /*15c0*/  BAR.RED.OR.DEFER_BLOCKING 0x0, P0 ;  /* 0x0000000000007b1d */ /* 0x000fec0000014800 */
[----:B------:R-:W1:Y:S01]  /*15d0*/  B2R.RESULT RZ, P0 ;  /* 0x0000000000ff731c */ /* 0x000e620000004000 */
[----:B------:R-:W-:-:S04]  /*15e0*/  IADD3 R4, P1, PT, R54, R57, RZ ;  /* 0x0000003936047210 */ /* 0x000fc80007f3e0ff */
[----:B------:R-:W-:Y:S01]  /*15f0*/  LEA.HI.X.SX32 R55, R54, RZ, 0x1, P1 ;  /* 0x000000ff36377211 */ /* 0x000fe200008f0eff */
[----:B------:R-:W-:-:S03]  /*1600*/  IMAD.SHL.U32 R5, R4, 0x4, RZ ;  /* 0x0000000404057824 */ /* 0x000fc600078e00ff */
[----:B------:R-:W-:Y:S01]  /*1610*/  SHF.L.U64.HI R4, R4, 0x2, R55 ;  /* 0x0000000204047819 */ /* 0x000fe20000010237 */
[----:B01----:R-:W-:Y:S06]  /*1620*/  @!P0 BRA `(.L_x_14) ;  /* 0x0000001000b48947 */ /* 0x003fec0003800000 */
[----:B------:R-:W0:Y:S01]  /*1630*/  LDCU.64 UR8, c[0x0][0x3b8] ;  /* 0x00007700ff0877ac */ /* 0x000e220008000a00 */
[----:B------:R-:W-:Y:S01]  /*1640*/  BSSY B1, `(.L_x_15) ;  /* 0x0000032000017945 */ /* 0x000fe20003800000 */
[----:B------:R-:W-:Y:S01]  /*1650*/  IMAD R13, R3, 0x8, R7 ;  /* 0x00000008030d7824 */ /* 0x000fe200078e0207 */
[----:B0-----:R-:W-:-:S04]  /*1660*/  IADD3 R8, P0, PT, R5, UR8, RZ ;  /* 0x0000000805087c10 */ /* 0x001fc8000ff1e0ff */
[----:B------:R-:W-:Y:S01]  /*1670*/  IADD3.X R9, PT, PT, R4, UR9, RZ, P0, !PT ;  /* 0x0000000904097c10 */ /* 0x000fe200087fe4ff */
[----:B------:R-:W-:Y:S08]  /*1680*/  @P2 BRA `(.L_x_16) ;  /* 0x0000000000b42947 */ /* 0x000ff00003800000 */
[----:B------:R-:W0:Y:S02]  /*1690*/  LDCU.64 UR8, c[0x0][0x398] ;  /* 0x00007300ff0877ac */ /* 0x000e240008000a00 */
[----:B0-----:R-:W-:-:S04]  /*16a0*/  LEA R10, P0, R3, UR8, 0x3 ;  /* 0x00000008030a7c11 */ /* 0x001fc8000f8018ff */
[----:B------:R-:W-:-:S05]  /*16b0*/  LEA.HI.X R11, R3, UR9, RZ, 0x3, P0 ;  /* 0x00000009030b7c11 */ /* 0x000fca00080f1cff */
[----:B------:R-:W2:Y:S01]  /*16c0*/  LDG.E.64 R4, desc[UR6][R10.64] ;  /* 0x000000060a047981 */ /* 0x000ea2000c1e1b00 */
[----:B------:R-:W-:-:S04]  /*16d0*/  ISETP.GT.U32.AND P0, PT, R3, R49, PT ;  /* 0x000000310300720c */ /* 0x000fc80003f04070 */
[----:B------:R-:W-:-:S04]  /*16e0*/  SEL R17, RZ, 0x1980, !P0 ;  /* 0x00001980ff117807 */ /* 0x000fc80004000000 */
[----:B--2---:R-:W-:Y:S01]  /*16f0*/  IADD3 R4, P0, PT, R4, -R17, RZ ;  /* 0x8000001104047210 */ /* 0x004fe20007f1e0ff */
[----:B------:R-:W-:-:S03]  /*1700*/  IMAD.MOV.U32 R17, RZ, RZ, R0 ;  /* 0x000000ffff117224 */ /* 0x000fc600078e0000 */
[----:B------:R-:W-:Y:S02]  /*1710*/  IADD3.X R5, PT, PT, R5, -0x1, RZ, P0, !PT ;  /* 0xffffffff05057810 */ /* 0x000fe400007fe4ff */
[----:B------:R-:W-:-:S03]  /*1720*/  ISETP.GE.AND P0, PT, R42, 0x1, PT ;  /* 0x000000012a00780c */ /* 0x000fc60003f06270 */
[----:B------:R0:W-:Y:S10]  /*1730*/  STS.64 [R13+0x6600], R4 ;  /* 0x006600040d007388 */ /* 0x0001f40000000a00 */
[----:B------:R-:W-:Y:S05]  /*1740*/  @!P0 BRA `(.L_x_17) ;  /* 0x00000000006c8947 */ /* 0x000fea0003800000 */
[----:B------:R-:W-:Y:S01]  /*1750*/  BSSY B0, `(.L_x_18) ;  /* 0x0000019000007945 */ /* 0x000fe20003800000 */
[----:B------:R-:W-:Y:S02]  /*1760*/  IMAD.MOV.U32 R6, RZ, RZ, -0x1 ;  /* 0xffffffffff067424 */ /* 0x000fe400078e00ff */
[----:B------:R-:W-:Y:S02]  /*1770*/  IMAD.MOV.U32 R10, RZ, RZ, R42 ;  /* 0x000000ffff0a7224 */ /* 0x000fe400078e002a */
[----:B------:R-:W-:-:S07]  /*1780*/  IMAD.MOV.U32 R17, RZ, RZ, R0 ;  /* 0x000000ffff117224 */ /* 0x000fce00078e0000 */
.L_x_22:
[----:B0-----:R-:W0:Y:S01]  /*1790*/  LDC.64 R4, c[0x0][0x380] ;  /* 0x0000e000ff047b82 */ /* 0x001e220000000a00 */
[----:B------:R-:W-:Y:S01]  /*17a0*/  VIADD R19, R10, 0xffffffff ;  /* 0xffffffff0a137836 */ /* 0x000fe20000000000 */
[----:B------:R-:W-:Y:S03]  /*17b0*/  BSSY B2, `(.L_x_19) ;  /* 0x0000008000027945 */ /* 0x000fe60003800000 */
[----:B------:R-:W-:-:S04]  /*17c0*/  IMAD R11, R19, 0x100, R3 ;  /* 0x00000100130b7824 */ /* 0x000fc800078e0203 */
[----:B0-----:R-:W-:-:S07]  /*17d0*/  IMAD.WIDE R4, R11, 0x4, R4 ;  /* 0x000000040b047825 */ /* 0x001fce00078e0204 */
.L_x_20:
[----:B------:R-:W-:Y:S05]  /*17e0*/  YIELD ;  /* 0x0000000000007946 */ /* 0x000fea0003800000 */
[----:B------:R0:W-:Y:S06]  /*17f0*/  MEMBAR.SC.CTA ;  /* 0x0000000000007992 */ /* 0x0001ec0000000000 */
[----:B0-----:R-:W2:Y:S02]  /*1800*/  LDG.E.STRONG.SYS R11, desc[UR6][R4.64] ;  /* 0x00000006040b7981 */ /* 0x001ea4000c1f5900 */
[----:B--2---:R-:W-:-:S13]  /*1810*/  ISETP.NE.AND P0, PT, R11, RZ, PT ;  /* 0x000000ff0b00720c */ /* 0x004fda0003f05270 */
[----:B------:R-:W-:Y:S05]  /*1820*/  @!P0 BRA `(.L_x_20) ;  /* 0xfffffffc00ec8947 */ /* 0x000fea000383ffff */
[----:B------:R-:W-:Y:S05]  /*1830*/  BSYNC B2 ;  /* 0x0000000000027941 */ /* 0x000fea0003800000 */
.L_x_19:
[----:B------:R-:W-:Y:S01]  /*1840*/  BSSY.RECONVERGENT B2, `(.L_x_21) ;  /* 0x0000006000027945 */ /* 0x000fe20003800200 */
[C---:B------:R-:W-:Y:S02]  /*1850*/  ISETP.GT.AND P0, PT, R11.reuse, -0x1, PT ;  /* 0xffffffff0b00780c */ /* 0x040fe40003f04270 */
[----:B------:R-:W-:Y:S01]  /*1860*/  LOP3.LUT R4, R11, 0x3fffffff, RZ, 0xc0, !PT ;  /* 0x3fffffff0b047812 */ /* 0x000fe200078ec0ff */
[----:B------:R-:W-:Y:S05]  /*1870*/  WARPSYNC.EXCLUSIVE R6 ;  /* 0x0000000006007348 */ /* 0x000fea0003a00000 */
[----:B------:R-:W-:-:S05]  /*1880*/  IMAD.IADD R17, R4, 0x1, R17 ;  /* 0x0000000104117824 */ /* 0x000fca00078e0211 */
[----:B------:R-:W-:-:S07]  /*1890*/  VOTE.ANY R6, PT, P0 ;  /* 0x0000000000067806 */ /* 0x000fce00000e0100 */
[----:B------:R-:W-:Y:S05]  /*18a0*/  BSYNC.RECONVERGENT B2 ;  /* 0x0000000000027941 */ /* 0x000fea0003800200 */
.L_x_21:
[----:B------:R-:W-:Y:S01]  /*18b0*/  ISETP.GT.U32.AND P1, PT, R10, 0x1, PT ;  /* 0x000000010a00780c */ /* 0x000fe20003f24070 */
[----:B------:R-:W-:-:S12]  /*18c0*/  IMAD.MOV.U32 R10, RZ, RZ, R19 ;  /* 0x000000ffff0a7224 */ /* 0x000fd800078e0013 */
[----:B------:R-:W-:Y:S05]  /*18d0*/  @P0 BRA P1, `(.L_x_22) ;  /* 0xfffffffc00ac0947 */ /* 0x000fea000083ffff */
[----:B------:R-:W-:Y:S05]  /*18e0*/  BSYNC B0 ;  /* 0x0000000000007941 */ /* 0x000fea0003800000 */
.L_x_18:
[----:B------:R1:W2:Y:S02]  /*18f0*/  LDS.64 R4, [R13+0x6600] ;  /* 0x006600000d047984 */ /* 0x0002a40000000a00 */
.L_x_17:
[C---:B------:R-:W-:Y:S01]  /*1900*/  IMAD.IADD R19, R17.reuse, 0x1, -R0 ;  /* 0x0000000111137824 */ /* 0x040fe200078e0a00 */
[----:B------:R-:W-:-:S04]  /*1910*/  LOP3.LUT R11, R17, 0x80000000, RZ, 0xfc, !PT ;  /* 0x80000000110b7812 */ /* 0x000fc800078efcff */
[C---:B0-2---:R-:W-:Y:S01]  /*1920*/  IADD3 R4, P0, PT, R19.reuse, R4, RZ ;  /* 0x0000000413047210 */ /* 0x045fe20007f1e0ff */
[----:B------:R0:W-:Y:S03]  /*1930*/  STG.E.STRONG.SYS desc[UR6][R14.64], R11 ;  /* 0x0000000b0e007986 */ /* 0x0001e6000c115906 */
[----:B------:R-:W-:-:S05]  /*1940*/  LEA.HI.X.SX32 R5, R19, R5, 0x1, P0 ;  /* 0x0000000513057211 */ /* 0x000fca00000f0eff */
[----:B------:R0:W-:Y:S04]  /*1950*/  STS.64 [R13+0x6600], R4 ;  /* 0x006600040d007388 */ /* 0x0001e80000000a00 */
.L_x_16:
[----:B------:R-:W-:Y:S05]  /*1960*/  BSYNC B1 ;  /* 0x0000000000017941 */ /* 0x000fea0003800000 */
.L_x_15:
[----:B0-----:R-:W0:Y:S01]  /*1970*/  LDC R5, c[0x0][0x3c0] ;  /* 0x0000f000ff057b82 */ /* 0x001e220000000800 */
[----:B------:R-:W-:-:S07]  /*1980*/  IMAD R4, R49, 0x8, R7 ;  /* 0x0000000831047824 */ /* 0x000fce00078e0207 */
[----:B------:R-:W2:Y:S01]  /*1990*/  LDC.64 R16, c[0x0][0x390] ;  /* 0x0000e400ff107b82 */ /* 0x000ea20000000a00 */
[----:B0-----:R-:W-:Y:S02]  /*19a0*/  ISETP.GE.AND P0, PT, R47, R5, PT ;  /* 0x000000052f00720c */ /* 0x001fe40003f06270 */
[----:B--2---:R-:W-:-:S04]  /*19b0*/  ISETP.EQ.U32.AND P1, PT, R16, RZ, PT ;  /* 0x000000ff1000720c */ /* 0x004fc80003f22070 */
[----:B------:R-:W-:-:S04]  /*19c0*/  ISETP.EQ.OR.EX P0, PT, R17, RZ, !P0, P1 ;  /* 0x000000ff1100720c */ /* 0x000fc80004702710 */
[----:B------:R-:W-:-:S13]  /*19d0*/  ISETP.GT.U32.OR P0, PT, R3, 0xff, P0 ;  /* 0x000000ff0300780c */ /* 0x000fda0000704470 */
[----:B------:R-:W-:Y:S05]  /*19e0*/  @P0 BRA `(.L_x_23) ;  /* 0x0000000000240947 */ /* 0x000fea0003800000 */
[----:B------:R-:W0:Y:S01]  /*19f0*/  LDS.64 R10, [R13+0x6600] ;  /* 0x006600000d0a7984 */ /* 0x000e220000000a00 */
[C---:B------:R-:W-:Y:S02]  /*1a00*/  ISETP.GT.U32.AND P0, PT, R3.reuse, R49, PT ;  /* 0x000000310300720c */ /* 0x040fe40003f04070 */
[C---:B------:R-:W-:Y:S02]  /*1a10*/  LEA R6, P2, R3.reuse, R16, 0x3 ;  /* 0x0000001003067211 */ /* 0x040fe400078418ff */
[----:B------:R-:W-:Y:S02]  /*1a20*/  SEL R7, RZ, 0x1980, !P0 ;  /* 0x00001980ff077807 */ /* 0x000fe40004000000 */
[--C-:B------:R-:W-:Y:S02]  /*1a30*/  SHF.R.S32.HI R15, RZ, 0x1f, R0.reuse ;  /* 0x0000001fff0f7819 */ /* 0x100fe40000011400 */
[----:B0-----:R-:W-:Y:S02]  /*1a40*/  IADD3 R2, P0, P1, R10, R7, R0 ;  /* 0x000000070a027210 */ /* 0x001fe4000791e000 */
[----:B------:R-:W-:-:S02]  /*1a50*/  LEA.HI.X R7, R3, R17, RZ, 0x3, P2 ;  /* 0x0000001103077211 */ /* 0x000fc400010f1cff */
[----:B------:R-:W-:-:S05]  /*1a60*/  IADD3.X R3, PT, PT, R11, RZ, R15, P0, P1 ;  /* 0x000000ff0b037210 */ /* 0x000fca00007e240f */
[----:B------:R0:W-:Y:S04]  /*1a70*/  STG.E.64 desc[UR6][R6.64], R2 ;  /* 0x0000000206007986 */ /* 0x0001e8000c101b06 */
.L_x_23:
[----:B------:R-:W-:Y:S05]  /*1a80*/  WARPSYNC.ALL ;  /* 0x0000000000007948 */ /* 0x000fea0003800000 */
[----:B------:R-:W-:Y:S01]  /*1a90*/  BAR.SYNC.DEFER_BLOCKING 0x0 ;  /* 0x0000000000007b1d */ /* 0x000fe20000010000 */
[----:B------:R-:W-:-:S05]  /*1aa0*/  ISETP.GT.AND P0, PT, R47, R5, PT ;  /* 0x000000052f00720c */ /* 0x000fca0003f04270 */
[----:B0-----:R0:W2:Y:S08]  /*1ab0*/  LDS.64 R2, [R4+0x6600] ;  /* 0x0066000004027984 */ /* 0x0010b00000000a00 */
[----:B0-----:R-:W-:Y:S05]  /*1ac0*/  @P0 BRA `(.L_x_24) ;  /* 0x00000000005c0947 */ /* 0x001fea0003800000 */
[----:B------:R-:W0:Y:S01]  /*1ad0*/  LDCU.64 UR4, c[0x0][0x3a0] ;  /* 0x00007400ff0477ac */ /* 0x000e220008000a00 */
[----:B--2---:R-:W-:-:S05]  /*1ae0*/  IADD3 R0, P1, PT, R57, R2, RZ ;  /* 0x0000000239007210 */ /* 0x004fca0007f3e0ff */
[----:B------:R-:W-:Y:S01]  /*1af0*/  IMAD.X R7, RZ, RZ, R3, P1 ;  /* 0x000000ffff077224 */ /* 0x000fe200008e0603 */
[----:B0-----:R-:W-:-:S04]  /*1b00*/  LEA R2, P1, R0, UR4, 0x2 ;  /* 0x0000000400027c11 */ /* 0x001fc8000f8210ff */
[----:B------:R-:W-:-:S05]  /*1b10*/  LEA.HI.X R3, R0, UR5, R7, 0x2, P1 ;  /* 0x0000000500037c11 */ /* 0x000fca00088f1407 */
[----:B------:R2:W-:Y:S04]  /*1b20*/  STG.E desc[UR6][R2.64], R28 ;  /* 0x0000001c02007986 */ /* 0x0005e8000c101906 */
        /* <DEDUP_REMOVED lines=15> */
[----:B------:R2:W-:Y:S01]  /*1c20*/  STG.E desc[UR6][R2.64+0x800], R46 ;  /* 0x0008002e02007986 */ /* 0x0005e2000c101906 */
[----:B------:R-:W-:Y:S05]  /*1c30*/  BRA `(.L_x_25) ;  /* 0x0000000000e07947 */ /* 0x000fea0003800000 */
.L_x_24:
[----:B------:R-:W0:Y:S01]  /*1c40*/  LDCU.64 UR4, c[0x0][0x3a0] ;  /* 0x00007400ff0477ac */ /* 0x000e220008000a00 */
[----:B------:R-:W-:Y:S01]  /*1c50*/  IMAD R4, R42, -0x1980, R5 ;  /* 0xffffe6802a047824 */ /* 0x000fe200078e0205 */
[C---:B--2---:R-:W-:Y:S01]  /*1c60*/  IADD3 R0, P1, PT, R57.reuse, R2, RZ ;  /* 0x0000000239007210 */ /* 0x044fe20007f3e0ff */
[C---:B------:R-:W-:Y:S02]  /*1c70*/  VIADD R11, R57.reuse, 0x20 ;  /* 0x00000020390b7836 */ /* 0x040fe40000000000 */
[C---:B-1----:R-:W-:Y:S01]  /*1c80*/  VIADD R13, R57.reuse, 0x40 ;  /* 0x00000040390d7836 */ /* 0x042fe20000000000 */
[-C--:B------:R-:W-:Y:S01]  /*1c90*/  ISETP.GE.AND P5, PT, R57, R4.reuse, PT ;  /* 0x000000043900720c */ /* 0x080fe20003fa6270 */
[----:B------:R-:W-:Y:S01]  /*1ca0*/  IMAD.X R7, RZ, RZ, R3, P1 ;  /* 0x000000ffff077224 */ /* 0x000fe200008e0603 */
[-C--:B------:R-:W-:Y:S01]  /*1cb0*/  ISETP.GE.AND P4, PT, R11, R4.reuse, PT ;  /* 0x000000040b00720c */ /* 0x080fe20003f86270 */
[----:B------:R-:W-:Y:S01]  /*1cc0*/  VIADD R11, R57, 0x60 ;  /* 0x00000060390b7836 */ /* 0x000fe20000000000 */
[----:B------:R-:W-:Y:S01]  /*1cd0*/  ISETP.GE.AND P3, PT, R13, R4, PT ;  /* 0x000000040d00720c */ /* 0x000fe20003f66270 */
[----:B------:R-:W-:-:S02]  /*1ce0*/  VIADD R13, R57, 0x80 ;  /* 0x00000080390d7836 */ /* 0x000fc40000000000 */
[----:B------:R-:W-:Y:S01]  /*1cf0*/  VIADD R15, R57, 0xa0 ;  /* 0x000000a0390f7836 */ /* 0x000fe20000000000 */
[-C--:B------:R-:W-:Y:S01]  /*1d00*/  ISETP.GE.AND P2, PT, R11, R4.reuse, PT ;  /* 0x000000040b00720c */ /* 0x080fe20003f46270 */
[----:B------:R-:W-:Y:S01]  /*1d10*/  VIADD R11, R57, 0xc0 ;  /* 0x000000c0390b7836 */ /* 0x000fe20000000000 */
[C---:B0-----:R-:W-:Y:S02]  /*1d20*/  LEA R2, P1, R0.reuse, UR4, 0x2 ;  /* 0x0000000400027c11 */ /* 0x041fe4000f8210ff */
[-C--:B------:R-:W-:Y:S02]  /*1d30*/  ISETP.GE.AND P6, PT, R15, R4.reuse, PT ;  /* 0x000000040f00720c */ /* 0x080fe40003fc6270 */
[----:B------:R-:W-:Y:S02]  /*1d40*/  LEA.HI.X R3, R0, UR5, R7, 0x2, P1 ;  /* 0x0000000500037c11 */ /* 0x000fe400088f1407 */
[----:B------:R-:W-:Y:S01]  /*1d50*/  ISETP.GE.AND P1, PT, R13, R4, PT ;  /* 0x000000040d00720c */ /* 0x000fe20003f26270 */
[----:B------:R-:W-:-:S02]  /*1d60*/  VIADD R13, R57, 0xe0 ;  /* 0x000000e0390d7836 */ /* 0x000fc40000000000 */
[----:B------:R0:W-:Y:S01]  /*1d70*/  @!P5 STG.E desc[UR6][R2.64], R28 ;  /* 0x0000001c0200d986 */ /* 0x0001e2000c101906 */
[-C--:B------:R-:W-:Y:S01]  /*1d80*/  ISETP.GE.AND P5, PT, R11, R4.reuse, PT ;  /* 0x000000040b00720c */ /* 0x080fe20003fa6270 */
[----:B------:R-:W-:Y:S02]  /*1d90*/  VIADD R11, R57, 0x100 ;  /* 0x00000100390b7836 */ /* 0x000fe40000000000 */
[----:B------:R0:W-:Y:S01]  /*1da0*/  @!P4 STG.E desc[UR6][R2.64+0x80], R29 ;  /* 0x0000801d0200c986 */ /* 0x0001e2000c101906 */
[-C--:B------:R-:W-:Y:S01]  /*1db0*/  ISETP.GE.AND P4, PT, R13, R4.reuse, PT ;  /* 0x000000040d00720c */ /* 0x080fe20003f86270 */
[----:B------:R-:W-:Y:S02]  /*1dc0*/  VIADD R13, R57, 0x120 ;  /* 0x00000120390d7836 */ /* 0x000fe40000000000 */
[----:B------:R0:W-:Y:S01]  /*1dd0*/  @!P3 STG.E desc[UR6][R2.64+0x100], R30 ;  /* 0x0001001e0200b986 */ /* 0x0001e2000c101906 */
        /* <DEDUP_REMOVED lines=21> */
[----:B------:R-:W-:-:S03]  /*1f30*/  ISETP.GE.AND P2, PT, R13, R4, PT ;  /* 0x000000040d00720c */ /* 0x000fc60003f46270 */
[----:B------:R0:W-:Y:S01]  /*1f40*/  @!P1 STG.E desc[UR6][R2.64+0x500], R38 ;  /* 0x0005002602009986 */ /* 0x0001e2000c101906 */
[----:B------:R-:W-:-:S03]  /*1f50*/  ISETP.GE.AND P1, PT, R11, R4, PT ;  /* 0x000000040b00720c */ /* 0x000fc60003f26270 */
[----:B------:R0:W-:Y:S04]  /*1f60*/  @!P6 STG.E desc[UR6][R2.64+0x580], R39 ;  /* 0x000580270200e986 */ /* 0x0001e8000c101906 */
[----:B------:R0:W-:Y:S04]  /*1f70*/  @!P5 STG.E desc[UR6][R2.64+0x600], R40 ;  /* 0x000600280200d986 */ /* 0x0001e8000c101906 */
[----:B------:R0:W-:Y:S04]  /*1f80*/  @!P4 STG.E desc[UR6][R2.64+0x680], R43 ;  /* 0x0006802b0200c986 */ /* 0x0001e8000c101906 */
[----:B------:R0:W-:Y:S04]  /*1f90*/  @!P3 STG.E desc[UR6][R2.64+0x700], R44 ;  /* 0x0007002c0200b986 */ /* 0x0001e8000c101906 */
[----:B------:R0:W-:Y:S04]  /*1fa0*/  @!P2 STG.E desc[UR6][R2.64+0x780], R45 ;  /* 0x0007802d0200a986 */ /* 0x0001e8000c101906 */
[----:B------:R0:W-:Y:S02]  /*1fb0*/  @!P1 STG.E desc[UR6][R2.64+0x800], R46 ;  /* 0x0008002e02009986 */ /* 0x0001e4000c101906 */
.L_x_25:
[----:B------:R-:W-:Y:S05]  /*1fc0*/  @P0 BRA `(.L_x_26) ;  /* 0x0000000000480947 */ /* 0x000fea0003800000 */
[----:B------:R3:W5:Y:S04]  /*1fd0*/  LDG.E R11, desc[UR6][R8.64] ;  /* 0x00000006080b7981 */ /* 0x000768000c1e1900 */
[----:B-1----:R3:W5:Y:S04]  /*1fe0*/  LDG.E R13, desc[UR6][R8.64+0x80] ;  /* 0x00008006080d7981 */ /* 0x002768000c1e1900 */
[----:B------:R3:W5:Y:S04]  /*1ff0*/  LDG.E R15, desc[UR6][R8.64+0x100] ;  /* 0x00010006080f7981 */ /* 0x000768000c1e1900 */
[----:B------:R3:W5:Y:S04]  /*2000*/  LDG.E R17, desc[UR6][R8.64+0x180] ;  /* 0x0001800608117981 */ /* 0x000768000c1e1900 */
[----:B------:R3:W5:Y:S04]  /*2010*/  LDG.E R19, desc[UR6][R8.64+0x200] ;  /* 0x0002000608137981 */ /* 0x000768000c1e1900 */
[----:B------:R3:W5:Y:S04]  /*2020*/  LDG.E R21, desc[UR6][R8.64+0x280] ;  /* 0x0002800608157981 */ /* 0x000768000c1e1900 */
[----:B------:R3:W5:Y:S04]  /*2030*/  LDG.E R23, desc[UR6][R8.64+0x300] ;  /* 0x0003000608177981 */ /* 0x000768000c1e1900 */
[----:B------:R3:W5:Y:S04]  /*2040*/  LDG.E R25, desc[UR6][R8.64+0x380] ;  /* 0x0003800608197981 */ /* 0x000768000c1e1900 */
[----:B------:R3:W5:Y:S04]  /*2050*/  LDG.E R27, desc[UR6][R8.64+0x400] ;  /* 0x00040006081b7981 */ /* 0x000768000c1e1900 */
[----:B0-2---:R3:W5:Y:S04]  /*2060*/  LDG.E R29, desc[UR6][R8.64+0x480] ;  /* 0x00048006081d7981 */ /* 0x005768000c1e1900 */
        /* <DEDUP_REMOVED lines=8> */
.L_x_26:
[----:B------:R-:W-:Y:S02]  /*20f0*/  IMAD.IADD R54, R5, 0x1, -R54 ;  /* 0x0000000105367824 */ /* 0x000fe400078e0a36 */
[C---:B0-2---:R-:W-:Y:S02]  /*2100*/  VIADD R3, R57.reuse, 0x20 ;  /* 0x0000002039037836 */ /* 0x045fe40000000000 */
[C---:B------:R-:W-:Y:S01]  /*2110*/  VIADD R45, R57.reuse, 0x40 ;  /* 0x00000040392d7836 */ /* 0x040fe20000000000 */
[CC--:B------:R-:W-:Y:S01]  /*2120*/  ISETP.GE.AND P5, PT, R57.reuse, R54.reuse, PT ;  /* 0x000000363900720c */ /* 0x0c0fe20003fa6270 */
[----:B------:R-:W-:Y:S01]  /*2130*/  VIADD R47, R57, 0x80 ;  /* 0x00000080392f7836 */ /* 0x000fe20000000000 */
[-C--:B------:R-:W-:Y:S01]  /*2140*/  ISETP.GE.AND P4, PT, R3, R54.reuse, PT ;  /* 0x000000360300720c */ /* 0x080fe20003f86270 */
[----:B------:R-:W-:Y:S01]  /*2150*/  VIADD R3, R57, 0x60 ;  /* 0x0000006039037836 */ /* 0x000fe20000000000 */
[-C--:B------:R-:W-:Y:S01]  /*2160*/  ISETP.GE.AND P3, PT, R45, R54.reuse, PT ;  /* 0x000000362d00720c */ /* 0x080fe20003f66270 */
[----:B------:R-:W-:Y:S01]  /*2170*/  VIADD R45, R57, 0xa0 ;  /* 0x000000a0392d7836 */ /* 0x000fe20000000000 */
[----:B------:R-:W-:-:S02]  /*2180*/  ISETP.GE.AND P1, PT, R47, R54, PT ;  /* 0x000000362f00720c */ /* 0x000fc40003f26270 */
[-C--:B------:R-:W-:Y:S01]  /*2190*/  ISETP.GE.AND P2, PT, R3, R54.reuse, PT ;  /* 0x000000360300720c */ /* 0x080fe20003f46270 */
[----:B------:R-:W-:Y:S01]  /*21a0*/  VIADD R3, R57, 0xc0 ;  /* 0x000000c039037836 */ /* 0x000fe20000000000 */
[-C--:B------:R-:W-:Y:S01]  /*21b0*/  ISETP.GE.AND P6, PT, R45, R54.reuse, PT ;  /* 0x000000362d00720c */ /* 0x080fe20003fc6270 */
[----:B------:R-:W-:Y:S02]  /*21c0*/  VIADD R45, R57, 0xe0 ;  /* 0x000000e0392d7836 */ /* 0x000fe40000000000 */
[----:B------:R0:W5:Y:S01]  /*21d0*/  @!P5 LDG.E R11, desc[UR6][R8.64] ;  /* 0x00000006080bd981 */ /* 0x000162000c1e1900 */
[-C--:B------:R-:W-:Y:S01]  /*21e0*/  ISETP.GE.AND P5, PT, R3, R54.reuse, PT ;  /* 0x000000360300720c */ /* 0x080fe20003fa6270 */
[----:B------:R-:W-:Y:S02]  /*21f0*/  VIADD R3, R57, 0x100 ;  /* 0x0000010039037836 */ /* 0x000fe40000000000 */
[----:B-1----:R0:W5:Y:S01]  /*2200*/  @!P4 LDG.E R13, desc[UR6][R8.64+0x80] ;  /* 0x00008006080dc981 */ /* 0x002162000c1e1900 */
[----:B------:R-:W-:Y:S01]  /*2210*/  ISETP.GE.AND P4, PT, R45, R54, PT ;  /* 0x000000362d00720c */ /* 0x000fe20003f86270 */
[----:B------:R-:W-:-:S02]  /*2220*/  VIADD R45, R57, 0x120 ;  /* 0x00000120392d7836 */ /* 0x000fc40000000000 */
[----:B------:R0:W5:Y:S01]  /*2230*/  @!P3 LDG.E R15, desc[UR6][R8.64+0x100] ;  /* 0x00010006080fb981 */ /* 0x000162000c1e1900 */
[-C--:B------:R-:W-:Y:S01]  /*2240*/  ISETP.GE.AND P3, PT, R3, R54.reuse, PT ;  /* 0x000000360300720c */ /* 0x080fe20003f66270 */
[----:B------:R-:W-:Y:S02]  /*2250*/  VIADD R3, R57, 0x140 ;  /* 0x0000014039037836 */ /* 0x000fe40000000000 */
[----:B------:R0:W5:Y:S01]  /*2260*/  @!P2 LDG.E R17, desc[UR6][R8.64+0x180] ;  /* 0x000180060811a981 */ /* 0x000162000c1e1900 */
[-C--:B------:R-:W-:Y:S01]  /*2270*/  ISETP.GE.AND P2, PT, R45, R54.reuse, PT ;  /* 0x000000362d00720c */ /* 0x080fe20003f46270 */
[----:B------:R-:W-:Y:S02]  /*2280*/  VIADD R45, R57, 0x160 ;  /* 0x00000160392d7836 */ /* 0x000fe40000000000 */
[----:B------:R0:W5:Y:S01]  /*2290*/  @!P1 LDG.E R19, desc[UR6][R8.64+0x200] ;  /* 0x0002000608139981 */ /* 0x000162000c1e1900 */
        /* <DEDUP_REMOVED lines=15> */
[----:B------:R-:W-:-:S03]  /*2390*/  ISETP.GE.AND P2, PT, R45, R54, PT ;  /* 0x000000362d00720c */ /* 0x000fc60003f46270 */
[----:B------:R0:W5:Y:S01]  /*23a0*/  @!P1 LDG.E R31, desc[UR6][R8.64+0x500] ;  /* 0x00050006081f9981 */ /* 0x000162000c1e1900 */
[----:B------:R-:W-:-:S03]  /*23b0*/  ISETP.GE.AND P1, PT, R3, R54, PT ;  /* 0x000000360300720c */ /* 0x000fc60003f26270 */
[----:B------:R0:W5:Y:S04]  /*23c0*/  @!P6 LDG.E R33, desc[UR6][R8.64+0x580] ;  /* 0x000580060821e981 */ /* 0x000168000c1e1900 */
[----:B------:R0:W5:Y:S04]  /*23d0*/  @!P5 LDG.E R35, desc[UR6][R8.64+0x600] ;  /* 0x000600060823d981 */ /* 0x000168000c1e1900 */
[----:B------:R0:W5:Y:S04]  /*23e0*/  @!P4 LDG.E R37, desc[UR6][R8.64+0x680] ;  /* 0x000680060825c981 */ /* 0x000168000c1e1900 */
[----:B------:R0:W5:Y:S04]  /*23f0*/  @!P3 LDG.E R39, desc[UR6][R8.64+0x700] ;  /* 0x000700060827b981 */ /* 0x000168000c1e1900 */
[----:B------:R0:W5:Y:S04]  /*2400*/  @!P2 LDG.E R41, desc[UR6][R8.64+0x780] ;  /* 0x000780060829a981 */ /* 0x000168000c1e1900 */
[----:B------:R0:W5:Y:S02]  /*2410*/  @!P1 LDG.E R43, desc[UR6][R8.64+0x800] ;  /* 0x00080006082b9981 */ /* 0x000164000c1e1900 */
.L_x_27:
[----:B------:R-:W-:Y:S05]  /*2420*/  @P0 BRA `(.L_x_28) ;  /* 0x0000000000540947 */ /* 0x000fea0003800000 */
[----:B------:R-:W1:Y:S02]  /*2430*/  LDCU.64 UR4, c[0x0][0x3b0] ;  /* 0x00007600ff0477ac */ /* 0x000e640008000a00 */
[----:B-1----:R-:W-:-:S04]  /*2440*/  LEA R2, P0, R0, UR4, 0x2 ;  /* 0x0000000400027c11 */ /* 0x002fc8000f8010ff */
[----:B------:R-:W-:-:S05]  /*2450*/  LEA.HI.X R3, R0, UR5, R7, 0x2, P0 ;  /* 0x0000000500037c11 */ /* 0x000fca00080f1407 */
[----:B-----5:R-:W-:Y:S04]  /*2460*/  STG.E desc[UR6][R2.64], R11 ;  /* 0x0000000b02007986 */ /* 0x020fe8000c101906 */
[----:B------:R-:W-:Y:S04]  /*2470*/  STG.E desc[UR6][R2.64+0x80], R13 ;  /* 0x0000800d02007986 */ /* 0x000fe8000c101906 */
        /* <DEDUP_REMOVED lines=14> */
[----:B------:R-:W-:Y:S01]  /*2560*/  STG.E desc[UR6][R2.64+0x800], R43 ;  /* 0x0008002b02007986 */ /* 0x000fe2000c101906 */
[----:B------:R-:W-:Y:S05]  /*2570*/  EXIT ;  /* 0x000000000000794d */ /* 0x000fea0003800000 */
.L_x_28:
[----:B------:R-:W1:Y:S01]  /*2580*/  LDCU.64 UR4, c[0x0][0x3b0] ;  /* 0x00007600ff0477ac */ /* 0x000e620008000a00 */
[----:B------:R-:W-:Y:S02]  /*2590*/  IMAD R42, R42, -0x1980, R5 ;  /* 0xffffe6802a2a7824 */ /* 0x000fe400078e0205 */
[C---:B------:R-:W-:Y:S02]  /*25a0*/  VIADD R5, R57.reuse, 0x40 ;  /* 0x0000004039057836 */ /* 0x040fe40000000000 */
[C---:B------:R-:W-:Y:S01]  /*25b0*/  VIADD R3, R57.reuse, 0x20 ;  /* 0x0000002039037836 */ /* 0x040fe20000000000 */
[CC--:B------:R-:W-:Y:S01]  /*25c0*/  ISETP.GE.AND P3, PT, R57.reuse, R42.reuse, PT ;  /* 0x0000002a3900720c */ /* 0x0c0fe20003f66270 */
[----:B0--3--:R-:W-:Y:S01]  /*25d0*/  VIADD R9, R57, 0x60 ;  /* 0x0000006039097836 */ /* 0x009fe20000000000 */
[-C--:B------:R-:W-:Y:S01]  /*25e0*/  ISETP.GE.AND P1, PT, R5, R42.reuse, PT ;  /* 0x0000002a0500720c */ /* 0x080fe20003f26270 */
[----:B------:R-:W-:Y:S01]  /*25f0*/  VIADD R5, R57, 0x80 ;  /* 0x0000008039057836 */ /* 0x000fe20000000000 */
[-C--:B------:R-:W-:Y:S01]  /*2600*/  ISETP.GE.AND P2, PT, R3, R42.reuse, PT ;  /* 0x0000002a0300720c */ /* 0x080fe20003f46270 */
[----:B------:R-:W-:Y:S01]  /*2610*/  VIADD R45, R57, 0xc0 ;  /* 0x000000c0392d7836 */ /* 0x000fe20000000000 */
[-C--:B------:R-:W-:Y:S01]  /*2620*/  ISETP.GE.AND P0, PT, R9, R42.reuse, PT ;  /* 0x0000002a0900720c */ /* 0x080fe20003f06270 */
[----:B------:R-:W-:Y:S01]  /*2630*/  VIADD R9, R57, 0xa0 ;  /* 0x000000a039097836 */ /* 0x000fe20000000000 */
[----:B------:R-:W-:Y:S01]  /*2640*/  ISETP.GE.AND P6, PT, R5, R42, PT ;  /* 0x0000002a0500720c */ /* 0x000fe20003fc6270 */
[----:B------:R-:W-:Y:S01]  /*2650*/  VIADD R5, R57, 0xe0 ;  /* 0x000000e039057836 */ /* 0x000fe20000000000 */
[----:B-1----:R-:W-:-:S02]  /*2660*/  LEA R2, P4, R0, UR4, 0x2 ;  /* 0x0000000400027c11 */ /* 0x002fc4000f8810ff */
[-C--:B------:R-:W-:Y:S02]  /*2670*/  ISETP.GE.AND P5, PT, R9, R42.reuse, PT ;  /* 0x0000002a0900720c */ /* 0x080fe40003fa6270 */
[----:B------:R-:W-:Y:S01]  /*2680*/  LEA.HI.X R3, R0, UR5, R7, 0x2, P4 ;  /* 0x0000000500037c11 */ /* 0x000fe2000a0f1407 */
[----:B------:R-:W-:Y:S01]  /*2690*/  VIADD R7, R57, 0x100 ;  /* 0x0000010039077836 */ /* 0x000fe20000000000 */
[----:B------:R-:W-:-:S03]  /*26a0*/  ISETP.GE.AND P4, PT, R45, R42, PT ;  /* 0x0000002a2d00720c */ /* 0x000fc60003f86270 */
[----:B-----5:R0:W-:Y:S01]  /*26b0*/  @!P3 STG.E desc[UR6][R2.64], R11 ;  /* 0x0000000b0200b986 */ /* 0x0201e2000c101906 */
        /* <DEDUP_REMOVED lines=19> */
[C---:B------:R-:W-:Y:S02]  /*27f0*/  VIADD R5, R57.reuse, 0x1e0 ;  /* 0x000001e039057836 */ /* 0x040fe40000000000 */
[----:B------:R-:W-:Y:S01]  /*2800*/  VIADD R57, R57, 0x200 ;  /* 0x0000020039397836 */ /* 0x000fe20000000000 */
[----:B------:R0:W-:Y:S01]  /*2810*/  @!P3 STG.E desc[UR6][R2.64+0x380], R25 ;  /* 0x000380190200b986 */ /* 0x0001e2000c101906 */
[----:B------:R-:W-:-:S03]  /*2820*/  ISETP.GE.AND P3, PT, R7, R42, PT ;  /* 0x0000002a0700720c */ /* 0x000fc60003f66270 */
        /* <DEDUP_REMOVED lines=9> */
[----:B------:R0:W-:Y:S01]  /*28c0*/  @!P2 STG.E desc[UR6][R2.64+0x780], R41 ;  /* 0x000780290200a986 */ /* 0x0001e2000c101906 */
[----:B------:R-:W-:Y:S05]  /*28d0*/  @P1 EXIT ;  /* 0x000000000000194d */ /* 0x000fea0003800000 */
[----:B------:R-:W-:Y:S01]  /*28e0*/  STG.E desc[UR6][R2.64+0x800], R43 ;  /* 0x0008002b02007986 */ /* 0x000fe2000c101906 */
[----:B------:R-:W-:Y:S05]  /*28f0*/  EXIT ;  /* 0x000000000000794d */ /* 0x000fea0003800000 */
.L_x_14:
[----:B------:R-:W-:Y:S01]  /*2900*/  IMAD.MOV.U32 R2, RZ, RZ, RZ ;  /* 0x000000ffff027224 */ /* 0x000fe200078e00ff */
[C---:B------:R-:W-:Y:S01]  /*2910*/  ISETP.GT.U32.AND P0, PT, R3.reuse, 0x1f, PT ;  /* 0x0000001f0300780c */ /* 0x040fe20003f04070 */
[----:B------:R-:W-:Y:S05]  /*2920*/  WARPSYNC.ALL ;  /* 0x0000000000007948 */ /* 0x000fea0003800000 */
[----:B------:R-:W-:-:S04]  /*2930*/  IMAD.HI.U32 R14, R3, 0x15555556, R2 ;  /* 0x15555556030e7827 */ /* 0x000fc800078e0002 */
[----:B------:R-:W-:-:S05]  /*2940*/  IMAD R15, R14, 0x4, R7 ;  /* 0x000000040e0f7824 */ /* 0x000fca00078e0207 */
[----:B------:R0:W-:Y:S01]  /*2950*/  STS [R15+0x3410], R0 ;  /* 0x003410000f007388 */ /* 0x0001e20000000800 */
[----:B------:R-:W-:Y:S06]  /*2960*/  BAR.SYNC.DEFER_BLOCKING 0x0 ;  /* 0x0000000000007b1d */ /* 0x000fec0000010000 */
[----:B------:R-:W-:Y:S05]  /*2970*/  @P0 BRA `(.L_x_29) ;  /* 0x0000000000dc0947 */ /* 0x000fea0003800000 */
[----:B------:R-:W-:Y:S01]  /*2980*/  IMAD R14, R3, 0x34, R7 ;  /* 0x00000034030e7824 */ /* 0x000fe200078e0207 */
[----:B------:R-:W-:-:S04]  /*2990*/  UMOV UR8, 0xffffffff ;  /* 0xffffffff00087882 */ /* 0x000fc80000000000 */
[----:B------:R-:W-:Y:S04]  /*29a0*/  LDS R28, [R14+0x3410] ;  /* 0x003410000e1c7984 */ /* 0x000fe80000000800 */
[----:B------:R-:W-:Y:S04]  /*29b0*/  LDS R29, [R14+0x3414] ;  /* 0x003414000e1d7984 */ /* 0x000fe80000000800 */
[----:B------:R-:W1:Y:S04]  /*29c0*/  LDS R30, [R14+0x3418] ;  /* 0x003418000e1e7984 */ /* 0x000e680000000800 */
[----:B------:R-:W-:Y:S04]  /*29d0*/  LDS R31, [R14+0x341c] ;  /* 0x00341c000e1f7984 */ /* 0x000fe80000000800 */
[----:B------:R-:W2:Y:S04]  /*29e0*/  LDS R32, [R14+0x3420] ;  /* 0x003420000e207984 */ /* 0x000ea80000000800 */
[----:B------:R-:W-:Y:S04]  /*29f0*/  LDS R33, [R14+0x3424] ;  /* 0x003424000e217984 */ /* 0x000fe80000000800 */
[----:B------:R-:W3:Y:S04]  /*2a00*/  LDS R34, [R14+0x3428] ;  /* 0x003428000e227984 */ /* 0x000ee80000000800 */
[----:B------:R-:W-:Y:S04]  /*2a10*/  LDS R35, [R14+0x342c] ;  /* 0x00342c000e237984 */ /* 0x000fe80000000800 */
[----:B------:R-:W4:Y:S04]  /*2a20*/  LDS R36, [R14+0x3430] ;  /* 0x003430000e247984 */ /* 0x000f280000000800 */
[----:B------:R-:W-:Y:S04]  /*2a30*/  LDS R37, [R14+0x3434] ;  /* 0x003434000e257984 */ /* 0x000fe80000000800 */
[----:B------:R-:W5:Y:S04]  /*2a40*/  LDS R38, [R14+0x3438] ;  /* 0x003438000e267984 */ /* 0x000f680000000800 */
[----:B------:R-:W0:Y:S01]  /*2a50*/  LDS R39, [R14+0x343c] ;  /* 0x00343c000e277984 */ /* 0x000e220000000800 */
[----:B-1----:R-:W-:-:S04]  /*2a60*/  IADD3 R40, PT, PT, R30, R29, R28 ;  /* 0x0000001d1e287210 */ /* 0x002fc80007ffe01c */
[----:B--2---:R-:W-:-:S04]  /*2a70*/  IADD3 R40, PT, PT, R32, R40, R31 ;  /* 0x0000002820287210 */ /* 0x004fc80007ffe01f */
[----:B---3--:R-:W-:-:S04]  /*2a80*/  IADD3 R40, PT, PT, R34, R40, R33 ;  /* 0x0000002822287210 */ /* 0x008fc80007ffe021 */
[----:B----4-:R-:W-:-:S04]  /*2a90*/  IADD3 R40, PT, PT, R36, R40, R35 ;  /* 0x0000002824287210 */ /* 0x010fc80007ffe023 */
[----:B-----5:R-:W-:-:S05]  /*2aa0*/  IADD3 R40, PT, PT, R38, R40, R37 ;  /* 0x0000002826287210 */ /* 0x020fca0007ffe025 */
[----:B0-----:R-:W-:Y:S01]  /*2ab0*/  IMAD.IADD R39, R39, 0x1, R40 ;  /* 0x0000000127277824 */ /* 0x001fe200078e0228 */
[----:B------:R-:W-:Y:S06]  /*2ac0*/  BRA.DIV UR8, `(.L_x_30) ;  /* 0x0000007a08547947 */ /* 0x000fec000b800000 */
[----:B------:R-:W0:Y:S02]  /*2ad0*/  SHFL.UP P0, R40, R39, 0x1, RZ ;  /* 0x0420000027287989 */ /* 0x000e2400000000ff */
[----:B0-----:R-:W-:-:S05]  /*2ae0*/  @P0 IMAD.IADD R40, R39, 0x1, R40 ;  /* 0x0000000127280824 */ /* 0x001fca00078e0228 */
[----:B------:R-:W0:Y:S02]  /*2af0*/  SHFL.UP P0, R43, R40, 0x2, RZ ;  /* 0x04400000282b7989 */ /* 0x000e2400000000ff */
[----:B0-----:R-:W-:-:S05]  /*2b00*/  @P0 IMAD.IADD R43, R40, 0x1, R43 ;  /* 0x00000001282b0824 */ /* 0x001fca00078e022b */
[----:B------:R-:W0:Y:S02]  /*2b10*/  SHFL.UP P0, R44, R43, 0x4, RZ ;  /* 0x048000002b2c7989 */ /* 0x000e2400000000ff */
[----:B0-----:R-:W-:-:S05]  /*2b20*/  @P0 IMAD.IADD R44, R43, 0x1, R44 ;  /* 0x000000012b2c0824 */ /* 0x001fca00078e022c */
[----:B------:R-:W0:Y:S02]  /*2b30*/  SHFL.UP P0, R45, R44, 0x8, RZ ;  /* 0x050000002c2d7989 */ /* 0x000e2400000000ff */
[----:B0-----:R-:W-:-:S05]  /*2b40*/  @P0 IMAD.IADD R45, R44, 0x1, R45 ;  /* 0x000000012c2d0824 */ /* 0x001fca00078e022d */
[----:B------:R0:W1:Y:S02]  /*2b50*/  SHFL.UP P0, R46, R45, 0x10, RZ ;  /* 0x060000002d2e7989 */ /* 0x00006400000000ff */
.L_x_120:
[----:B-1----:R-:W-:-:S04]  /*2b60*/  @P0 IMAD.IADD R46, R45, 0x1, R46 ;  /* 0x000000012d2e0824 */ /* 0x002fc800078e022e */
[----:B------:R-:W-:-:S04]  /*2b70*/  IMAD.IADD R39, R46, 0x1, -R39 ;  /* 0x000000012e277824 */ /* 0x000fc800078e0a27 */
[----:B------:R-:W-:Y:S01]  /*2b80*/  IMAD.IADD R28, R28, 0x1, R39 ;  /* 0x000000011c1c7824 */ /* 0x000fe200078e0227 */
[----:B------:R1:W-:Y:S03]  /*2b90*/  STS [R14+0x3410], R39 ;  /* 0x003410270e007388 */ /* 0x0003e60000000800 */
        /* <DEDUP_REMOVED lines=19> */
[----:B------:R1:W-:Y:S04]  /*2cd0*/  STS [R14+0x3438], R37 ;  /* 0x003438250e007388 */ /* 0x0003e80000000800 */
[----:B------:R1:W-:Y:S02]  /*2ce0*/  STS [R14+0x343c], R43 ;  /* 0x00343c2b0e007388 */ /* 0x0003e40000000800 */
.L_x_29:
[----:B------:R-:W-:Y:S05]  /*2cf0*/  WARPSYNC.ALL ;  /* 0x0000000000007948 */ /* 0x000fea0003800000 */
[----:B------:R-:W-:Y:S01]  /*2d00*/  BAR.SYNC.DEFER_BLOCKING 0x0 ;  /* 0x0000000000007b1d */ /* 0x000fe20000010000 */
[----:B------:R-:W-:Y:S02]  /*2d10*/  ISETP.NE.AND P0, PT, R50, RZ, PT ;  /* 0x000000ff3200720c */ /* 0x000fe40003f05270 */
[----:B-1----:R-:W-:-:S03]  /*2d20*/  SHF.R.U32.HI R28, RZ, UR5, R27 ;  /* 0x00000005ff1c7c19 */ /* 0x002fc6000801161b */
[----:B------:R-:W-:Y:S01]  /*2d30*/  BSSY.RECONVERGENT B0, `(.L_x_31) ;  /* 0x0000028000007945 */ /* 0x000fe20003800200 */
[----:B------:R-:W-:Y:S01]  /*2d40*/  LOP3.LUT R28, R28, UR4, RZ, 0x30, !PT ;  /* 0x000000041c1c7c12 */ /* 0x000fe2000f8e30ff */
[----:B0-----:R-:W0:Y:S06]  /*2d50*/  LDS R15, [R15+0x3410] ;  /* 0x003410000f0f7984 */ /* 0x001e2c0000000800 */
[----:B------:R-:W-:Y:S05]  /*2d60*/  @P0 BRA `(.L_x_32) ;  /* 0x0000000000900947 */ /* 0x000fea0003800000 */
[----:B------:R-:W0:Y:S04]  /*2d70*/  LDS R14, [R51] ;  /* 0x00000000330e7984 */ /* 0x000e280000000800 */
[----:B------:R-:W1:Y:S04]  /*2d80*/  LDS R30, [R51+0x400] ;  /* 0x00040000331e7984 */ /* 0x000e680000000800 */
[----:B------:R-:W2:Y:S04]  /*2d90*/  LDS R32, [R51+0x800] ;  /* 0x0008000033207984 */ /* 0x000ea80000000800 */
[----:B------:R-:W3:Y:S04]  /*2da0*/  LDS R34, [R51+0xc00] ;  /* 0x000c000033227984 */ /* 0x000ee80000000800 */
[----:B------:R-:W4:Y:S04]  /*2db0*/  LDS R36, [R51+0x1000] ;  /* 0x0010000033247984 */ /* 0x000f280000000800 */
[----:B------:R-:W5:Y:S04]  /*2dc0*/  LDS R38, [R51+0x1400] ;  /* 0x0014000033267984 */ /* 0x000f680000000800 */
[----:B------:R-:W5:Y:S04]  /*2dd0*/  LDS R40, [R51+0x1800] ;  /* 0x0018000033287984 */ /* 0x000f680000000800 */
[----:B------:R-:W5:Y:S04]  /*2de0*/  LDS R44, [R51+0x1c00] ;  /* 0x001c0000332c7984 */ /* 0x000f680000000800 */
[----:B------:R-:W5:Y:S04]  /*2df0*/  LDS R46, [R51+0x2000] ;  /* 0x00200000332e7984 */ /* 0x000f680000000800 */
[----:B------:R-:W5:Y:S04]  /*2e00*/  LDS R58, [R51+0x2400] ;  /* 0x00240000333a7984 */ /* 0x000f680000000800 */
[----:B------:R-:W5:Y:S01]  /*2e10*/  LDS R60, [R51+0x2800] ;  /* 0x00280000333c7984 */ /* 0x000f620000000800 */
[----:B0-----:R-:W-:-:S03]  /*2e20*/  IMAD.IADD R14, R15, 0x1, R14 ;  /* 0x000000010f0e7824 */ /* 0x001fc600078e020e */
[----:B------:R-:W0:Y:S01]  /*2e30*/  LDS R62, [R51+0x2c00] ;  /* 0x002c0000333e7984 */ /* 0x000e220000000800 */
[C---:B-1----:R-:W-:Y:S02]  /*2e40*/  IMAD.IADD R30, R15.reuse, 0x1, R30 ;  /* 0x000000010f1e7824 */ /* 0x042fe400078e021e */
[C---:B--2---:R-:W-:Y:S01]  /*2e50*/  IMAD.IADD R32, R15.reuse, 0x1, R32 ;  /* 0x000000010f207824 */ /* 0x044fe200078e0220 */
[----:B------:R1:W-:Y:S01]  /*2e60*/  STS [R51], R14 ;  /* 0x0000000e33007388 */ /* 0x0003e20000000800 */
[----:B---3--:R-:W-:-:S03]  /*2e70*/  IMAD.IADD R34, R15, 0x1, R34 ;  /* 0x000000010f227824 */ /* 0x008fc600078e0222 */
[----:B------:R1:W-:Y:S01]  /*2e80*/  STS [R51+0x400], R30 ;  /* 0x0004001e33007388 */ /* 0x0003e20000000800 */
[----:B----4-:R-:W-:-:S03]  /*2e90*/  IMAD.IADD R36, R15, 0x1, R36 ;  /* 0x000000010f247824 */ /* 0x010fc600078e0224 */
[----:B------:R1:W-:Y:S01]  /*2ea0*/  STS [R51+0x800], R32 ;  /* 0x0008002033007388 */ /* 0x0003e20000000800 */
[----:B-----5:R-:W-:-:S03]  /*2eb0*/  IMAD.IADD R38, R15, 0x1, R38 ;  /* 0x000000010f267824 */ /* 0x020fc600078e0226 */
[----:B------:R1:W-:Y:S01]  /*2ec0*/  STS [R51+0xc00], R34 ;  /* 0x000c002233007388 */ /* 0x0003e20000000800 */
[----:B------:R-:W-:-:S03]  /*2ed0*/  IMAD.IADD R40, R15, 0x1, R40 ;  /* 0x000000010f287824 */ /* 0x000fc600078e0228 */
        /* <DEDUP_REMOVED lines=9> */
[----:B0-----:R-:W-:-:S03]  /*2f70*/  IMAD.IADD R62, R15, 0x1, R62 ;  /* 0x000000010f3e7824 */ /* 0x001fc600078e023e */
[----:B------:R1:W-:Y:S04]  /*2f80*/  STS [R51+0x2400], R58 ;  /* 0x0024003a33007388 */ /* 0x0003e80000000800 */
[----:B------:R1:W-:Y:S04]  /*2f90*/  STS [R51+0x2800], R60 ;  /* 0x0028003c33007388 */ /* 0x0003e80000000800 */
[----:B------:R1:W-:Y:S02]  /*2fa0*/  STS [R51+0x2c00], R62 ;  /* 0x002c003e33007388 */ /* 0x0003e40000000800 */
.L_x_32:
[----:B------:R-:W-:Y:S05]  /*2fb0*/  BSYNC.RECONVERGENT B0 ;  /* 0x0000000000007941 */ /* 0x000fea0003800200 */
.L_x_31:
[----:B------:R-:W-:Y:S01]  /*2fc0*/  BAR.SYNC.DEFER_BLOCKING 0x0 ;  /* 0x0000000000007b1d */ /* 0x000fe20000010000 */
[----:B------:R-:W-:Y:S01]  /*2fd0*/  R2P PR, R28, 0x7f ;  /* 0x0000007f1c007804 */ /* 0x000fe20000000000 */
[----:B------:R-:W-:-:S04]  /*2fe0*/  IMAD.MOV.U32 R47, RZ, RZ, RZ ;  /* 0x000000ffff2f7224 */ /* 0x000fc800078e00ff */
[----:B------:R-:W-:Y:S08]  /*2ff0*/  BSSY.RECONVERGENT B0, `(.L_x_33) ;  /* 0x0000024000007945 */ /* 0x000ff00003800200 */
[----:B-1----:R-:W-:Y:S02]  /*3000*/  VOTE.ANY R14, PT, P0 ;  /* 0x00000000000e7806 */ /* 0x002fe400000e0100 */
[----:B------:R-:W-:-:S02]  /*3010*/  VOTE.ANY R29, PT, P1 ;  /* 0x00000000001d7806 */ /* 0x000fc400008e0100 */
[----:B------:R-:W-:Y:S02]  /*3020*/  @!P0 LOP3.LUT R14, RZ, R14, RZ, 0x33, !PT ;  /* 0x0000000eff0e8212 */ /* 0x000fe400078e33ff */
[----:B------:R-:W-:Y:S02]  /*3030*/  VOTE.ANY R31, PT, P2 ;  /* 0x00000000001f7806 */ /* 0x000fe400010e0100 */
[----:B------:R-:W-:Y:S02]  /*3040*/  @!P1 LOP3.LUT R29, RZ, R29, RZ, 0x33, !PT ;  /* 0x0000001dff1d9212 */ /* 0x000fe400078e33ff */
[----:B------:R-:W-:Y:S02]  /*3050*/  VOTE.ANY R33, PT, P3 ;  /* 0x0000000000217806 */ /* 0x000fe400018e0100 */
[----:B------:R-:W-:Y:S02]  /*3060*/  @!P2 LOP3.LUT R31, RZ, R31, RZ, 0x33, !PT ;  /* 0x0000001fff1fa212 */ /* 0x000fe400078e33ff */
[----:B------:R-:W-:-:S02]  /*3070*/  LOP3.LUT R14, R29, R14, RZ, 0xc0, !PT ;  /* 0x0000000e1d0e7212 */ /* 0x000fc400078ec0ff */
[----:B------:R-:W-:Y:S02]  /*3080*/  @!P3 LOP3.LUT R33, RZ, R33, RZ, 0x33, !PT ;  /* 0x00000021ff21b212 */ /* 0x000fe400078e33ff */
[----:B------:R-:W-:Y:S02]  /*3090*/  LOP3.LUT R14, R31, R14, RZ, 0xc0, !PT ;  /* 0x0000000e1f0e7212 */ /* 0x000fe400078ec0ff */
[----:B------:R-:W-:Y:S02]  /*30a0*/  VOTE.ANY R29, PT, P4 ;  /* 0x00000000001d7806 */ /* 0x000fe400020e0100 */
[----:B------:R-:W-:Y:S02]  /*30b0*/  LOP3.LUT R14, R33, R14, RZ, 0xc0, !PT ;  /* 0x0000000e210e7212 */ /* 0x000fe400078ec0ff */
[----:B------:R-:W-:Y:S02]  /*30c0*/  @!P4 LOP3.LUT R29, RZ, R29, RZ, 0x33, !PT ;  /* 0x0000001dff1dc212 */ /* 0x000fe400078e33ff */
[----:B------:R-:W-:-:S02]  /*30d0*/  VOTE.ANY R31, PT, P5 ;  /* 0x00000000001f7806 */ /* 0x000fc400028e0100 */
[----:B------:R-:W-:Y:S01]  /*30e0*/  LOP3.LUT R14, R29, R14, RZ, 0xc0, !PT ;  /* 0x0000000e1d0e7212 */ /* 0x000fe200078ec0ff */
[----:B------:R-:W-:Y:S01]  /*30f0*/  IMAD.SHL.U32 R29, R3, 0x20, RZ ;  /* 0x00000020031d7824 */ /* 0x000fe200078e00ff */
[----:B------:R-:W-:Y:S02]  /*3100*/  LOP3.LUT P0, RZ, R28, 0x80, RZ, 0xc0, !PT ;  /* 0x000000801cff7812 */ /* 0x000fe4000780c0ff */
[----:B------:R-:W-:Y:S02]  /*3110*/  @!P5 LOP3.LUT R31, RZ, R31, RZ, 0x33, !PT ;  /* 0x0000001fff1fd212 */ /* 0x000fe400078e33ff */
[----:B------:R-:W-:Y:S02]  /*3120*/  VOTE.ANY R30, PT, P6 ;  /* 0x00000000001e7806 */ /* 0x000fe400030e0100 */
[----:B------:R-:W-:Y:S02]  /*3130*/  LOP3.LUT R31, R31, R14, RZ, 0xc0, !PT ;  /* 0x0000000e1f1f7212 */ /* 0x000fe400078ec0ff */
[----:B------:R-:W1:Y:S01]  /*3140*/  S2R R14, SR_LEMASK ;  /* 0x00000000000e7919 */ /* 0x000e620000003a00 */
[----:B------:R-:W-:-:S04]  /*3150*/  @!P6 LOP3.LUT R30, RZ, R30, RZ, 0x33, !PT ;  /* 0x0000001eff1ee212 */ /* 0x000fc800078e33ff */
[----:B------:R-:W-:Y:S02]  /*3160*/  VOTE.ANY R32, PT, P0 ;  /* 0x0000000000207806 */ /* 0x000fe400000e0100 */
[----:B------:R-:W-:Y:S02]  /*3170*/  LOP3.LUT R31, R30, R31, RZ, 0xc0, !PT ;  /* 0x0000001f1e1f7212 */ /* 0x000fe400078ec0ff */
[----:B------:R-:W-:Y:S02]  /*3180*/  @!P0 LOP3.LUT R32, RZ, R32, RZ, 0x33, !PT ;  /* 0x00000020ff208212 */ /* 0x000fe400078e33ff */
[----:B------:R-:W-:Y:S02]  /*3190*/  LOP3.LUT R30, R29, 0x7c00, RZ, 0xc0, !PT ;  /* 0x00007c001d1e7812 */ /* 0x000fe400078ec0ff */
[----:B------:R-:W-:-:S03]  /*31a0*/  LOP3.LUT R31, R32, R31, RZ, 0xc0, !PT ;  /* 0x0000001f201f7212 */ /* 0x000fc600078ec0ff */
[----:B------:R-:W-:Y:S01]  /*31b0*/  IMAD.IADD R29, R7, 0x1, R30 ;  /* 0x00000001071d7824 */ /* 0x000fe200078e021e */
[----:B------:R-:W2:Y:S01]  /*31c0*/  FLO.U32 R32, R31 ;  /* 0x0000001f00207300 */ /* 0x000ea200000e0000 */
[----:B-1----:R-:W-:Y:S02]  /*31d0*/  LOP3.LUT R44, R14, R31, RZ, 0xc0, !PT ;  /* 0x0000001f0e2c7212 */ /* 0x002fe400078ec0ff */
[----:B--2---:R-:W-:-:S05]  /*31e0*/  ISETP.NE.AND P0, PT, R24, R32, PT ;  /* 0x000000201800720c */ /* 0x004fca0003f05270 */
[----:B------:R-:W1:Y:S08]  /*31f0*/  POPC R44, R44 ;  /* 0x0000002c002c7309 */ /* 0x000e700000000000 */
[----:B------:R-:W-:Y:S05]  /*3200*/  @P0 BRA `(.L_x_34) ;  /* 0x0000000000080947 */ /* 0x000fea0003800000 */
[----:B------:R-:W-:-:S06]  /*3210*/  IMAD R47, R28, 0x4, R29 ;  /* 0x000000041c2f7824 */ /* 0x000fcc00078e021d */
[----:B-1----:R2:W3:Y:S02]  /*3220*/  ATOMS.ADD R47, [R47], R44 ;  /* 0x0000002c2f2f738c */ /* 0x0024e40000000000 */
.L_x_34:
[----:B------:R-:W-:Y:S05]  /*3230*/  BSYNC.RECONVERGENT B0 ;  /* 0x0000000000007941 */ /* 0x000fea0003800200 */
.L_x_33:
[----:B------:R-:W-:Y:S01]  /*3240*/  R2P PR, R52, 0x7f ;  /* 0x0000007f34007804 */ /* 0x000fe20000000000 */
[----:B---3--:R3:W4:Y:S01]  /*3250*/  SHFL.IDX PT, R47, R47, R32, 0x1f ;  /* 0x00001f202f2f7589 */ /* 0x00872200000e0000 */
[----:B------:R-:W-:Y:S01]  /*3260*/  BSSY.RECONVERGENT B0, `(.L_x_35) ;  /* 0x0000021000007945 */ /* 0x000fe20003800200 */
[----:B------:R-:W-:-:S10]  /*3270*/  IMAD.MOV.U32 R49, RZ, RZ, RZ ;  /* 0x000000ffff317224 */ /* 0x000fd400078e00ff */
[----:B------:R-:W-:Y:S02]  /*3280*/  VOTE.ANY R28, PT, P0 ;  /* 0x00000000001c7806 */ /* 0x000fe400000e0100 */
[----:B------:R-:W-:Y:S02]  /*3290*/  VOTE.ANY R31, PT, P1 ;  /* 0x00000000001f7806 */ /* 0x000fe400008e0100 */
[----:B------:R-:W-:Y:S02]  /*32a0*/  @!P0 LOP3.LUT R28, RZ, R28, RZ, 0x33, !PT ;  /* 0x0000001cff1c8212 */ /* 0x000fe400078e33ff */
[----:B------:R-:W-:Y:S02]  /*32b0*/  VOTE.ANY R33, PT, P2 ;  /* 0x0000000000217806 */ /* 0x000fe400010e0100 */
[----:B------:R-:W-:Y:S02]  /*32c0*/  @!P1 LOP3.LUT R31, RZ, R31, RZ, 0x33, !PT ;  /* 0x0000001fff1f9212 */ /* 0x000fe400078e33ff */
[----:B------:R-:W-:-:S02]  /*32d0*/  @!P2 LOP3.LUT R33, RZ, R33, RZ, 0x33, !PT ;  /* 0x00000021ff21a212 */ /* 0x000fc400078e33ff */
[----:B------:R-:W-:Y:S02]  /*32e0*/  LOP3.LUT R28, R31, R28, RZ, 0xc0, !PT ;  /* 0x0000001c1f1c7212 */ /* 0x000fe400078ec0ff */
[----:B------:R-:W-:Y:S02]  /*32f0*/  VOTE.ANY R31, PT, P3 ;  /* 0x00000000001f7806 */ /* 0x000fe400018e0100 */
[----:B------:R-:W-:Y:S02]  /*3300*/  LOP3.LUT R28, R33, R28, RZ, 0xc0, !PT ;  /* 0x0000001c211c7212 */ /* 0x000fe400078ec0ff */
[----:B------:R-:W-:Y:S02]  /*3310*/  LOP3.LUT P0, RZ, R52, 0x80, RZ, 0xc0, !PT ;  /* 0x0000008034ff7812 */ /* 0x000fe4000780c0ff */
[----:B------:R-:W-:Y:S02]  /*3320*/  VOTE.ANY R33, PT, P4 ;  /* 0x0000000000217806 */ /* 0x000fe400020e0100 */
[----:B------:R-:W-:-:S02]  /*3330*/  @!P3 LOP3.LUT R31, RZ, R31, RZ, 0x33, !PT ;  /* 0x0000001fff1fb212 */ /* 0x000fc400078e33ff */
[----:B------:R-:W-:Y:S02]  /*3340*/  @!P4 LOP3.LUT R33, RZ, R33, RZ, 0x33, !PT ;  /* 0x00000021ff21c212 */ /* 0x000fe400078e33ff */
[----:B------:R-:W-:Y:S02]  /*3350*/  LOP3.LUT R28, R31, R28, RZ, 0xc0, !PT ;  /* 0x0000001c1f1c7212 */ /* 0x000fe400078ec0ff */
[----:B------:R-:W-:Y:S02]  /*3360*/  VOTE.ANY R31, PT, P5 ;  /* 0x00000000001f7806 */ /* 0x000fe400028e0100 */
[----:B------:R-:W-:Y:S02]  /*3370*/  LOP3.LUT R28, R33, R28, RZ, 0xc0, !PT ;  /* 0x0000001c211c7212 */ /* 0x000fe400078ec0ff */
[----:B------:R-:W-:Y:S02]  /*3380*/  VOTE.ANY R33, PT, P6 ;  /* 0x0000000000217806 */ /* 0x000fe400030e0100 */
[----:B------:R-:W-:-:S02]  /*3390*/  @!P5 LOP3.LUT R31, RZ, R31, RZ, 0x33, !PT ;  /* 0x0000001fff1fd212 */ /* 0x000fc400078e33ff */
[----:B------:R-:W-:Y:S02]  /*33a0*/  VOTE.ANY R35, PT, P0 ;  /* 0x0000000000237806 */ /* 0x000fe400000e0100 */
[----:B------:R-:W-:Y:S02]  /*33b0*/  @!P6 LOP3.LUT R33, RZ, R33, RZ, 0x33, !PT ;  /* 0x00000021ff21e212 */ /* 0x000fe400078e33ff */
[----:B------:R-:W-:Y:S02]  /*33c0*/  LOP3.LUT R28, R31, R28, RZ, 0xc0, !PT ;  /* 0x0000001c1f1c7212 */ /* 0x000fe400078ec0ff */
[----:B------:R-:W-:Y:S02]  /*33d0*/  @!P0 LOP3.LUT R35, RZ, R35, RZ, 0x33, !PT ;  /* 0x00000023ff238212 */ /* 0x000fe400078e33ff */
[----:B------:R-:W-:-:S04]  /*33e0*/  LOP3.LUT R28, R33, R28, RZ, 0xc0, !PT ;  /* 0x0000001c211c7212 */ /* 0x000fc800078ec0ff */
[----:B------:R-:W-:-:S04]  /*33f0*/  LOP3.LUT R35, R35, R28, RZ, 0xc0, !PT ;  /* 0x0000001c23237212 */ /* 0x000fc800078ec0ff */
[----:B------:R-:W5:Y:S01]  /*3400*/  FLO.U32 R30, R35 ;  /* 0x00000023001e7300 */ /* 0x000f6200000e0000 */
[----:B------:R-:W-:-:S07]  /*3410*/  LOP3.LUT R46, R14, R35, RZ, 0xc0, !PT ;  /* 0x000000230e2e7212 */ /* 0x000fce00078ec0ff */
[----:B------:R-:W0:Y:S01]  /*3420*/  POPC R46, R46 ;  /* 0x0000002e002e7309 */ /* 0x000e220000000000 */
[----:B-----5:R-:W-:-:S13]  /*3430*/  ISETP.NE.AND P0, PT, R24, R30, PT ;  /* 0x0000001e1800720c */ /* 0x020fda0003f05270 */
[----:B0--34-:R-:W-:Y:S05]  /*3440*/  @P0 BRA `(.L_x_36) ;  /* 0x0000000000080947 */ /* 0x019fea0003800000 */
[----:B------:R-:W-:-:S06]  /*3450*/  IMAD R49, R52, 0x4, R29 ;  /* 0x0000000434317824 */ /* 0x000fcc00078e021d */
[----:B------:R0:W3:Y:S02]  /*3460*/  ATOMS.ADD R49, [R49], R46 ;  /* 0x0000002e3131738c */ /* 0x0000e40000000000 */
.L_x_36:
[----:B------:R-:W-:Y:S05]  /*3470*/  BSYNC.RECONVERGENT B0 ;  /* 0x0000000000007941 */ /* 0x000fea0003800200 */
.L_x_35:
        /* <DEDUP_REMOVED lines=35> */
.L_x_38:
[----:B------:R-:W-:Y:S05]  /*36b0*/  BSYNC.RECONVERGENT B0 ;  /* 0x0000000000007941 */ /* 0x000fea0003800200 */
.L_x_37:
        /* <DEDUP_REMOVED lines=27> */
[----:B------:R-:W-:Y:S02]  /*3870*/  LOP3.LUT R35, R35, R28, RZ, 0xc0, !PT ;  /* 0x0000001c23237212 */ /* 0x000fe400078ec0ff */
[----:B------:R-:W-:Y:S02]  /*3880*/  SHF.R.U32.HI R28, RZ, UR5, R23 ;  /* 0x00000005ff1c7c19 */ /* 0x000fe40008011617 */
[----:B------:R-:W5:Y:S01]  /*3890*/  FLO.U32 R39, R35 ;  /* 0x0000002300277300 */ /* 0x000f6200000e0000 */
[----:B------:R-:W-:Y:S02]  /*38a0*/  LOP3.LUT R53, R14, R35, RZ, 0xc0, !PT ;  /* 0x000000230e357212 */ /* 0x000fe400078ec0ff */
[----:B------:R-:W-:-:S05]  /*38b0*/  LOP3.LUT R30, R28, UR4, RZ, 0x30, !PT ;  /* 0x000000041c1e7c12 */ /* 0x000fca000f8e30ff */
[----:B------:R-:W0:Y:S01]  /*38c0*/  POPC R53, R53 ;  /* 0x0000003500357309 */ /* 0x000e220000000000 */
[----:B-----5:R-:W-:-:S13]  /*38d0*/  ISETP.NE.AND P0, PT, R24, R39, PT ;  /* 0x000000271800720c */ /* 0x020fda0003f05270 */
[----:B0--34-:R-:W-:Y:S05]  /*38e0*/  @P0 BRA `(.L_x_40) ;  /* 0x0000000000080947 */ /* 0x019fea0003800000 */
[----:B------:R-:W-:-:S05]  /*38f0*/  IMAD R48, R48, 0x4, R29 ;  /* 0x0000000430307824 */ /* 0x000fca00078e021d */
[----:B------:R0:W3:Y:S02]  /*3900*/  ATOMS.ADD R56, [R48], R53 ;  /* 0x000000353038738c */ /* 0x0000e40000000000 */
.L_x_40:
[----:B------:R-:W-:Y:S05]  /*3910*/  BSYNC.RECONVERGENT B0 ;  /* 0x0000000000007941 */ /* 0x000fea0003800200 */
.L_x_39:
        /* <DEDUP_REMOVED lines=30> */
[----:B0-----:R-:W-:Y:S02]  /*3b00*/  LOP3.LUT R48, R14, R35, RZ, 0xc0, !PT ;  /* 0x000000230e307212 */ /* 0x001fe400078ec0ff */
[----:B------:R-:W-:-:S05]  /*3b10*/  LOP3.LUT R34, R28, UR4, RZ, 0x30, !PT ;  /* 0x000000041c227c12 */ /* 0x000fca000f8e30ff */
[----:B------:R-:W0:Y:S01]  /*3b20*/  POPC R48, R48 ;  /* 0x0000003000307309 */ /* 0x000e220000000000 */
[----:B-----5:R-:W-:-:S13]  /*3b30*/  ISETP.NE.AND P0, PT, R24, R32, PT ;  /* 0x000000201800720c */ /* 0x020fda0003f05270 */
[----:B0--34-:R-:W-:Y:S05]  /*3b40*/  @P0 BRA `(.L_x_42) ;  /* 0x0000000000080947 */ /* 0x019fea0003800000 */
[----:B------:R-:W-:-:S06]  /*3b50*/  IMAD R45, R30, 0x4, R29 ;  /* 0x000000041e2d7824 */ /* 0x000fcc00078e021d */
[----:B------:R0:W3:Y:S02]  /*3b60*/  ATOMS.ADD R45, [R45], R48 ;  /* 0x000000302d2d738c */ /* 0x0000e40000000000 */
.L_x_42:
[----:B------:R-:W-:Y:S05]  /*3b70*/  BSYNC.RECONVERGENT B0 ;  /* 0x0000000000007941 */ /* 0x000fea0003800200 */
.L_x_41:
        /* <DEDUP_REMOVED lines=35> */
[----:B------:R-:W-:-:S06]  /*3db0*/  IMAD R36, R34, 0x4, R29 ;  /* 0x0000000422247824 */ /* 0x000fcc00078e021d */
[----:B------:R0:W3:Y:S02]  /*3dc0*/  ATOMS.ADD R36, [R36], R37 ;  /* 0x000000252424738c */ /* 0x0000e40000000000 */
.L_x_44:
[----:B------:R-:W-:Y:S05]  /*3dd0*/  BSYNC.RECONVERGENT B0 ;  /* 0x0000000000007941 */ /* 0x000fea0003800200 */
.L_x_43:
        /* <DEDUP_REMOVED lines=37> */
.L_x_46:
[----:B------:R-:W-:Y:S05]  /*4030*/  BSYNC.RECONVERGENT B0 ;  /* 0x0000000000007941 */ /* 0x000fea0003800200 */
.L_x_45:
        /* <DEDUP_REMOVED lines=37> */
.L_x_48:
[----:B------:R-:W-:Y:S05]  /*4290*/  BSYNC.RECONVERGENT B0 ;  /* 0x0000000000007941 */ /* 0x000fea0003800200 */
.L_x_47:
[----:B------:R-:W-:Y:S01]  /*42a0*/  R2P PR, R40, 0x7f ;  /* 0x0000007f28007804 */ /* 0x000fe20000000000 */
[----:B---3--:R3:W4:Y:S01]  /*42b0*/  SHFL.IDX PT, R32, R32, R55, 0x1f ;  /* 0x00001f3720207589 */ /* 0x00872200000e0000 */
[----:B------:R-:W-:Y:S01]  /*42c0*/  SHF.R.U32.HI R38, RZ, UR5, R12 ;  /* 0x00000005ff267c19 */ /* 0x000fe2000801160c */
[----:B------:R-:W-:Y:S01]  /*42d0*/  BSSY.RECONVERGENT B0, `(.L_x_49) ;  /* 0x0000022000007945 */ /* 0x000fe20003800200 */
[----:B------:R-:W-:Y:S02]  /*42e0*/  IMAD.MOV.U32 R30, RZ, RZ, RZ ;  /* 0x000000ffff1e7224 */ /* 0x000fe400078e00ff */
[----:B------:R-:W-:-:S07]  /*42f0*/  LOP3.LUT R38, R38, UR4, RZ, 0x30, !PT ;  /* 0x0000000426267c12 */ /* 0x000fce000f8e30ff */
        /* <DEDUP_REMOVED lines=31> */
.L_x_50:
[----:B------:R-:W-:Y:S05]  /*44f0*/  BSYNC.RECONVERGENT B0 ;  /* 0x0000000000007941 */ /* 0x000fea0003800200 */
.L_x_49:
        /* <DEDUP_REMOVED lines=9> */
[----:B------:R-:W-:Y:S02]  /*4590*/  @!P1 LOP3.LUT R39, RZ, R39, RZ, 0x33, !PT ;  /* 0x00000027ff279212 */ /* 0x000fe400078e33ff */
[----:B------:R-:W-:Y:S02]  /*45a0*/  VOTE.ANY R55, PT, P2 ;  /* 0x0000000000377806 */ /* 0x000fe400010e0100 */
[----:B------:R-:W-:-:S02]  /*45b0*/  LOP3.LUT R28, R39, R28, RZ, 0xc0, !PT ;  /* 0x0000001c271c7212 */ /* 0x000fc400078ec0ff */
[----:B------:R-:W-:Y:S02]  /*45c0*/  VOTE.ANY R39, PT, P3 ;  /* 0x0000000000277806 */ /* 0x000fe400018e0100 */
[----:B------:R-:W-:Y:S02]  /*45d0*/  @!P2 LOP3.LUT R55, RZ, R55, RZ, 0x33, !PT ;  /* 0x00000037ff37a212 */ /* 0x000fe400078e33ff */
[----:B------:R-:W-:Y:S02]  /*45e0*/  @!P3 LOP3.LUT R39, RZ, R39, RZ, 0x33, !PT ;  /* 0x00000027ff27b212 */ /* 0x000fe400078e33ff */
[----:B------:R-:W-:Y:S02]  /*45f0*/  LOP3.LUT R28, R55, R28, RZ, 0xc0, !PT ;  /* 0x0000001c371c7212 */ /* 0x000fe400078ec0ff */
[----:B------:R-:W-:Y:S02]  /*4600*/  LOP3.LUT P0, RZ, R38, 0x80, RZ, 0xc0, !PT ;  /* 0x0000008026ff7812 */ /* 0x000fe4000780c0ff */
[----:B------:R-:W-:-:S02]  /*4610*/  VOTE.ANY R55, PT, P4 ;  /* 0x0000000000377806 */ /* 0x000fc400020e0100 */
[----:B------:R-:W-:Y:S02]  /*4620*/  LOP3.LUT R28, R39, R28, RZ, 0xc0, !PT ;  /* 0x0000001c271c7212 */ /* 0x000fe400078ec0ff */
[----:B------:R-:W-:Y:S02]  /*4630*/  VOTE.ANY R39, PT, P5 ;  /* 0x0000000000277806 */ /* 0x000fe400028e0100 */
[----:B------:R-:W-:Y:S02]  /*4640*/  @!P4 LOP3.LUT R55, RZ, R55, RZ, 0x33, !PT ;  /* 0x00000037ff37c212 */ /* 0x000fe400078e33ff */
[----:B------:R-:W-:Y:S02]  /*4650*/  @!P5 LOP3.LUT R39, RZ, R39, RZ, 0x33, !PT ;  /* 0x00000027ff27d212 */ /* 0x000fe400078e33ff */
[----:B------:R-:W-:Y:S02]  /*4660*/  LOP3.LUT R28, R55, R28, RZ, 0xc0, !PT ;  /* 0x0000001c371c7212 */ /* 0x000fe400078ec0ff */
[----:B------:R-:W-:-:S02]  /*4670*/  VOTE.ANY R55, PT, P6 ;  /* 0x0000000000377806 */ /* 0x000fc400030e0100 */
[----:B------:R-:W-:Y:S02]  /*4680*/  LOP3.LUT R28, R39, R28, RZ, 0xc0, !PT ;  /* 0x0000001c271c7212 */ /* 0x000fe400078ec0ff */
[----:B------:R-:W-:Y:S02]  /*4690*/  VOTE.ANY R39, PT, P0 ;  /* 0x0000000000277806 */ /* 0x000fe400000e0100 */
[----:B------:R-:W-:Y:S02]  /*46a0*/  @!P6 LOP3.LUT R55, RZ, R55, RZ, 0x33, !PT ;  /* 0x00000037ff37e212 */ /* 0x000fe400078e33ff */
        /* <DEDUP_REMOVED lines=8> */
[----:B------:R-:W-:-:S05]  /*4730*/  IMAD R43, R38, 0x4, R29 ;  /* 0x00000004262b7824 */ /* 0x000fca00078e021d */
[----:B------:R0:W3:Y:S02]  /*4740*/  ATOMS.ADD R60, [R43], R28 ;  /* 0x0000001c2b3c738c */ /* 0x0000e40000000000 */
.L_x_52:
[----:B------:R-:W-:Y:S05]  /*4750*/  BSYNC.RECONVERGENT B0 ;  /* 0x0000000000007941 */ /* 0x000fea0003800200 */
.L_x_51:
[----:B------:R-:W-:Y:S01]  /*4760*/  R2P PR, R40, 0x7f ;  /* 0x0000007f28007804 */ /* 0x000fe20000000000 */
[----:B---3--:R3:W4:Y:S01]  /*4770*/  SHFL.IDX PT, R39, R60, R39, 0x1f ;  /* 0x00001f273c277589 */ /* 0x00872200000e0000 */
[----:B------:R-:W-:Y:S01]  /*4780*/  SHF.R.U32.HI R58, RZ, UR5, R16 ;  /* 0x00000005ff3a7c19 */ /* 0x000fe20008011610 */
[----:B------:R-:W-:Y:S01]  /*4790*/  BSSY.RECONVERGENT B0, `(.L_x_53) ;  /* 0x0000022000007945 */ /* 0x000fe20003800200 */
[----:B------:R-:W-:Y:S02]  /*47a0*/  IMAD.MOV.U32 R64, RZ, RZ, RZ ;  /* 0x000000ffff407224 */ /* 0x000fe400078e00ff */
[----:B------:R-:W-:-:S07]  /*47b0*/  LOP3.LUT R58, R58, UR4, RZ, 0x30, !PT ;  /* 0x000000043a3a7c12 */ /* 0x000fce000f8e30ff */
[----:B------:R-:W-:Y:S02]  /*47c0*/  VOTE.ANY R38, PT, P0 ;  /* 0x0000000000267806 */ /* 0x000fe400000e0100 */
[----:B0-----:R-:W-:Y:S02]  /*47d0*/  VOTE.ANY R43, PT, P1 ;  /* 0x00000000002b7806 */ /* 0x001fe400008e0100 */
[----:B------:R-:W-:Y:S02]  /*47e0*/  @!P0 LOP3.LUT R38, RZ, R38, RZ, 0x33, !PT ;  /* 0x00000026ff268212 */ /* 0x000fe400078e33ff */
[----:B------:R-:W-:Y:S02]  /*47f0*/  @!P1 LOP3.LUT R43, RZ, R43, RZ, 0x33, !PT ;  /* 0x0000002bff2b9212 */ /* 0x000fe400078e33ff */
[----:B------:R-:W-:Y:S02]  /*4800*/  LOP3.LUT P0, RZ, R40, 0x80, RZ, 0xc0, !PT ;  /* 0x0000008028ff7812 */ /* 0x000fe4000780c0ff */
[----:B------:R-:W-:-:S02]  /*4810*/  LOP3.LUT R38, R43, R38, RZ, 0xc0, !PT ;  /* 0x000000262b267212 */ /* 0x000fc400078ec0ff */
[----:B------:R-:W-:-:S04]  /*4820*/  VOTE.ANY R43, PT, P2 ;  /* 0x00000000002b7806 */ /* 0x000fc800010e0100 */
[----:B------:R-:W-:-:S04]  /*4830*/  @!P2 LOP3.LUT R43, RZ, R43, RZ, 0x33, !PT ;  /* 0x0000002bff2ba212 */ /* 0x000fc800078e33ff */
[----:B------:R-:W-:Y:S02]  /*4840*/  LOP3.LUT R38, R43, R38, RZ, 0xc0, !PT ;  /* 0x000000262b267212 */ /* 0x000fe400078ec0ff */
        /* <DEDUP_REMOVED lines=14> */
[----:B------:R-:W-:-:S04]  /*4930*/  LOP3.LUT R55, R43, R38, RZ, 0xc0, !PT ;  /* 0x000000262b377212 */ /* 0x000fc800078ec0ff */
[----:B------:R-:W0:Y:S01]  /*4940*/  FLO.U32 R43, R55 ;  /* 0x00000037002b7300 */ /* 0x000e2200000e0000 */
[----:B------:R-:W-:-:S07]  /*4950*/  LOP3.LUT R38, R14, R55, RZ, 0xc0, !PT ;  /* 0x000000370e267212 */ /* 0x000fce00078ec0ff */
[----:B------:R-:W1:Y:S01]  /*4960*/  POPC R38, R38 ;  /* 0x0000002600267309 */ /* 0x000e620000000000 */
[----:B0-----:R-:W-:-:S13]  /*4970*/  ISETP.NE.AND P0, PT, R24, R43, PT ;  /* 0x0000002b1800720c */ /* 0x001fda0003f05270 */
[----:B-1-34-:R-:W-:Y:S05]  /*4980*/  @P0 BRA `(.L_x_54) ;  /* 0x0000000000080947 */ /* 0x01afea0003800000 */
[----:B------:R-:W-:-:S05]  /*4990*/  IMAD R55, R40, 0x4, R29 ;  /* 0x0000000428377824 */ /* 0x000fca00078e021d */
[----:B------:R0:W1:Y:S02]  /*49a0*/  ATOMS.ADD R64, [R55], R38 ;  /* 0x000000263740738c */ /* 0x0000640000000000 */
.L_x_54:
[----:B------:R-:W-:Y:S05]  /*49b0*/  BSYNC.RECONVERGENT B0 ;  /* 0x0000000000007941 */ /* 0x000fea0003800200 */
.L_x_53:
[----:B------:R-:W-:Y:S01]  /*49c0*/  R2P PR, R58, 0x7f ;  /* 0x0000007f3a007804 */ /* 0x000fe20000000000 */
[----:B-1----:R1:W3:Y:S01]  /*49d0*/  SHFL.IDX PT, R43, R64, R43, 0x1f ;  /* 0x00001f2b402b7589 */ /* 0x0022e200000e0000 */
        /* <DEDUP_REMOVED lines=30> */
[----:B------:R-:W4:Y:S01]  /*4bc0*/  POPC R40, R40 ;  /* 0x0000002800287309 */ /* 0x000f220000000000 */
[----:B0-----:R-:W-:-:S13]  /*4bd0*/  ISETP.NE.AND P0, PT, R24, R55, PT ;  /* 0x000000371800720c */ /* 0x001fda0003f05270 */
[----:B-1-34-:R-:W-:Y:S05]  /*4be0*/  @P0 BRA `(.L_x_56) ;  /* 0x0000000000080947 */ /* 0x01afea0003800000 */
[----:B------:R-:W-:-:S05]  /*4bf0*/  IMAD R59, R58, 0x4, R29 ;  /* 0x000000043a3b7824 */ /* 0x000fca00078e021d */
[----:B------:R0:W1:Y:S02]  /*4c00*/  ATOMS.ADD R62, [R59], R40 ;  /* 0x000000283b3e738c */ /* 0x0000640000000000 */
.L_x_56:
[----:B------:R-:W-:Y:S05]  /*4c10*/  BSYNC.RECONVERGENT B0 ;  /* 0x0000000000007941 */ /* 0x000fea0003800200 */
.L_x_55:
[----:B------:R-:W-:Y:S01]  /*4c20*/  R2P PR, R60, 0x7f ;  /* 0x0000007f3c007804 */ /* 0x000fe20000000000 */
[----:B--2---:R-:W-:Y:S01]  /*4c30*/  IMAD.IADD R44, R44, 0x1, R47 ;  /* 0x000000012c2c7824 */ /* 0x004fe200078e022f */
[----:B------:R-:W-:Y:S01]  /*4c40*/  BSSY.RECONVERGENT B0, `(.L_x_57) ;  /* 0x0000025000007945 */ /* 0x000fe20003800200 */
[----:B------:R-:W-:Y:S02]  /*4c50*/  IMAD.IADD R46, R46, 0x1, R49 ;  /* 0x000000012e2e7824 */ /* 0x000fe400078e0231 */
[----:B-1----:R1:W2:Y:S01]  /*4c60*/  SHFL.IDX PT, R49, R62, R55, 0x1f ;  /* 0x00001f373e317589 */ /* 0x0022a200000e0000 */
[----:B------:R-:W-:-:S07]  /*4c70*/  IMAD.MOV.U32 R64, RZ, RZ, RZ ;  /* 0x000000ffff407224 */ /* 0x000fce00078e00ff */
[----:B------:R-:W-:Y:S02]  /*4c80*/  VOTE.ANY R58, PT, P0 ;  /* 0x00000000003a7806 */ /* 0x000fe400000e0100 */
[----:B------:R-:W-:Y:S02]  /*4c90*/  VOTE.ANY R47, PT, P1 ;  /* 0x00000000002f7806 */ /* 0x000fe400008e0100 */
        /* <DEDUP_REMOVED lines=22> */
[----:B------:R-:W-:Y:S02]  /*4e00*/  SHF.R.U32.HI R58, RZ, UR5, R6 ;  /* 0x00000005ff3a7c19 */ /* 0x000fe40008011606 */
[----:B0-----:R-:W0:Y:S01]  /*4e10*/  FLO.U32 R59, R61 ;  /* 0x0000003d003b7300 */ /* 0x001e2200000e0000 */
[----:B------:R-:W-:Y:S02]  /*4e20*/  LOP3.LUT R47, R14, R61, RZ, 0xc0, !PT ;  /* 0x0000003d0e2f7212 */ /* 0x000fe400078ec0ff */
[----:B------:R-:W-:-:S05]  /*4e30*/  LOP3.LUT R58, R58, UR4, RZ, 0x30, !PT ;  /* 0x000000043a3a7c12 */ /* 0x000fca000f8e30ff */
[----:B------:R-:W3:Y:S01]  /*4e40*/  POPC R47, R47 ;  /* 0x0000002f002f7309 */ /* 0x000ee20000000000 */
[----:B0-----:R-:W-:-:S13]  /*4e50*/  ISETP.NE.AND P0, PT, R24, R59, PT ;  /* 0x0000003b1800720c */ /* 0x001fda0003f05270 */
[----:B-123--:R-:W-:Y:S05]  /*4e60*/  @P0 BRA `(.L_x_58) ;  /* 0x0000000000080947 */ /* 0x00efea0003800000 */
[----:B------:R-:W-:-:S05]  /*4e70*/  IMAD R60, R60, 0x4, R29 ;  /* 0x000000043c3c7824 */ /* 0x000fca00078e021d */
[----:B------:R0:W1:Y:S02]  /*4e80*/  ATOMS.ADD R64, [R60], R47 ;  /* 0x0000002f3c40738c */ /* 0x0000640000000000 */
.L_x_58:
[----:B------:R-:W-:Y:S05]  /*4e90*/  BSYNC.RECONVERGENT B0 ;  /* 0x0000000000007941 */ /* 0x000fea0003800200 */
.L_x_57:
[----:B------:R-:W-:Y:S01]  /*4ea0*/  R2P PR, R58, 0x7f ;  /* 0x0000007f3a007804 */ /* 0x000fe20000000000 */
[----:B------:R-:W-:Y:S01]  /*4eb0*/  IMAD.IADD R52, R51, 0x1, R52 ;  /* 0x0000000133347824 */ /* 0x000fe200078e0234 */
[----:B-1----:R1:W2:Y:S01]  /*4ec0*/  SHFL.IDX PT, R64, R64, R59, 0x1f ;  /* 0x00001f3b40407589 */ /* 0x0022a200000e0000 */
[----:B------:R-:W-:Y:S01]  /*4ed0*/  BSSY.RECONVERGENT B0, `(.L_x_59) ;  /* 0x0000024000007945 */ /* 0x000fe20003800200 */
[----:B------:R-:W-:Y:S02]  /*4ee0*/  IMAD.IADD R56, R53, 0x1, R56 ;  /* 0x0000000135387824 */ /* 0x000fe400078e0238 */
[----:B------:R-:W-:-:S07]  /*4ef0*/  IMAD.MOV.U32 R62, RZ, RZ, RZ ;  /* 0x000000ffff3e7224 */ /* 0x000fce00078e00ff */
        /* <DEDUP_REMOVED lines=25> */
[----:B------:R-:W0:Y:S01]  /*5090*/  FLO.U32 R55, R61 ;  /* 0x0000003d00377300 */ /* 0x000e2200000e0000 */
[----:B------:R-:W-:Y:S02]  /*50a0*/  LOP3.LUT R51, R14, R61, RZ, 0xc0, !PT ;  /* 0x0000003d0e337212 */ /* 0x000fe400078ec0ff */
[----:B------:R-:W-:-:S05]  /*50b0*/  LOP3.LUT R60, R60, UR4, RZ, 0x30, !PT ;  /* 0x000000043c3c7c12 */ /* 0x000fca000f8e30ff */
[----:B------:R-:W3:Y:S01]  /*50c0*/  POPC R51, R51 ;  /* 0x0000003300337309 */ /* 0x000ee20000000000 */
[----:B0-----:R-:W-:-:S13]  /*50d0*/  ISETP.NE.AND P0, PT, R24, R55, PT ;  /* 0x000000371800720c */ /* 0x001fda0003f05270 */
[----:B-123--:R-:W-:Y:S05]  /*50e0*/  @P0 BRA `(.L_x_60) ;  /* 0x0000000000080947 */ /* 0x00efea0003800000 */
[----:B------:R-:W-:-:S05]  /*50f0*/  IMAD R58, R58, 0x4, R29 ;  /* 0x000000043a3a7824 */ /* 0x000fca00078e021d */
[----:B------:R0:W1:Y:S02]  /*5100*/  ATOMS.ADD R62, [R58], R51 ;  /* 0x000000333a3e738c */ /* 0x0000640000000000 */
.L_x_60:
[----:B------:R-:W-:Y:S05]  /*5110*/  BSYNC.RECONVERGENT B0 ;  /* 0x0000000000007941 */ /* 0x000fea0003800200 */
.L_x_59:
[----:B------:R-:W-:Y:S01]  /*5120*/  R2P PR, R60, 0x7f ;  /* 0x0000007f3c007804 */ /* 0x000fe20000000000 */
[----:B------:R-:W-:Y:S01]  /*5130*/  IMAD.IADD R48, R48, 0x1, R45 ;  /* 0x0000000130307824 */ /* 0x000fe200078e022d */
[----:B-1----:R1:W2:Y:S01]  /*5140*/  SHFL.IDX PT, R62, R62, R55, 0x1f ;  /* 0x00001f373e3e7589 */ /* 0x0022a200000e0000 */
[----:B------:R-:W-:Y:S01]  /*5150*/  BSSY.RECONVERGENT B0, `(.L_x_61) ;  /* 0x0000024000007945 */ /* 0x000fe20003800200 */
[----:B------:R-:W-:-:S09]  /*5160*/  IMAD.MOV.U32 R66, RZ, RZ, RZ ;  /* 0x000000ffff427224 */ /* 0x000fd200078e00ff */
        /* <DEDUP_REMOVED lines=23> */
[----:B------:R-:W-:Y:S01]  /*52e0*/  LOP3.LUT R53, R58, R53, RZ, 0xc0, !PT ;  /* 0x000000353a357212 */ /* 0x000fe200078ec0ff */
[----:B------:R-:W-:Y:S01]  /*52f0*/  IMAD.IADD R58, R37, 0x1, R36 ;  /* 0x00000001253a7824 */ /* 0x000fe200078e0224 */
        /* <DEDUP_REMOVED lines=9> */
.L_x_62:
[----:B------:R-:W-:Y:S05]  /*5390*/  BSYNC.RECONVERGENT B0 ;  /* 0x0000000000007941 */ /* 0x000fea0003800200 */
.L_x_61:
[----:B------:R-:W-:Y:S01]  /*53a0*/  R2P PR, R36, 0x7f ;  /* 0x0000007f24007804 */ /* 0x000fe20000000000 */
[----:B------:R-:W-:Y:S01]  /*53b0*/  IMAD.IADD R34, R35, 0x1, R34 ;  /* 0x0000000123227824 */ /* 0x000fe200078e0222 */
[----:B------:R-:W-:Y:S01]  /*53c0*/  BSSY.RECONVERGENT B0, `(.L_x_63) ;  /* 0x0000022000007945 */ /* 0x000fe20003800200 */
[----:B------:R-:W-:-:S10]  /*53d0*/  IMAD.MOV.U32 R55, RZ, RZ, RZ ;  /* 0x000000ffff377224 */ /* 0x000fd400078e00ff */
        /* <DEDUP_REMOVED lines=24> */
[----:B-1----:R0:W1:Y:S02]  /*5560*/  SHFL.IDX PT, R60, R66, R45, 0x1f ;  /* 0x00001f2d423c7589 */ /* 0x00206400000e0000 */
[----:B------:R-:W2:Y:S01]  /*5570*/  FLO.U32 R59, R53 ;  /* 0x00000035003b7300 */ /* 0x000ea200000e0000 */
[----:B------:R-:W-:-:S07]  /*5580*/  LOP3.LUT R35, R14, R53, RZ, 0xc0, !PT ;  /* 0x000000350e237212 */ /* 0x000fce00078ec0ff */
[----:B------:R-:W3:Y:S01]  /*5590*/  POPC R35, R35 ;  /* 0x0000002300237309 */ /* 0x000ee20000000000 */
[----:B--2---:R-:W-:-:S13]  /*55a0*/  ISETP.NE.AND P0, PT, R24, R59, PT ;  /* 0x0000003b1800720c */ /* 0x004fda0003f05270 */
[----:B01-3--:R-:W-:Y:S05]  /*55b0*/  @P0 BRA `(.L_x_64) ;  /* 0x0000000000080947 */ /* 0x00bfea0003800000 */
[----:B------:R-:W-:-:S05]  /*55c0*/  IMAD R36, R36, 0x4, R29 ;  /* 0x0000000424247824 */ /* 0x000fca00078e021d */
[----:B------:R0:W1:Y:S02]  /*55d0*/  ATOMS.ADD R55, [R36], R35 ;  /* 0x000000232437738c */ /* 0x0000640000000000 */
.L_x_64:
[----:B------:R-:W-:Y:S05]  /*55e0*/  BSYNC.RECONVERGENT B0 ;  /* 0x0000000000007941 */ /* 0x000fea0003800200 */
.L_x_63:
[----:B------:R-:W-:Y:S01]  /*55f0*/  R2P PR, R26, 0x7f ;  /* 0x0000007f1a007804 */ /* 0x000fe20000000000 */
[----:B01----:R0:W1:Y:S01]  /*5600*/  SHFL.IDX PT, R36, R55, R59, 0x1f ;  /* 0x00001f3b37247589 */ /* 0x00306200000e0000 */
[----:B------:R-:W-:Y:S11]  /*5610*/  BSSY.RECONVERGENT B0, `(.L_x_65) ;  /* 0x0000021000007945 */ /* 0x000ff60003800200 */
[----:B------:R-:W-:-:S02]  /*5620*/  VOTE.ANY R45, PT, P0 ;  /* 0x00000000002d7806 */ /* 0x000fc400000e0100 */
[----:B------:R-:W-:Y:S02]  /*5630*/  VOTE.ANY R66, PT, P1 ;  /* 0x0000000000427806 */ /* 0x000fe400008e0100 */
[----:B------:R-:W-:Y:S02]  /*5640*/  @!P0 LOP3.LUT R45, RZ, R45, RZ, 0x33, !PT ;  /* 0x0000002dff2d8212 */ /* 0x000fe400078e33ff */
[----:B------:R-:W-:Y:S02]  /*5650*/  @!P1 LOP3.LUT R66, RZ, R66, RZ, 0x33, !PT ;  /* 0x00000042ff429212 */ /* 0x000fe400078e33ff */
[----:B------:R-:W-:Y:S02]  /*5660*/  LOP3.LUT P0, RZ, R26, 0x80, RZ, 0xc0, !PT ;  /* 0x000000801aff7812 */ /* 0x000fe4000780c0ff */
        /* <DEDUP_REMOVED lines=19> */
[----:B------:R-:W2:Y:S01]  /*57a0*/  FLO.U32 R53, R45 ;  /* 0x0000002d00357300 */ /* 0x000ea200000e0000 */
[----:B------:R-:W-:-:S07]  /*57b0*/  LOP3.LUT R14, R14, R45, RZ, 0xc0, !PT ;  /* 0x0000002d0e0e7212 */ /* 0x000fce00078ec0ff */
[----:B0-----:R0:W3:Y:S01]  /*57c0*/  POPC R55, R14 ;  /* 0x0000000e00377309 */ /* 0x0010e20000000000 */
[----:B--2---:R-:W-:Y:S01]  /*57d0*/  ISETP.NE.AND P0, PT, R24, R53, PT ;  /* 0x000000351800720c */ /* 0x004fe20003f05270 */
[----:B------:R-:W-:-:S12]  /*57e0*/  IMAD.MOV.U32 R24, RZ, RZ, RZ ;  /* 0x000000ffff187224 */ /* 0x000fd800078e00ff */
[----:B01-3--:R-:W-:Y:S05]  /*57f0*/  @P0 BRA `(.L_x_66) ;  /* 0x0000000000080947 */ /* 0x00bfea0003800000 */
[----:B------:R-:W-:-:S06]  /*5800*/  IMAD R24, R26, 0x4, R29 ;  /* 0x000000041a187824 */ /* 0x000fcc00078e021d */
[----:B------:R0:W1:Y:S02]  /*5810*/  ATOMS.ADD R24, [R24], R55 ;  /* 0x000000371818738c */ /* 0x0000640000000000 */
.L_x_66:
[----:B------:R-:W-:Y:S05]  /*5820*/  BSYNC.RECONVERGENT B0 ;  /* 0x0000000000007941 */ /* 0x000fea0003800200 */
.L_x_65:
[----:B------:R-:W-:Y:S01]  /*5830*/  BAR.SYNC.DEFER_BLOCKING 0x0 ;  /* 0x0000000000007b1d */ /* 0x000fe20000010000 */
[----:B------:R-:W-:Y:S01]  /*5840*/  IMAD.IADD R26, R40, 0x1, R49 ;  /* 0x00000001281a7824 */ /* 0x000fe200078e0231 */
[----:B------:R-:W-:Y:S01]  /*5850*/  ISETP.NE.AND P0, PT, R50, RZ, PT ;  /* 0x000000ff3200720c */ /* 0x000fe20003f05270 */
[----:B------:R-:W-:Y:S02]  /*5860*/  IMAD.IADD R28, R28, 0x1, R39 ;  /* 0x000000011c1c7824 */ /* 0x000fe400078e0227 */
[----:B------:R-:W-:Y:S01]  /*5870*/  IMAD R40, R44, 0x4, R7 ;  /* 0x000000042c287824 */ /* 0x000fe200078e0207 */
[----:B------:R-:W-:Y:S01]  /*5880*/  BSSY B1, `(.L_x_67) ;  /* 0x000005c000017945 */ /* 0x000fe20003800000 */
[----:B------:R-:W-:Y:S01]  /*5890*/  IMAD.IADD R14, R38, 0x1, R43 ;  /* 0x00000001260e7824 */ /* 0x000fe200078e022b */
[----:B-1----:R-:W1:Y:S01]  /*58a0*/  SHFL.IDX PT, R24, R24, R53, 0x1f ;  /* 0x00001f3518187589 */ /* 0x002e6200000e0000 */
[----:B------:R-:W-:Y:S02]  /*58b0*/  IMAD R39, R46, 0x4, R7 ;  /* 0x000000042e277824 */ /* 0x000fe400078e0207 */
[----:B------:R-:W-:-:S02]  /*58c0*/  IMAD.IADD R60, R37, 0x1, R60 ;  /* 0x00000001253c7824 */ /* 0x000fc400078e023c */
[--C-:B------:R-:W-:Y:S02]  /*58d0*/  IMAD R38, R52, 0x4, R7.reuse ;  /* 0x0000000434267824 */ /* 0x100fe400078e0207 */
[----:B------:R-:W-:Y:S02]  /*58e0*/  IMAD.IADD R32, R33, 0x1, R32 ;  /* 0x0000000121207824 */ /* 0x000fe400078e0220 */
[----:B------:R-:W-:Y:S02]  /*58f0*/  IMAD.IADD R44, R35, 0x1, R36 ;  /* 0x00000001232c7824 */ /* 0x000fe400078e0224 */
[--C-:B------:R-:W-:Y:S02]  /*5900*/  IMAD R37, R56, 0x4, R7.reuse ;  /* 0x0000000438257824 */ /* 0x100fe400078e0207 */
[----:B------:R-:W-:Y:S02]  /*5910*/  IMAD.IADD R30, R31, 0x1, R30 ;  /* 0x000000011f1e7824 */ /* 0x000fe400078e021e */
[--C-:B------:R-:W-:Y:S01]  /*5920*/  IMAD R36, R48, 0x4, R7.reuse ;  /* 0x0000000430247824 */ /* 0x100fe200078e0207 */
[----:B------:R2:W-:Y:S01]  /*5930*/  STS [R40+-0x4], R27 ;  /* 0xfffffc1b28007388 */ /* 0x0005e20000000800 */
[----:B------:R-:W-:-:S02]  /*5940*/  IMAD R35, R58, 0x4, R7 ;  /* 0x000000043a237824 */ /* 0x000fc400078e0207 */
[--C-:B------:R-:W-:Y:S01]  /*5950*/  IMAD R34, R34, 0x4, R7.reuse ;  /* 0x0000000422227824 */ /* 0x100fe200078e0207 */
[----:B------:R-:W-:Y:S01]  /*5960*/  STS [R39+-0x4], R22 ;  /* 0xfffffc1627007388 */ /* 0x000fe20000000800 */
[--C-:B------:R-:W-:Y:S02]  /*5970*/  IMAD R33, R32, 0x4, R7.reuse ;  /* 0x0000000420217824 */ /* 0x100fe400078e0207 */
[----:B------:R-:W-:Y:S01]  /*5980*/  IMAD.IADD R64, R47, 0x1, R64 ;  /* 0x000000012f407824 */ /* 0x000fe200078e0240 */
[----:B------:R-:W-:Y:S01]  /*5990*/  STS [R38+-0x4], R21 ;  /* 0xfffffc1526007388 */ /* 0x000fe20000000800 */
[--C-:B------:R-:W-:Y:S02]  /*59a0*/  IMAD R32, R30, 0x4, R7.reuse ;  /* 0x000000041e207824 */ /* 0x100fe400078e0207 */
[----:B------:R-:W-:Y:S01]  /*59b0*/  IMAD.IADD R62, R51, 0x1, R62 ;  /* 0x00000001333e7824 */ /* 0x000fe200078e023e */
[----:B------:R-:W-:Y:S01]  /*59c0*/  STS [R37+-0x4], R18 ;  /* 0xfffffc1225007388 */ /* 0x000fe20000000800 */
[----:B------:R-:W-:-:S02]  /*59d0*/  IMAD R31, R28, 0x4, R7 ;  /* 0x000000041c1f7824 */ /* 0x000fc400078e0207 */
[--C-:B------:R-:W-:Y:S01]  /*59e0*/  IMAD R30, R14, 0x4, R7.reuse ;  /* 0x000000040e1e7824 */ /* 0x100fe200078e0207 */
[----:B------:R-:W-:Y:S01]  /*59f0*/  STS [R36+-0x4], R23 ;  /* 0xfffffc1724007388 */ /* 0x000fe20000000800 */
[--C-:B------:R-:W-:Y:S02]  /*5a00*/  IMAD R29, R26, 0x4, R7.reuse ;  /* 0x000000041a1d7824 */ /* 0x100fe400078e0207 */
[----:B-1----:R-:W-:Y:S01]  /*5a10*/  IMAD.IADD R24, R55, 0x1, R24 ;  /* 0x0000000137187824 */ /* 0x002fe200078e0218 */
[----:B------:R-:W-:Y:S01]  /*5a20*/  STS [R35+-0x4], R20 ;  /* 0xfffffc1423007388 */ /* 0x000fe20000000800 */
[--C-:B------:R-:W-:Y:S02]  /*5a30*/  IMAD R28, R64, 0x4, R7.reuse ;  /* 0x00000004401c7824 */ /* 0x100fe400078e0207 */
[--C-:B--2---:R-:W-:Y:S01]  /*5a40*/  IMAD R27, R62, 0x4, R7.reuse ;  /* 0x000000043e1b7824 */ /* 0x104fe200078e0207 */
[----:B------:R1:W-:Y:S01]  /*5a50*/  STS [R34+-0x4], R25 ;  /* 0xfffffc1922007388 */ /* 0x0003e20000000800 */
[----:B------:R-:W-:-:S02]  /*5a60*/  IMAD R26, R60, 0x4, R7 ;  /* 0x000000043c1a7824 */ /* 0x000fc400078e0207 */
[--C-:B------:R-:W-:Y:S01]  /*5a70*/  IMAD R24, R24, 0x4, R7.reuse ;  /* 0x0000000418187824 */ /* 0x100fe200078e0207 */
[----:B------:R-:W-:Y:S04]  /*5a80*/  STS [R33+-0x4], R10 ;  /* 0xfffffc0a21007388 */ /* 0x000fe80000000800 */
[----:B------:R-:W-:Y:S01]  /*5a90*/  STS [R32+-0x4], R17 ;  /* 0xfffffc1120007388 */ /* 0x000fe20000000800 */
[----:B-1----:R-:W-:-:S03]  /*5aa0*/  IMAD R25, R44, 0x4, R7 ;  /* 0x000000042c197824 */ /* 0x002fc600078e0207 */
[----:B------:R-:W-:Y:S04]  /*5ab0*/  STS [R31+-0x4], R12 ;  /* 0xfffffc0c1f007388 */ /* 0x000fe80000000800 */
[----:B------:R1:W-:Y:S04]  /*5ac0*/  STS [R30+-0x4], R19 ;  /* 0xfffffc131e007388 */ /* 0x0003e80000000800 */
[----:B------:R2:W-:Y:S04]  /*5ad0*/  STS [R29+-0x4], R16 ;  /* 0xfffffc101d007388 */ /* 0x0005e80000000800 */
[----:B------:R2:W-:Y:S01]  /*5ae0*/  STS [R28+-0x4], R9 ;  /* 0xfffffc091c007388 */ /* 0x0005e20000000800 */
[----:B-1----:R-:W-:-:S03]  /*5af0*/  IMAD R19, R3, 0x8, R7 ;  /* 0x0000000803137824 */ /* 0x002fc600078e0207 */
[----:B------:R2:W-:Y:S04]  /*5b00*/  STS [R27+-0x4], R6 ;  /* 0xfffffc061b007388 */ /* 0x0005e80000000800 */
[----:B------:R2:W-:Y:S04]  /*5b10*/  STS [R26+-0x4], R11 ;  /* 0xfffffc0b1a007388 */ /* 0x0005e80000000800 */
[----:B------:R2:W-:Y:S04]  /*5b20*/  STS [R25+-0x4], R8 ;  /* 0xfffffc0819007388 */ /* 0x0005e80000000800 */
[----:B------:R2:W-:Y:S01]  /*5b30*/  STS [R24+-0x4], R13 ;  /* 0xfffffc0d18007388 */ /* 0x0005e20000000800 */
[----:B------:R-:W-:Y:S05]  /*5b40*/  @P0 BRA `(.L_x_68) ;  /* 0x0000000000bc0947 */ /* 0x000fea0003800000 */
[----:B------:R-:W1:Y:S02]  /*5b50*/  LDCU.64 UR8, c[0x0][0x398] ;  /* 0x00007300ff0877ac */ /* 0x000e640008000a00 */
[----:B-1----:R-:W-:-:S04]  /*5b60*/  LEA R10, P0, R3, UR8, 0x3 ;  /* 0x00000008030a7c11 */ /* 0x002fc8000f8018ff */
[----:B--2---:R-:W-:-:S05]  /*5b70*/  LEA.HI.X R11, R3, UR9, RZ, 0x3, P0 ;  /* 0x00000009030b7c11 */ /* 0x004fca00080f1cff */
[----:B------:R-:W2:Y:S01]  /*5b80*/  LDG.E.64 R8, desc[UR6][R10.64] ;  /* 0x000000060a087981 */ /* 0x000ea2000c1e1b00 */
[----:B------:R-:W-:Y:S02]  /*5b90*/  SHF.R.S32.HI R13, RZ, 0x1f, R15 ;  /* 0x0000001fff0d7819 */ /* 0x000fe4000001140f */
[----:B--2---:R-:W-:-:S05]  /*5ba0*/  IADD3 R8, P0, PT, -R15, R8, RZ ;  /* 0x000000080f087210 */ /* 0x004fca0007f1e1ff */
[----:B------:R-:W-:Y:S01]  /*5bb0*/  IMAD.X R9, R9, 0x1, ~R13, P0 ;  /* 0x0000000109097824 */ /* 0x000fe200000e0e0d */
[----:B------:R-:W-:Y:S01]  /*5bc0*/  ISETP.GE.AND P0, PT, R42, 0x1, PT ;  /* 0x000000012a00780c */ /* 0x000fe20003f06270 */
[----:B------:R-:W-:-:S03]  /*5bd0*/  IMAD.MOV.U32 R13, RZ, RZ, R0 ;  /* 0x000000ffff0d7224 */ /* 0x000fc600078e0000 */
[----:B------:R1:W-:Y:S09]  /*5be0*/  STS.64 [R19+0x6600], R8 ;  /* 0x0066000813007388 */ /* 0x0003f20000000a00 */
[----:B------:R-:W-:Y:S05]  /*5bf0*/  @!P0 BRA `(.L_x_69) ;  /* 0x00000000006c8947 */ /* 0x000fea0003800000 */
[----:B------:R-:W-:Y:S01]  /*5c00*/  BSSY B0, `(.L_x_70) ;  /* 0x0000019000007945 */ /* 0x000fe20003800000 */
[----:B------:R-:W-:Y:S02]  /*5c10*/  IMAD.MOV.U32 R6, RZ, RZ, -0x1 ;  /* 0xffffffffff067424 */ /* 0x000fe400078e00ff */
[----:B------:R-:W-:Y:S02]  /*5c20*/  IMAD.MOV.U32 R10, RZ, RZ, R42 ;  /* 0x000000ffff0a7224 */ /* 0x000fe400078e002a */
[----:B------:R-:W-:-:S07]  /*5c30*/  IMAD.MOV.U32 R13, RZ, RZ, R0 ;  /* 0x000000ffff0d7224 */ /* 0x000fce00078e0000 */
.L_x_74:
[----:B-1----:R-:W1:Y:S01]  /*5c40*/  LDC.64 R8, c[0x0][0x380] ;  /* 0x0000e000ff087b82 */ /* 0x002e620000000a00 */
[----:B------:R-:W-:Y:S01]  /*5c50*/  VIADD R17, R10, 0xffffffff ;  /* 0xffffffff0a117836 */ /* 0x000fe20000000000 */
[----:B------:R-:W-:Y:S03]  /*5c60*/  BSSY B2, `(.L_x_71) ;  /* 0x0000008000027945 */ /* 0x000fe60003800000 */
[----:B------:R-:W-:-:S04]  /*5c70*/  IMAD R11, R17, 0x100, R3 ;  /* 0x00000100110b7824 */ /* 0x000fc800078e0203 */
[----:B-1----:R-:W-:-:S07]  /*5c80*/  IMAD.WIDE R8, R11, 0x4, R8 ;  /* 0x000000040b087825 */ /* 0x002fce00078e0208 */
.L_x_72:
[----:B------:R-:W-:Y:S05]  /*5c90*/  YIELD ;  /* 0x0000000000007946 */ /* 0x000fea0003800000 */
[----:B------:R1:W-:Y:S06]  /*5ca0*/  MEMBAR.SC.CTA ;  /* 0x0000000000007992 */ /* 0x0003ec0000000000 */
[----:B-1----:R-:W2:Y:S02]  /*5cb0*/  LDG.E.STRONG.SYS R11, desc[UR6][R8.64] ;  /* 0x00000006080b7981 */ /* 0x002ea4000c1f5900 */
[----:B--2---:R-:W-:-:S13]  /*5cc0*/  ISETP.NE.AND P0, PT, R11, RZ, PT ;  /* 0x000000ff0b00720c */ /* 0x004fda0003f05270 */
[----:B------:R-:W-:Y:S05]  /*5cd0*/  @!P0 BRA `(.L_x_72) ;  /* 0xfffffffc00ec8947 */ /* 0x000fea000383ffff */
[----:B------:R-:W-:Y:S05]  /*5ce0*/  BSYNC B2 ;  /* 0x0000000000027941 */ /* 0x000fea0003800000 */
.L_x_71:
[----:B------:R-:W-:Y:S01]  /*5cf0*/  BSSY.RECONVERGENT B2, `(.L_x_73) ;  /* 0x0000006000027945 */ /* 0x000fe20003800200 */
[C---:B------:R-:W-:Y:S02]  /*5d00*/  ISETP.GT.AND P0, PT, R11.reuse, -0x1, PT ;  /* 0xffffffff0b00780c */ /* 0x040fe40003f04270 */
[----:B------:R-:W-:Y:S01]  /*5d10*/  LOP3.LUT R8, R11, 0x3fffffff, RZ, 0xc0, !PT ;  /* 0x3fffffff0b087812 */ /* 0x000fe200078ec0ff */
[----:B------:R-:W-:Y:S05]  /*5d20*/  WARPSYNC.EXCLUSIVE R6 ;  /* 0x0000000006007348 */ /* 0x000fea0003a00000 */
[----:B------:R-:W-:-:S05]  /*5d30*/  IMAD.IADD R13, R8, 0x1, R13 ;  /* 0x00000001080d7824 */ /* 0x000fca00078e020d */
[----:B------:R-:W-:-:S07]  /*5d40*/  VOTE.ANY R6, PT, P0 ;  /* 0x0000000000067806 */ /* 0x000fce00000e0100 */
[----:B------:R-:W-:Y:S05]  /*5d50*/  BSYNC.RECONVERGENT B2 ;  /* 0x0000000000027941 */ /* 0x000fea0003800200 */
.L_x_73:
[----:B------:R-:W-:Y:S01]  /*5d60*/  ISETP.GT.U32.AND P1, PT, R10, 0x1, PT ;  /* 0x000000010a00780c */ /* 0x000fe20003f24070 */
[----:B------:R-:W-:-:S12]  /*5d70*/  IMAD.MOV.U32 R10, RZ, RZ, R17 ;  /* 0x000000ffff0a7224 */ /* 0x000fd800078e0011 */
[----:B------:R-:W-:Y:S05]  /*5d80*/  @P0 BRA P1, `(.L_x_74) ;  /* 0xfffffffc00ac0947 */ /* 0x000fea000083ffff */
[----:B------:R-:W-:Y:S05]  /*5d90*/  BSYNC B0 ;  /* 0x0000000000007941 */ /* 0x000fea0003800000 */
.L_x_70:
[----:B------:R2:W3:Y:S02]  /*5da0*/  LDS.64 R8, [R19+0x6600] ;  /* 0x0066000013087984 */ /* 0x0004e40000000a00 */
.L_x_69:
[----:B------:R-:W4:Y:S01]  /*5db0*/  LDC.64 R10, c[0x0][0x380] ;  /* 0x0000e000ff0a7b82 */ /* 0x000f220000000a00 */
[C---:B------:R-:W-:Y:S01]  /*5dc0*/  IMAD.IADD R17, R13.reuse, 0x1, -R0 ;  /* 0x000000010d117824 */ /* 0x040fe200078e0a00 */
[----:B------:R-:W-:Y:S01]  /*5dd0*/  LOP3.LUT R13, R13, 0x80000000, RZ, 0xfc, !PT ;  /* 0x800000000d0d7812 */ /* 0x000fe200078efcff */
[----:B------:R-:W-:-:S03]  /*5de0*/  IMAD R21, R42, 0x100, R3 ;  /* 0x000001002a157824 */ /* 0x000fc600078e0203 */
[----:B-1-3--:R-:W-:-:S04]  /*5df0*/  IADD3 R8, P0, PT, R17, R8, RZ ;  /* 0x0000000811087210 */ /* 0x00afc80007f1e0ff */
[----:B------:R-:W-:-:S05]  /*5e00*/  LEA.HI.X.SX32 R9, R17, R9, 0x1, P0 ;  /* 0x0000000911097211 */ /* 0x000fca00000f0eff */
[----:B------:R1:W-:Y:S01]  /*5e10*/  STS.64 [R19+0x6600], R8 ;  /* 0x0066000813007388 */ /* 0x0003e20000000a00 */
[----:B----4-:R-:W-:-:S05]  /*5e20*/  IMAD.WIDE R10, R21, 0x4, R10 ;  /* 0x00000004150a7825 */ /* 0x010fca00078e020a */
[----:B------:R1:W-:Y:S02]  /*5e30*/  STG.E.STRONG.SYS desc[UR6][R10.64], R13 ;  /* 0x0000000d0a007986 */ /* 0x0003e4000c115906 */
.L_x_68:
[----:B------:R-:W-:Y:S05]  /*5e40*/  BSYNC B1 ;  /* 0x0000000000017941 */ /* 0x000fea0003800000 */
.L_x_67:
[----:B------:R-:W3:Y:S01]  /*5e50*/  LDC R23, c[0x0][0x3c0] ;  /* 0x0000f000ff177b82 */ /* 0x000ee20000000800 */
[----:B--2---:R-:W-:-:S07]  /*5e60*/  VIADD R6, R54, 0x1980 ;  /* 0x0000198036067836 */ /* 0x004fce0000000000 */
[----:B-1----:R-:W1:Y:S01]  /*5e70*/  LDC.64 R10, c[0x0][0x390] ;  /* 0x0000e400ff0a7b82 */ /* 0x002e620000000a00 */
[----:B---3--:R-:W-:Y:S02]  /*5e80*/  ISETP.GE.AND P0, PT, R6, R23, PT ;  /* 0x000000170600720c */ /* 0x008fe40003f06270 */
[----:B-1----:R-:W-:-:S04]  /*5e90*/  ISETP.EQ.U32.AND P1, PT, R10, RZ, PT ;  /* 0x000000ff0a00720c */ /* 0x002fc80003f22070 */
[----:B------:R-:W-:-:S04]  /*5ea0*/  ISETP.EQ.OR.EX P0, PT, R11, RZ, !P0, P1 ;  /* 0x000000ff0b00720c */ /* 0x000fc80004702710 */
[----:B------:R-:W-:-:S13]  /*5eb0*/  ISETP.GT.U32.OR P0, PT, R3, 0xff, P0 ;  /* 0x000000ff0300780c */ /* 0x000fda0000704470 */
[----:B------:R-:W-:Y:S05]  /*5ec0*/  @P0 BRA `(.L_x_75) ;  /* 0x0000000000200947 */ /* 0x000fea0003800000 */
[----:B------:R-:W1:Y:S01]  /*5ed0*/  LDS.64 R8, [R19+0x6600] ;  /* 0x0066000013087984 */ /* 0x000e620000000a00 */
[C---:B------:R-:W-:Y:S02]  /*5ee0*/  LEA R10, P2, R3.reuse, R10, 0x3 ;  /* 0x0000000a030a7211 */ /* 0x040fe400078418ff */
[--C-:B------:R-:W-:Y:S02]  /*5ef0*/  SHF.R.S32.HI R13, RZ, 0x1f, R0.reuse ;  /* 0x0000001fff0d7819 */ /* 0x100fe40000011400 */
[----:B------:R-:W-:Y:S02]  /*5f00*/  LEA.HI.X R11, R3, R11, RZ, 0x3, P2 ;  /* 0x0000000b030b7211 */ /* 0x000fe400010f1cff */
[----:B-1----:R-:W-:Y:S02]  /*5f10*/  IADD3 R8, P0, P1, R8, R15, R0 ;  /* 0x0000000f08087210 */ /* 0x002fe4000791e000 */
[----:B------:R-:W-:-:S04]  /*5f20*/  SHF.R.S32.HI R15, RZ, 0x1f, R15 ;  /* 0x0000001fff0f7819 */ /* 0x000fc8000001140f */
[----:B------:R-:W-:-:S05]  /*5f30*/  IADD3.X R9, PT, PT, R9, R15, R13, P0, P1 ;  /* 0x0000000f09097210 */ /* 0x000fca00007e240d */
[----:B------:R1:W-:Y:S02]  /*5f40*/  STG.E.64 desc[UR6][R10.64], R8 ;  /* 0x000000080a007986 */ /* 0x0003e4000c101b06 */
.L_x_75:
[----:B------:R-:W-:Y:S01]  /*5f50*/  ISETP.GT.AND P0, PT, R6, R23, PT ;  /* 0x000000170600720c */ /* 0x000fe20003f04270 */
[----:B------:R-:W-:Y:S05]  /*5f60*/  WARPSYNC.ALL ;  /* 0x0000000000007948 */ /* 0x000fea0003800000 */
[----:B------:R-:W-:Y:S01]  /*5f70*/  BAR.SYNC.DEFER_BLOCKING 0x0 ;  /* 0x0000000000007b1d */ /* 0x000fe20000010000 */
[----:B------:R-:W-:-:S06]  /*5f80*/  IMAD R22, R3, 0x4, R7 ;  /* 0x0000000403167824 */ /* 0x000fcc00078e0207 */
[----:B------:R-:W-:Y:S05]  /*5f90*/  @P0 BRA `(.L_x_76) ;  /* 0x0000000c003c0947 */ /* 0x000fea0003800000 */
[----:B------:R-:W2:Y:S01]  /*5fa0*/  LDS R0, [R22] ;  /* 0x0000000016007984 */ /* 0x000ea20000000800 */
[----:B------:R-:W2:Y:S01]  /*5fb0*/  LDCU UR5, c[0x0][0x3c4] ;  /* 0x00007880ff0577ac */ /* 0x000ea20008000800 */
[----:B------:R-:W3:Y:S01]  /*5fc0*/  LDCU.64 UR8, c[0x0][0x3a0] ;  /* 0x00007400ff0877ac */ /* 0x000ee20008000a00 */
[----:B--2---:R-:W-:Y:S02]  /*5fd0*/  SHF.R.U32.HI R6, RZ, UR5, R0 ;  /* 0x00000005ff067c19 */ /* 0x004fe40008011600 */
[----:B------:R-:W-:Y:S02]  /*5fe0*/  LOP3.LUT R15, R0, 0x80000000, RZ, 0x3c, !PT ;  /* 0x80000000000f7812 */ /* 0x000fe400078e3cff */
[----:B------:R-:W-:-:S05]  /*5ff0*/  LOP3.LUT R6, R6, UR4, RZ, 0x30, !PT ;  /* 0x0000000406067c12 */ /* 0x000fca000f8e30ff */
[----:B-1----:R-:W-:-:S06]  /*6000*/  IMAD R8, R6, 0x8, R7 ;  /* 0x0000000806087824 */ /* 0x002fcc00078e0207 */
[----:B------:R-:W1:Y:S02]  /*6010*/  LDS.64 R8, [R8+0x6600] ;  /* 0x0066000008087984 */ /* 0x000e640000000a00 */
[----:B-1----:R-:W-:-:S05]  /*6020*/  IADD3 R6, P1, PT, R8, R3, RZ ;  /* 0x0000000308067210 */ /* 0x002fca0007f3e0ff */
[----:B------:R-:W-:Y:S01]  /*6030*/  IMAD.X R9, RZ, RZ, R9, P1 ;  /* 0x000000ffff097224 */ /* 0x000fe200008e0609 */
[----:B---3--:R-:W-:-:S04]  /*6040*/  LEA R10, P1, R6, UR8, 0x2 ;  /* 0x00000008060a7c11 */ /* 0x008fc8000f8210ff */
[----:B------:R-:W-:-:S05]  /*6050*/  LEA.HI.X R11, R6, UR9, R9, 0x2, P1 ;  /* 0x00000009060b7c11 */ /* 0x000fca00088f1409 */
[----:B------:R-:W-:Y:S01]  /*6060*/  STG.E desc[UR6][R10.64], R15 ;  /* 0x0000000f0a007986 */ /* 0x000fe2000c101906 */
[----:B------:R-:W-:-:S03]  /*6070*/  NOP ;  /* 0x0000000000007918 */ /* 0x000fc60000000000 */
[----:B------:R-:W1:Y:S02]  /*6080*/  LDS R0, [R22+0x600] ;  /* 0x0006000016007984 */ /* 0x000e640000000800 */
[----:B-1----:R-:W-:Y:S02]  /*6090*/  SHF.R.U32.HI R6, RZ, UR5, R0 ;  /* 0x00000005ff067c19 */ /* 0x002fe40008011600 */
[----:B------:R-:W-:Y:S02]  /*60a0*/  LOP3.LUT R15, R0, 0x80000000, RZ, 0x3c, !PT ;  /* 0x80000000000f7812 */ /* 0x000fe400078e3cff */
[----:B------:R-:W-:-:S05]  /*60b0*/  LOP3.LUT R6, R6, UR4, RZ, 0x30, !PT ;  /* 0x0000000406067c12 */ /* 0x000fca000f8e30ff */
[----:B------:R-:W-:-:S06]  /*60c0*/  IMAD R8, R6, 0x8, R7 ;  /* 0x0000000806087824 */ /* 0x000fcc00078e0207 */
[----:B------:R-:W1:Y:S02]  /*60d0*/  LDS.64 R8, [R8+0x6600] ;  /* 0x0066000008087984 */ /* 0x000e640000000a00 */
[----:B-1----:R-:W-:-:S05]  /*60e0*/  IADD3 R6, P1, PT, R8, R3, RZ ;  /* 0x0000000308067210 */ /* 0x002fca0007f3e0ff */
[----:B------:R-:W-:Y:S01]  /*60f0*/  IMAD.X R9, RZ, RZ, R9, P1 ;  /* 0x000000ffff097224 */ /* 0x000fe200008e0609 */
[----:B------:R-:W-:-:S04]  /*6100*/  LEA R12, P1, R6, UR8, 0x2 ;  /* 0x00000008060c7c11 */ /* 0x000fc8000f8210ff */
        /* <DEDUP_REMOVED lines=163> */
[----:B------:R-:W-:-:S05]  /*6b40*/  IMAD R12, R6, 0x8, R7 ;  /* 0x00000008060c7824 */ /* 0x000fca00078e0207 */
        /* <DEDUP_REMOVED lines=17> */
[----:B------:R1:W-:Y:S01]  /*6c60*/  STG.E desc[UR6][R6.64+0x6000], R9 ;  /* 0x0060000906007986 */ /* 0x0003e2000c101906 */
[----:B------:R-:W-:Y:S01]  /*6c70*/  NOP ;  /* 0x0000000000007918 */ /* 0x000fe20000000000 */
[----:B------:R-:W-:Y:S05]  /*6c80*/  BRA `(.L_x_77) ;  /* 0x00000014000c7947 */ /* 0x000fea0003800000 */
.L_x_76:
[----:B-1----:R-:W-:Y:S01]  /*6c90*/  IMAD R9, R42, -0x1980, R23 ;  /* 0xffffe6802a097824 */ /* 0x002fe200078e0217 */
[----:B------:R-:W-:Y:S01]  /*6ca0*/  BSSY.RECONVERGENT B0, `(.L_x_78) ;  /* 0x000001b000007945 */ /* 0x000fe20003800200 */
[C---:B------:R-:W-:Y:S02]  /*6cb0*/  VIADD R0, R3.reuse, 0x180 ;  /* 0x0000018003007836 */ /* 0x040fe40000000000 */
[C---:B------:R-:W-:Y:S01]  /*6cc0*/  VIADD R6, R3.reuse, 0x300 ;  /* 0x0000030003067836 */ /* 0x040fe20000000000 */
[CC--:B------:R-:W-:Y:S01]  /*6cd0*/  ISETP.GE.AND P1, PT, R3.reuse, R9.reuse, PT ;  /* 0x000000090300720c */ /* 0x0c0fe20003f26270 */
[C---:B------:R-:W-:Y:S01]  /*6ce0*/  VIADD R8, R3.reuse, 0x480 ;  /* 0x0000048003087836 */ /* 0x040fe20000000000 */
[-C--:B------:R-:W-:Y:S01]  /*6cf0*/  ISETP.GE.AND P2, PT, R0, R9.reuse, PT ;  /* 0x000000090000720c */ /* 0x080fe20003f46270 */
[C---:B------:R-:W-:Y:S01]  /*6d00*/  VIADD R0, R3.reuse, 0x600 ;  /* 0x0000060003007836 */ /* 0x040fe20000000000 */
[-C--:B------:R-:W-:Y:S01]  /*6d10*/  ISETP.GE.AND P3, PT, R6, R9.reuse, PT ;  /* 0x000000090600720c */ /* 0x080fe20003f66270 */
[C---:B------:R-:W-:Y:S01]  /*6d20*/  VIADD R6, R3.reuse, 0x780 ;  /* 0x0000078003067836 */ /* 0x040fe20000000000 */
[-C--:B------:R-:W-:Y:S01]  /*6d30*/  ISETP.GE.AND P4, PT, R8, R9.reuse, PT ;  /* 0x000000090800720c */ /* 0x080fe20003f86270 */
[----:B------:R-:W-:Y:S01]  /*6d40*/  VIADD R8, R3, 0x900 ;  /* 0x0000090003087836 */ /* 0x000fe20000000000 */
[----:B------:R-:W-:-:S02]  /*6d50*/  ISETP.GE.AND P5, PT, R0, R9, PT ;  /* 0x000000090000720c */ /* 0x000fc40003fa6270 */
[----:B------:R-:W-:-:S03]  /*6d60*/  ISETP.GE.AND P6, PT, R6, R9, PT ;  /* 0x000000090600720c */ /* 0x000fc60003fc6270 */
[----:B------:R-:W-:Y:S10]  /*6d70*/  @P1 BRA `(.L_x_79) ;  /* 0x0000000000341947 */ /* 0x000ff40003800000 */
[----:B------:R-:W1:Y:S01]  /*6d80*/  LDS R0, [R22] ;  /* 0x0000000016007984 */ /* 0x000e620000000800 */
[----:B------:R-:W1:Y:S01]  /*6d90*/  LDCU UR5, c[0x0][0x3c4] ;  /* 0x00007880ff0577ac */ /* 0x000e620008000800 */
[----:B------:R-:W2:Y:S01]  /*6da0*/  LDCU.64 UR8, c[0x0][0x3a0] ;  /* 0x00007400ff0877ac */ /* 0x000ea20008000a00 */
[----:B-1----:R-:W-:Y:S02]  /*6db0*/  SHF.R.U32.HI R6, RZ, UR5, R0 ;  /* 0x00000005ff067c19 */ /* 0x002fe40008011600 */
[----:B------:R-:W-:Y:S02]  /*6dc0*/  LOP3.LUT R13, R0, 0x80000000, RZ, 0x3c, !PT ;  /* 0x80000000000d7812 */ /* 0x000fe400078e3cff */
[----:B------:R-:W-:-:S05]  /*6dd0*/  LOP3.LUT R6, R6, UR4, RZ, 0x30, !PT ;  /* 0x0000000406067c12 */ /* 0x000fca000f8e30ff */
[----:B------:R-:W-:-:S05]  /*6de0*/  IMAD R6, R6, 0x8, R7 ;  /* 0x0000000806067824 */ /* 0x000fca00078e0207 */
[----:B------:R-:W1:Y:S02]  /*6df0*/  LDS.64 R10, [R6+0x6600] ;  /* 0x00660000060a7984 */ /* 0x000e640000000a00 */
[----:B-1----:R-:W-:-:S05]  /*6e00*/  IADD3 R12, P1, PT, R10, R3, RZ ;  /* 0x000000030a0c7210 */ /* 0x002fca0007f3e0ff */
[----:B------:R-:W-:Y:S01]  /*6e10*/  IMAD.X R11, RZ, RZ, R11, P1 ;  /* 0x000000ffff0b7224 */ /* 0x000fe200008e060b */
[----:B--2---:R-:W-:-:S04]  /*6e20*/  LEA R10, P1, R12, UR8, 0x2 ;  /* 0x000000080c0a7c11 */ /* 0x004fc8000f8210ff */
[----:B------:R-:W-:-:S05]  /*6e30*/  LEA.HI.X R11, R12, UR9, R11, 0x2, P1 ;  /* 0x000000090c0b7c11 */ /* 0x000fca00088f140b */
[----:B------:R1:W-:Y:S04]  /*6e40*/  STG.E desc[UR6][R10.64], R13 ;  /* 0x0000000d0a007986 */ /* 0x0003e8000c101906 */
.L_x_79:
[----:B------:R-:W-:Y:S05]  /*6e50*/  BSYNC.RECONVERGENT B0 ;  /* 0x0000000000007941 */ /* 0x000fea0003800200 */
.L_x_78:
[----:B------:R-:W-:Y:S01]  /*6e60*/  NOP ;  /* 0x0000000000007918 */ /* 0x000fe20000000000 */
[----:B------:R-:W-:Y:S01]  /*6e70*/  BSSY.RECONVERGENT B0, `(.L_x_80) ;  /* 0x0000011000007945 */ /* 0x000fe20003800200 */
[----:B------:R-:W-:Y:S01]  /*6e80*/  ISETP.GE.AND P1, PT, R8, R9, PT ;  /* 0x000000090800720c */ /* 0x000fe20003f26270 */
[----:B------:R-:W-:Y:S02]  /*6e90*/  VIADD R8, R3, 0xa80 ;  /* 0x00000a8003087836 */ /* 0x000fe40000000000 */
[----:B------:R-:W-:Y:S10]  /*6ea0*/  @P2 BRA `(.L_x_81) ;  /* 0x0000000000342947 */ /* 0x000ff40003800000 */
[----:B------:R-:W2:Y:S01]  /*6eb0*/  LDS R0, [R22+0x600] ;  /* 0x0006000016007984 */ /* 0x000ea20000000800 */
[----:B------:R-:W2:Y:S01]  /*6ec0*/  LDCU UR5, c[0x0][0x3c4] ;  /* 0x00007880ff0577ac */ /* 0x000ea20008000800 */
[----:B------:R-:W3:Y:S01]  /*6ed0*/  LDCU.64 UR8, c[0x0][0x3a0] ;  /* 0x00007400ff0877ac */ /* 0x000ee20008000a00 */
[----:B--2---:R-:W-:Y:S02]  /*6ee0*/  SHF.R.U32.HI R6, RZ, UR5, R0 ;  /* 0x00000005ff067c19 */ /* 0x004fe40008011600 */
[----:B-1----:R-:W-:Y:S02]  /*6ef0*/  LOP3.LUT R13, R0, 0x80000000, RZ, 0x3c, !PT ;  /* 0x80000000000d7812 */ /* 0x002fe400078e3cff */
[----:B------:R-:W-:-:S05]  /*6f00*/  LOP3.LUT R6, R6, UR4, RZ, 0x30, !PT ;  /* 0x0000000406067c12 */ /* 0x000fca000f8e30ff */
[----:B------:R-:W-:-:S05]  /*6f10*/  IMAD R6, R6, 0x8, R7 ;  /* 0x0000000806067824 */ /* 0x000fca00078e0207 */
[----:B------:R-:W1:Y:S02]  /*6f20*/  LDS.64 R10, [R6+0x6600] ;  /* 0x00660000060a7984 */ /* 0x000e640000000a00 */
[----:B-1----:R-:W-:-:S05]  /*6f30*/  IADD3 R12, P2, PT, R10, R3, RZ ;  /* 0x000000030a0c7210 */ /* 0x002fca0007f5e0ff */
[----:B------:R-:W-:Y:S01]  /*6f40*/  IMAD.X R11, RZ, RZ, R11, P2 ;  /* 0x000000ffff0b7224 */ /* 0x000fe200010e060b */
[----:B---3--:R-:W-:-:S04]  /*6f50*/  LEA R10, P2, R12, UR8, 0x2 ;  /* 0x000000080c0a7c11 */ /* 0x008fc8000f8410ff */
[----:B------:R-:W-:-:S05]  /*6f60*/  LEA.HI.X R11, R12, UR9, R11, 0x2, P2 ;  /* 0x000000090c0b7c11 */ /* 0x000fca00090f140b */
[----:B------:R2:W-:Y:S04]  /*6f70*/  STG.E desc[UR6][R10.64+0x600], R13 ;  /* 0x0006000d0a007986 */ /* 0x0005e8000c101906 */
.L_x_81:
[----:B------:R-:W-:Y:S05]  /*6f80*/  BSYNC.RECONVERGENT B0 ;  /* 0x0000000000007941 */ /* 0x000fea0003800200 */
.L_x_80:
[----:B------:R-:W-:Y:S01]  /*6f90*/  NOP ;  /* 0x0000000000007918 */ /* 0x000fe20000000000 */
[----:B------:R-:W-:Y:S01]  /*6fa0*/  BSSY.RECONVERGENT B0, `(.L_x_82) ;  /* 0x0000011000007945 */ /* 0x000fe20003800200 */
[----:B------:R-:W-:Y:S02]  /*6fb0*/  ISETP.GE.AND P2, PT, R8, R9, PT ;  /* 0x000000090800720c */ /* 0x000fe40003f46270 */
[----:B------:R-:W-:Y:S01]  /*6fc0*/  LOP3.LUT R8, R3, 0xc00, RZ, 0xfc, !PT ;  /* 0x00000c0003087812 */ /* 0x000fe200078efcff */
[----:B------:R-:W-:Y:S10]  /*6fd0*/  @P3 BRA `(.L_x_83) ;  /* 0x0000000000343947 */ /* 0x000ff40003800000 */
[----:B------:R-:W3:Y:S01]  /*6fe0*/  LDS R0, [R22+0xc00] ;  /* 0x000c000016007984 */ /* 0x000ee20000000800 */
[----:B------:R-:W3:Y:S01]  /*6ff0*/  LDCU UR5, c[0x0][0x3c4] ;  /* 0x00007880ff0577ac */ /* 0x000ee20008000800 */
[----:B------:R-:W4:Y:S01]  /*7000*/  LDCU.64 UR8, c[0x0][0x3a0] ;  /* 0x00007400ff0877ac */ /* 0x000f220008000a00 */
[----:B---3--:R-:W-:Y:S02]  /*7010*/  SHF.R.U32.HI R6, RZ, UR5, R0 ;  /* 0x00000005ff067c19 */ /* 0x008fe40008011600 */
[----:B-12---:R-:W-:Y:S02]  /*7020*/  LOP3.LUT R13, R0, 0x80000000, RZ, 0x3c, !PT ;  /* 0x80000000000d7812 */ /* 0x006fe400078e3cff */
[----:B------:R-:W-:-:S05]  /*7030*/  LOP3.LUT R6, R6, UR4, RZ, 0x30, !PT ;  /* 0x0000000406067c12 */ /* 0x000fca000f8e30ff */
[----:B------:R-:W-:-:S05]  /*7040*/  IMAD R6, R6, 0x8, R7 ;  /* 0x0000000806067824 */ /* 0x000fca00078e0207 */
[----:B------:R-:W1:Y:S02]  /*7050*/  LDS.64 R10, [R6+0x6600] ;  /* 0x00660000060a7984 */ /* 0x000e640000000a00 */
[----:B-1----:R-:W-:-:S05]  /*7060*/  IADD3 R12, P3, PT, R10, R3, RZ ;  /* 0x000000030a0c7210 */ /* 0x002fca0007f7e0ff */
[----:B------:R-:W-:Y:S01]  /*7070*/  IMAD.X R11, RZ, RZ, R11, P3 ;  /* 0x000000ffff0b7224 */ /* 0x000fe200018e060b */
[----:B----4-:R-:W-:-:S04]  /*7080*/  LEA R10, P3, R12, UR8, 0x2 ;  /* 0x000000080c0a7c11 */ /* 0x010fc8000f8610ff */
[----:B------:R-:W-:-:S05]  /*7090*/  LEA.HI.X R11, R12, UR9, R11, 0x2, P3 ;  /* 0x000000090c0b7c11 */ /* 0x000fca00098f140b */
[----:B------:R3:W-:Y:S04]  /*70a0*/  STG.E desc[UR6][R10.64+0xc00], R13 ;  /* 0x000c000d0a007986 */ /* 0x0007e8000c101906 */
.L_x_83:
[----:B------:R-:W-:Y:S05]  /*70b0*/  BSYNC.RECONVERGENT B0 ;  /* 0x0000000000007941 */ /* 0x000fea0003800200 */
.L_x_82:
[----:B------:R-:W-:Y:S01]  /*70c0*/  NOP ;  /* 0x0000000000007918 */ /* 0x000fe20000000000 */
[----:B------:R-:W-:Y:S01]  /*70d0*/  BSSY.RECONVERGENT B0, `(.L_x_84) ;  /* 0x0000011000007945 */ /* 0x000fe20003800200 */
[----:B------:R-:W-:Y:S01]  /*70e0*/  ISETP.GE.AND P3, PT, R8, R9, PT ;  /* 0x000000090800720c */ /* 0x000fe20003f66270 */
[----:B------:R-:W-:Y:S02]  /*70f0*/  VIADD R8, R3, 0xd80 ;  /* 0x00000d8003087836 */ /* 0x000fe40000000000 */
[----:B------:R-:W-:Y:S10]  /*7100*/  @P4 BRA `(.L_x_85) ;  /* 0x0000000000344947 */ /* 0x000ff40003800000 */
[----:B------:R-:W4:Y:S01]  /*7110*/  LDS R0, [R22+0x1200] ;  /* 0x0012000016007984 */ /* 0x000f220000000800 */
[----:B------:R-:W4:Y:S01]  /*7120*/  LDCU UR5, c[0x0][0x3c4] ;  /* 0x00007880ff0577ac */ /* 0x000f220008000800 */
[----:B------:R-:W5:Y:S01]  /*7130*/  LDCU.64 UR8, c[0x0][0x3a0] ;  /* 0x00007400ff0877ac */ /* 0x000f620008000a00 */
[----:B----4-:R-:W-:Y:S02]  /*7140*/  SHF.R.U32.HI R6, RZ, UR5, R0 ;  /* 0x00000005ff067c19 */ /* 0x010fe40008011600 */
[----:B-123--:R-:W-:Y:S02]  /*7150*/  LOP3.LUT R13, R0, 0x80000000, RZ, 0x3c, !PT ;  /* 0x80000000000d7812 */ /* 0x00efe400078e3cff */
[----:B------:R-:W-:-:S05]  /*7160*/  LOP3.LUT R6, R6, UR4, RZ, 0x30, !PT ;  /* 0x0000000406067c12 */ /* 0x000fca000f8e30ff */
[----:B------:R-:W-:-:S05]  /*7170*/  IMAD R6, R6, 0x8, R7 ;  /* 0x0000000806067824 */ /* 0x000fca00078e0207 */
[----:B------:R-:W1:Y:S02]  /*7180*/  LDS.64 R10, [R6+0x6600] ;  /* 0x00660000060a7984 */ /* 0x000e640000000a00 */
[----:B-1----:R-:W-:-:S05]  /*7190*/  IADD3 R12, P4, PT, R10, R3, RZ ;  /* 0x000000030a0c7210 */ /* 0x002fca0007f9e0ff */
[----:B------:R-:W-:Y:S01]  /*71a0*/  IMAD.X R11, RZ, RZ, R11, P4 ;  /* 0x000000ffff0b7224 */ /* 0x000fe200020e060b */
[----:B-----5:R-:W-:-:S04]  /*71b0*/  LEA R10, P4, R12, UR8, 0x2 ;  /* 0x000000080c0a7c11 */ /* 0x020fc8000f8810ff */
[----:B------:R-:W-:-:S05]  /*71c0*/  LEA.HI.X R11, R12, UR9, R11, 0x2, P4 ;  /* 0x000000090c0b7c11 */ /* 0x000fca000a0f140b */
[----:B------:R4:W-:Y:S04]  /*71d0*/  STG.E desc[UR6][R10.64+0x1200], R13 ;  /* 0x0012000d0a007986 */ /* 0x0009e8000c101906 */
.L_x_85:
[----:B------:R-:W-:Y:S05]  /*71e0*/  BSYNC.RECONVERGENT B0 ;  /* 0x0000000000007941 */ /* 0x000fea0003800200 */
.L_x_84:
[----:B------:R-:W-:Y:S01]  /*71f0*/  NOP ;  /* 0x0000000000007918 */ /* 0x000fe20000000000 */
[----:B------:R-:W-:Y:S01]  /*7200*/  BSSY.RECONVERGENT B0, `(.L_x_86) ;  /* 0x0000011000007945 */ /* 0x000fe20003800200 */
[----:B------:R-:W-:Y:S01]  /*7210*/  ISETP.GE.AND P4, PT, R8, R9, PT ;  /* 0x000000090800720c */ /* 0x000fe20003f86270 */
[----:B------:R-:W-:Y:S02]  /*7220*/  VIADD R8, R3, 0xf00 ;  /* 0x00000f0003087836 */ /* 0x000fe40000000000 */
[----:B------:R-:W-:Y:S10]  /*7230*/  @P5 BRA `(.L_x_87) ;  /* 0x0000000000345947 */ /* 0x000ff40003800000 */
[----:B------:R-:W5:Y:S01]  /*7240*/  LDS R0, [R22+0x1800] ;  /* 0x0018000016007984 */ /* 0x000f620000000800 */
[----:B------:R-:W5:Y:S01]  /*7250*/  LDCU UR5, c[0x0][0x3c4] ;  /* 0x00007880ff0577ac */ /* 0x000f620008000800 */
[----:B------:R-:W0:Y:S01]  /*7260*/  LDCU.64 UR8, c[0x0][0x3a0] ;  /* 0x00007400ff0877ac */ /* 0x000e220008000a00 */
[----:B-----5:R-:W-:Y:S02]  /*7270*/  SHF.R.U32.HI R6, RZ, UR5, R0 ;  /* 0x00000005ff067c19 */ /* 0x020fe40008011600 */
[----:B-1234-:R-:W-:Y:S02]  /*7280*/  LOP3.LUT R13, R0, 0x80000000, RZ, 0x3c, !PT ;  /* 0x80000000000d7812 */ /* 0x01efe400078e3cff */
[----:B------:R-:W-:-:S05]  /*7290*/  LOP3.LUT R6, R6, UR4, RZ, 0x30, !PT ;  /* 0x0000000406067c12 */ /* 0x000fca000f8e30ff */
[----:B------:R-:W-:-:S05]  /*72a0*/  IMAD R6, R6, 0x8, R7 ;  /* 0x0000000806067824 */ /* 0x000fca00078e0207 */
[----:B------:R-:W1:Y:S02]  /*72b0*/  LDS.64 R10, [R6+0x6600] ;  /* 0x00660000060a7984 */ /* 0x000e640000000a00 */
[----:B-1----:R-:W-:-:S05]  /*72c0*/  IADD3 R12, P5, PT, R10, R3, RZ ;  /* 0x000000030a0c7210 */ /* 0x002fca0007fbe0ff */
[----:B------:R-:W-:Y:S01]  /*72d0*/  IMAD.X R11, RZ, RZ, R11, P5 ;  /* 0x000000ffff0b7224 */ /* 0x000fe200028e060b */
[----:B0-----:R-:W-:-:S04]  /*72e0*/  LEA R10, P5, R12, UR8, 0x2 ;  /* 0x000000080c0a7c11 */ /* 0x001fc8000f8a10ff */
[----:B------:R-:W-:-:S05]  /*72f0*/  LEA.HI.X R11, R12, UR9, R11, 0x2, P5 ;  /* 0x000000090c0b7c11 */ /* 0x000fca000a8f140b */
[----:B------:R0:W-:Y:S04]  /*7300*/  STG.E desc[UR6][R10.64+0x1800], R13 ;  /* 0x0018000d0a007986 */ /* 0x0001e8000c101906 */
.L_x_87:
[----:B------:R-:W-:Y:S05]  /*7310*/  BSYNC.RECONVERGENT B0 ;  /* 0x0000000000007941 */ /* 0x000fea0003800200 */
.L_x_86:
        /* <DEDUP_REMOVED lines=9> */
[----:B01234-:R-:W-:Y:S02]  /*73b0*/  LOP3.LUT R13, R0, 0x80000000, RZ, 0x3c, !PT ;  /* 0x80000000000d7812 */ /* 0x01ffe400078e3cff */
[----:B------:R-:W-:-:S05]  /*73c0*/  LOP3.LUT R6, R6, UR4, RZ, 0x30, !PT ;  /* 0x0000000406067c12 */ /* 0x000fca000f8e30ff */
[----:B------:R-:W-:-:S05]  /*73d0*/  IMAD R6, R6, 0x8, R7 ;  /* 0x0000000806067824 */ /* 0x000fca00078e0207 */
[----:B------:R-:W0:Y:S02]  /*73e0*/  LDS.64 R10, [R6+0x6600] ;  /* 0x00660000060a7984 */ /* 0x000e240000000a00 */
[----:B0-----:R-:W-:-:S05]  /*73f0*/  IADD3 R12, P6, PT, R10, R3, RZ ;  /* 0x000000030a0c7210 */ /* 0x001fca0007fde0ff */
[----:B------:R-:W-:Y:S01]  /*7400*/  IMAD.X R11, RZ, RZ, R11, P6 ;  /* 0x000000ffff0b7224 */ /* 0x000fe200030e060b */
[----:B------:R-:W-:-:S04]  /*7410*/  LEA R10, P6, R12, UR8, 0x2 ;  /* 0x000000080c0a7c11 */ /* 0x000fc8000f8c10ff */
[----:B------:R-:W-:-:S05]  /*7420*/  LEA.HI.X R11, R12, UR9, R11, 0x2, P6 ;  /* 0x000000090c0b7c11 */ /* 0x000fca000b0f140b */
[----:B------:R0:W-:Y:S04]  /*7430*/  STG.E desc[UR6][R10.64+0x1e00], R13 ;  /* 0x001e000d0a007986 */ /* 0x0001e8000c101906 */
.L_x_89:
[----:B------:R-:W-:Y:S05]  /*7440*/  BSYNC.RECONVERGENT B0 ;  /* 0x0000000000007941 */ /* 0x000fea0003800200 */
.L_x_88:
        /* <DEDUP_REMOVED lines=18> */
.L_x_91:
[----:B------:R-:W-:Y:S05]  /*7570*/  BSYNC.RECONVERGENT B0 ;  /* 0x0000000000007941 */ /* 0x000fea0003800200 */
.L_x_90:
        /* <DEDUP_REMOVED lines=18> */
.L_x_93:
[----:B------:R-:W-:Y:S05]  /*76a0*/  BSYNC.RECONVERGENT B0 ;  /* 0x0000000000007941 */ /* 0x000fea0003800200 */
.L_x_92:
        /* <DEDUP_REMOVED lines=18> */
.L_x_95:
[----:B------:R-:W-:Y:S05]  /*77d0*/  BSYNC.RECONVERGENT B0 ;  /* 0x0000000000007941 */ /* 0x000fea0003800200 */
.L_x_94:
        /* <DEDUP_REMOVED lines=18> */
.L_x_97:
[----:B------:R-:W-:Y:S05]  /*7900*/  BSYNC.RECONVERGENT B0 ;  /* 0x0000000000007941 */ /* 0x000fea0003800200 */
.L_x_96:
[----:B------:R-:W-:Y:S01]  /*7910*/  NOP ;  /* 0x0000000000007918 */ /* 0x000fe20000000000 */
[----:B------:R-:W-:Y:S01]  /*7920*/  BSSY.RECONVERGENT B0, `(.L_x_98) ;  /* 0x0000011000007945 */ /* 0x000fe20003800200 */
[----:B------:R-:W-:Y:S02]  /*7930*/  ISETP.GE.AND P4, PT, R8, R9, PT ;  /* 0x000000090800720c */ /* 0x000fe40003f86270 */
[----:B------:R-:W-:Y:S01]  /*7940*/  LOP3.LUT R8, R3, 0x1800, RZ, 0xfc, !PT ;  /* 0x0000180003087812 */ /* 0x000fe200078efcff */
        /* <DEDUP_REMOVED lines=14> */
.L_x_99:
[----:B------:R-:W-:Y:S05]  /*7a30*/  BSYNC.RECONVERGENT B0 ;  /* 0x0000000000007941 */ /* 0x000fea0003800200 */
.L_x_98:
[----:B------:R-:W-:Y:S01]  /*7a40*/  NOP ;  /* 0x0000000000007918 */ /* 0x000fe20000000000 */
[----:B------:R-:W-:Y:S01]  /*7a50*/  BSSY.RECONVERGENT B0, `(.L_x_100) ;  /* 0x0000010000007945 */ /* 0x000fe20003800200 */
[----:B------:R-:W-:-:S03]  /*7a60*/  ISETP.GE.AND P5, PT, R8, R9, PT ;  /* 0x000000090800720c */ /* 0x000fc60003fa6270 */
        /* <DEDUP_REMOVED lines=14> */
.L_x_101:
[----:B------:R-:W-:Y:S05]  /*7b50*/  BSYNC.RECONVERGENT B0 ;  /* 0x0000000000007941 */ /* 0x000fea0003800200 */
.L_x_100:
[----:B------:R-:W-:Y:S01]  /*7b60*/  NOP ;  /* 0x0000000000007918 */ /* 0x000fe20000000000 */
[----:B------:R-:W-:Y:S04]  /*7b70*/  BSSY.RECONVERGENT B0, `(.L_x_102) ;  /* 0x000000f000007945 */ /* 0x000fe80003800200 */
[----:B------:R-:W-:Y:S05]  /*7b80*/  @P1 BRA `(.L_x_103) ;  /* 0x0000000000341947 */ /* 0x000fea0003800000 */
        /* <DEDUP_REMOVED lines=13> */
.L_x_103:
[----:B------:R-:W-:Y:S05]  /*7c60*/  BSYNC.RECONVERGENT B0 ;  /* 0x0000000000007941 */ /* 0x000fea0003800200 */
.L_x_102:
        /* <DEDUP_REMOVED lines=16> */
.L_x_105:
[----:B------:R-:W-:Y:S05]  /*7d70*/  BSYNC.RECONVERGENT B0 ;  /* 0x0000000000007941 */ /* 0x000fea0003800200 */
.L_x_104:
        /* <DEDUP_REMOVED lines=16> */
.L_x_107:
[----:B------:R-:W-:Y:S05]  /*7e80*/  BSYNC.RECONVERGENT B0 ;  /* 0x0000000000007941 */ /* 0x000fea0003800200 */
.L_x_106:
        /* <DEDUP_REMOVED lines=16> */
.L_x_109:
[----:B------:R-:W-:Y:S05]  /*7f90*/  BSYNC.RECONVERGENT B0 ;  /* 0x0000000000007941 */ /* 0x000fea0003800200 */
.L_x_108:
[----:B------:R-:W-:Y:S01]  /*7fa0*/  NOP ;  /* 0x0000000000007918 */ /* 0x000fe20000000000 */
[----:B------:R-:W-:Y:S04]  /*7fb0*/  BSSY.RECONVERGENT B0, `(.L_x_110) ;  /* 0x000000f000007945 */ /* 0x000fe80003800200 */
[----:B------:R-:W-:Y:S05]  /*7fc0*/  @P5 BRA `(.L_x_111) ;  /* 0x0000000000345947 */ /* 0x000fea0003800000 */
[----:B------:R-:W5:Y:S01]  /*7fd0*/  LDS R0, [R22+0x6000] ;  /* 0x0060000016007984 */ /* 0x000f620000000800 */
[----:B------:R-:W5:Y:S01]  /*7fe0*/  LDCU UR5, c[0x0][0x3c4] ;  /* 0x00007880ff0577ac */ /* 0x000f620008000800 */
[----:B------:R-:W1:Y:S01]  /*7ff0*/  LDCU.64 UR8, c[0x0][0x3a0] ;  /* 0x00007400ff0877ac */ /* 0x000e620008000a00 */
[----:B-----5:R-:W-:-:S04]  /*8000*/  SHF.R.U32.HI R6, RZ, UR5, R0 ;  /* 0x00000005ff067c19 */ /* 0x020fc80008011600 */
[----:B------:R-:W-:-:S05]  /*8010*/  LOP3.LUT R6, R6, UR4, RZ, 0x30, !PT ;  /* 0x0000000406067c12 */ /* 0x000fca000f8e30ff */
[----:B0-----:R-:W-:-:S05]  /*8020*/  IMAD R8, R6, 0x8, R7 ;  /* 0x0000000806087824 */ /* 0x001fca00078e0207 */
[----:B------:R-:W0:Y:S02]  /*8030*/  LDS.64 R6, [R8+0x6600] ;  /* 0x0066000008067984 */ /* 0x000e240000000a00 */
[----:B0-----:R-:W-:-:S05]  /*8040*/  IADD3 R9, P1, PT, R6, R3, RZ ;  /* 0x0000000306097210 */ /* 0x001fca0007f3e0ff */
[----:B-1234-:R-:W-:Y:S01]  /*8050*/  IMAD.X R10, RZ, RZ, R7, P1 ;  /* 0x000000ffff0a7224 */ /* 0x01efe200008e0607 */
[----:B------:R-:W-:-:S04]  /*8060*/  LEA R6, P1, R9, UR8, 0x2 ;  /* 0x0000000809067c11 */ /* 0x000fc8000f8210ff */
[----:B------:R-:W-:Y:S02]  /*8070*/  LEA.HI.X R7, R9, UR9, R10, 0x2, P1 ;  /* 0x0000000909077c11 */ /* 0x000fe400088f140a */
[----:B------:R-:W-:-:S05]  /*8080*/  LOP3.LUT R9, R0, 0x80000000, RZ, 0x3c, !PT ;  /* 0x8000000000097812 */ /* 0x000fca00078e3cff */
[----:B------:R0:W-:Y:S02]  /*8090*/  STG.E desc[UR6][R6.64+0x6000], R9 ;  /* 0x0060000906007986 */ /* 0x0001e4000c101906 */
.L_x_111:
[----:B------:R-:W-:Y:S05]  /*80a0*/  BSYNC.RECONVERGENT B0 ;  /* 0x0000000000007941 */ /* 0x000fea0003800200 */
.L_x_110:
[----:B------:R-:W-:Y:S01]  /*80b0*/  NOP ;  /* 0x0000000000007918 */ /* 0x000fe20000000000 */
.L_x_77:
[----:B------:R-:W5:Y:S01]  /*80c0*/  LDS R0, [R22] ;  /* 0x0000000016007984 */ /* 0x000f620000000800 */
[----:B------:R-:W5:Y:S03]  /*80d0*/  LDCU UR5, c[0x0][0x3c4] ;  /* 0x00007880ff0577ac */ /* 0x000f660008000800 */
[----:B01----:R-:W0:Y:S04]  /*80e0*/  LDS R6, [R22+0x600] ;  /* 0x0006000016067984 */ /* 0x003e280000000800 */
[----:B------:R-:W1:Y:S04]  /*80f0*/  LDS R7, [R22+0xc00] ;  /* 0x000c000016077984 */ /* 0x000e680000000800 */
[----:B------:R-:W1:Y:S04]  /*8100*/  LDS R8, [R22+0x1200] ;  /* 0x0012000016087984 */ /* 0x000e680000000800 */
[----:B------:R-:W1:Y:S04]  /*8110*/  LDS R9, [R22+0x1800] ;  /* 0x0018000016097984 */ /* 0x000e680000000800 */
[----:B--234-:R-:W2:Y:S04]  /*8120*/  LDS R10, [R22+0x1e00] ;  /* 0x001e0000160a7984 */ /* 0x01cea80000000800 */
[----:B------:R-:W3:Y:S04]  /*8130*/  LDS R11, [R22+0x2400] ;  /* 0x00240000160b7984 */ /* 0x000ee80000000800 */
[----:B------:R-:W4:Y:S04]  /*8140*/  LDS R12, [R22+0x2a00] ;  /* 0x002a0000160c7984 */ /* 0x000f280000000800 */
[----:B------:R-:W4:Y:S04]  /*8150*/  LDS R13, [R22+0x3000] ;  /* 0x00300000160d7984 */ /* 0x000f280000000800 */
[----:B------:R-:W4:Y:S04]  /*8160*/  LDS R14, [R22+0x3600] ;  /* 0x00360000160e7984 */ /* 0x000f280000000800 */
[----:B------:R-:W4:Y:S01]  /*8170*/  LDS R15, [R22+0x3c00] ;  /* 0x003c0000160f7984 */ /* 0x000f220000000800 */
[----:B-----5:R-:W-:-:S03]  /*8180*/  SHF.R.U32.HI R0, RZ, UR5, R0 ;  /* 0x00000005ff007c19 */ /* 0x020fc60008011600 */
[----:B------:R-:W5:Y:S01]  /*8190*/  LDS R16, [R22+0x4200] ;  /* 0x0042000016107984 */ /* 0x000f620000000800 */
[----:B0-----:R-:W-:-:S03]  /*81a0*/  SHF.R.U32.HI R6, RZ, UR5, R6 ;  /* 0x00000005ff067c19 */ /* 0x001fc60008011606 */
[----:B------:R-:W0:Y:S01]  /*81b0*/  LDS R17, [R22+0x4800] ;  /* 0x0048000016117984 */ /* 0x000e220000000800 */
[----:B-1----:R-:W-:-:S03]  /*81c0*/  SHF.R.U32.HI R7, RZ, UR5, R7 ;  /* 0x00000005ff077c19 */ /* 0x002fc60008011607 */
[----:B------:R-:W1:Y:S01]  /*81d0*/  LDS R18, [R22+0x4e00] ;  /* 0x004e000016127984 */ /* 0x000e620000000800 */
[----:B------:R-:W-:-:S03]  /*81e0*/  SHF.R.U32.HI R8, RZ, UR5, R8 ;  /* 0x00000005ff087c19 */ /* 0x000fc60008011608 */
[----:B------:R-:W1:Y:S01]  /*81f0*/  LDS R19, [R22+0x5400] ;  /* 0x0054000016137984 */ /* 0x000e620000000800 */
[----:B------:R-:W-:-:S03]  /*8200*/  SHF.R.U32.HI R9, RZ, UR5, R9 ;  /* 0x00000005ff097c19 */ /* 0x000fc60008011609 */
[----:B------:R-:W1:Y:S01]  /*8210*/  LDS R20, [R22+0x5a00] ;  /* 0x005a000016147984 */ /* 0x000e620000000800 */
[----:B--2---:R-:W-:-:S03]  /*8220*/  SHF.R.U32.HI R10, RZ, UR5, R10 ;  /* 0x00000005ff0a7c19 */ /* 0x004fc6000801160a */
[----:B------:R-:W2:Y:S01]  /*8230*/  LDS R21, [R22+0x6000] ;  /* 0x0060000016157984 */ /* 0x000ea20000000800 */
[----:B---3--:R-:W-:Y:S02]  /*8240*/  SHF.R.U32.HI R11, RZ, UR5, R11 ;  /* 0x00000005ff0b7c19 */ /* 0x008fe4000801160b */
[----:B----4-:R-:W-:Y:S02]  /*8250*/  SHF.R.U32.HI R12, RZ, UR5, R12 ;  /* 0x00000005ff0c7c19 */ /* 0x010fe4000801160c */
[----:B------:R-:W-:Y:S02]  /*8260*/  SHF.R.U32.HI R13, RZ, UR5, R13 ;  /* 0x00000005ff0d7c19 */ /* 0x000fe4000801160d */
[----:B------:R-:W-:Y:S02]  /*8270*/  SHF.R.U32.HI R43, RZ, UR5, R14 ;  /* 0x00000005ff2b7c19 */ /* 0x000fe4000801160e */
[----:B------:R-:W-:Y:S02]  /*8280*/  LOP3.LUT R14, R12, UR4, RZ, 0x30, !PT ;  /* 0x000000040c0e7c12 */ /* 0x000fe4000f8e30ff */
[----:B------:R-:W-:-:S02]  /*8290*/  SHF.R.U32.HI R44, RZ, UR5, R15 ;  /* 0x00000005ff2c7c19 */ /* 0x000fc4000801160f */
[----:B------:R-:W-:Y:S02]  /*82a0*/  LOP3.LUT R15, R11, UR4, RZ, 0x30, !PT ;  /* 0x000000040b0f7c12 */ /* 0x000fe4000f8e30ff */
[----:B-----5:R-:W-:Y:S02]  /*82b0*/  SHF.R.U32.HI R45, RZ, UR5, R16 ;  /* 0x00000005ff2d7c19 */ /* 0x020fe40008011610 */
[----:B------:R-:W-:Y:S02]  /*82c0*/  LOP3.LUT R16, R10, UR4, RZ, 0x30, !PT ;  /* 0x000000040a107c12 */ /* 0x000fe4000f8e30ff */
[----:B0-----:R-:W-:Y:S02]  /*82d0*/  SHF.R.U32.HI R46, RZ, UR5, R17 ;  /* 0x00000005ff2e7c19 */ /* 0x001fe40008011611 */
[----:B------:R-:W-:Y:S02]  /*82e0*/  LOP3.LUT R17, R9, UR4, RZ, 0x30, !PT ;  /* 0x0000000409117c12 */ /* 0x000fe4000f8e30ff */
[----:B-1----:R-:W-:-:S02]  /*82f0*/  SHF.R.U32.HI R47, RZ, UR5, R18 ;  /* 0x00000005ff2f7c19 */ /* 0x002fc40008011612 */
[----:B------:R-:W-:Y:S02]  /*8300*/  LOP3.LUT R18, R8, UR4, RZ, 0x30, !PT ;  /* 0x0000000408127c12 */ /* 0x000fe4000f8e30ff */
[----:B------:R-:W-:Y:S02]  /*8310*/  SHF.R.U32.HI R48, RZ, UR5, R19 ;  /* 0x00000005ff307c19 */ /* 0x000fe40008011613 */
[----:B------:R-:W-:Y:S02]  /*8320*/  LOP3.LUT R19, R7, UR4, RZ, 0x30, !PT ;  /* 0x0000000407137c12 */ /* 0x000fe4000f8e30ff */
[----:B------:R-:W-:Y:S02]  /*8330*/  SHF.R.U32.HI R49, RZ, UR5, R20 ;  /* 0x00000005ff317c19 */ /* 0x000fe40008011614 */
[----:B------:R-:W-:Y:S02]  /*8340*/  LOP3.LUT R20, R6, UR4, RZ, 0x30, !PT ;  /* 0x0000000406147c12 */ /* 0x000fe4000f8e30ff */
[----:B--2---:R-:W-:-:S02]  /*8350*/  SHF.R.U32.HI R50, RZ, UR5, R21 ;  /* 0x00000005ff327c19 */ /* 0x004fc40008011615 */
[----:B------:R-:W-:Y:S02]  /*8360*/  LOP3.LUT R21, R0, UR4, RZ, 0x30, !PT ;  /* 0x0000000400157c12 */ /* 0x000fe4000f8e30ff */
[----:B------:R-:W-:Y:S02]  /*8370*/  LOP3.LUT R13, R13, UR4, RZ, 0x30, !PT ;  /* 0x000000040d0d7c12 */ /* 0x000fe4000f8e30ff */
[----:B------:R-:W-:Y:S02]  /*8380*/  LOP3.LUT R12, R43, UR4, RZ, 0x30, !PT ;  /* 0x000000042b0c7c12 */ /* 0x000fe4000f8e30ff */
[----:B------:R-:W-:Y:S02]  /*8390*/  LOP3.LUT R11, R44, UR4, RZ, 0x30, !PT ;  /* 0x000000042c0b7c12 */ /* 0x000fe4000f8e30ff */
[----:B------:R-:W-:Y:S02]  /*83a0*/  LOP3.LUT R10, R45, UR4, RZ, 0x30, !PT ;  /* 0x000000042d0a7c12 */ /* 0x000fe4000f8e30ff */
[----:B------:R-:W-:-:S02]  /*83b0*/  LOP3.LUT R9, R46, UR4, RZ, 0x30, !PT ;  /* 0x000000042e097c12 */ /* 0x000fc4000f8e30ff */
[----:B------:R-:W-:Y:S02]  /*83c0*/  LOP3.LUT R8, R47, UR4, RZ, 0x30, !PT ;  /* 0x000000042f087c12 */ /* 0x000fe4000f8e30ff */
[----:B------:R-:W-:Y:S02]  /*83d0*/  LOP3.LUT R7, R48, UR4, RZ, 0x30, !PT ;  /* 0x0000000430077c12 */ /* 0x000fe4000f8e30ff */
[----:B------:R-:W-:Y:S02]  /*83e0*/  LOP3.LUT R6, R49, UR4, RZ, 0x30, !PT ;  /* 0x0000000431067c12 */ /* 0x000fe4000f8e30ff */
[----:B------:R-:W-:Y:S01]  /*83f0*/  LOP3.LUT R0, R50, UR4, RZ, 0x30, !PT ;  /* 0x0000000432007c12 */ /* 0x000fe2000f8e30ff */
[----:B------:R-:W-:Y:S06]  /*8400*/  @P0 BRA `(.L_x_112) ;  /* 0x0000000000640947 */ /* 0x000fec0003800000 */
[----:B------:R-:W0:Y:S01]  /*8410*/  LDCU.64 UR4, c[0x0][0x3b8] ;  /* 0x00007700ff0477ac */ /* 0x000e220008000a00 */
[----:B------:R-:W-:Y:S01]  /*8420*/  IMAD R5, R42, 0x1980, RZ ;  /* 0x000019802a057824 */ /* 0x000fe200078e02ff */
[----:B------:R-:W-:-:S04]  /*8430*/  LOP3.LUT R2, R41, 0x1f, R3, 0xf8, !PT ;  /* 0x0000001f29027812 */ /* 0x000fc800078ef803 */
[----:B------:R-:W-:-:S04]  /*8440*/  IADD3 R3, P1, PT, R5, R2, RZ ;  /* 0x0000000205037210 */ /* 0x000fc80007f3e0ff */
[----:B------:R-:W-:Y:S02]  /*8450*/  LEA.HI.X.SX32 R4, R5, RZ, 0x1, P1 ;  /* 0x000000ff05047211 */ /* 0x000fe400008f0eff */
[----:B0-----:R-:W-:-:S04]  /*8460*/  LEA R2, P1, R3, UR4, 0x2 ;  /* 0x0000000403027c11 */ /* 0x001fc8000f8210ff */
        /* <DEDUP_REMOVED lines=19> */
.L_x_112:
[----:B------:R-:W-:Y:S01]  /*85a0*/  IMAD.IADD R60, R23, 0x1, -R54 ;  /* 0x00000001173c7824 */ /* 0x000fe200078e0a36 */
[----:B------:R-:W0:Y:S01]  /*85b0*/  LDCU.64 UR4, c[0x0][0x3b8] ;  /* 0x00007700ff0477ac */ /* 0x000e220008000a00 */
[----:B------:R-:W-:-:S03]  /*85c0*/  VIADD R3, R57, 0x20 ;  /* 0x0000002039037836 */ /* 0x000fc60000000000 */
[-C--:B------:R-:W-:Y:S02]  /*85d0*/  ISETP.GE.AND P2, PT, R57, R60.reuse, PT ;  /* 0x0000003c3900720c */ /* 0x080fe40003f46270 */
[----:B------:R-:W-:Y:S01]  /*85e0*/  ISETP.GE.AND P1, PT, R3, R60, PT ;  /* 0x0000003c0300720c */ /* 0x000fe20003f26270 */
[----:B------:R-:W-:-:S05]  /*85f0*/  VIADD R3, R57, 0x40 ;  /* 0x0000004039037836 */ /* 0x000fca0000000000 */
[----:B------:R-:W-:Y:S01]  /*8600*/  ISETP.GE.AND P5, PT, R3, R60, PT ;  /* 0x0000003c0300720c */ /* 0x000fe20003fa6270 */
[----:B------:R-:W-:-:S05]  /*8610*/  VIADD R3, R57, 0x60 ;  /* 0x0000006039037836 */ /* 0x000fca0000000000 */
[----:B------:R-:W-:Y:S01]  /*8620*/  ISETP.GE.AND P4, PT, R3, R60, PT ;  /* 0x0000003c0300720c */ /* 0x000fe20003f86270 */
[----:B------:R-:W-:Y:S01]  /*8630*/  VIADD R3, R57, 0x80 ;  /* 0x0000008039037836 */ /* 0x000fe20000000000 */
[----:B0-----:R-:W-:Y:S01]  /*8640*/  IADD3 R2, P6, PT, R5, UR4, RZ ;  /* 0x0000000405027c10 */ /* 0x001fe2000ffde0ff */
[----:B------:R-:W-:-:S03]  /*8650*/  VIADD R5, R57, 0xa0 ;  /* 0x000000a039057836 */ /* 0x000fc60000000000 */
[-C--:B------:R-:W-:Y:S02]  /*8660*/  ISETP.GE.AND P3, PT, R3, R60.reuse, PT ;  /* 0x0000003c0300720c */ /* 0x080fe40003f66270 */
[----:B------:R-:W-:Y:S02]  /*8670*/  IADD3.X R3, PT, PT, R4, UR5, RZ, P6, !PT ;  /* 0x0000000504037c10 */ /* 0x000fe4000b7fe4ff */
[-C--:B------:R-:W-:Y:S01]  /*8680*/  ISETP.GE.AND P6, PT, R5, R60.reuse, PT ;  /* 0x0000003c0500720c */ /* 0x080fe20003fc6270 */
[----:B------:R-:W-:Y:S02]  /*8690*/  VIADD R5, R57, 0xc0 ;  /* 0x000000c039057836 */ /* 0x000fe40000000000 */
[----:B------:R-:W5:Y:S03]  /*86a0*/  @!P2 LDG.E R41, desc[UR6][R2.64] ;  /* 0x000000060229a981 */ /* 0x000f66000c1e1900 */
[-C--:B------:R-:W-:Y:S01]  /*86b0*/  ISETP.GE.AND P2, PT, R5, R60.reuse, PT ;  /* 0x0000003c0500720c */ /* 0x080fe20003f46270 */
[----:B------:R-:W-:Y:S01]  /*86c0*/  VIADD R5, R57, 0xe0 ;  /* 0x000000e039057836 */ /* 0x000fe20000000000 */
[----:B------:R-:W5:Y:S04]  /*86d0*/  @!P1 LDG.E R44, desc[UR6][R2.64+0x80] ;  /* 0x00008006022c9981 */ /* 0x000f68000c1e1900 */
[----:B------:R-:W-:Y:S01]  /*86e0*/  ISETP.GE.AND P1, PT, R5, R60, PT ;  /* 0x0000003c0500720c */ /* 0x000fe20003f26270 */
[----:B------:R-:W-:Y:S01]  /*86f0*/  VIADD R59, R57, 0x100 ;  /* 0x00000100393b7836 */ /* 0x000fe20000000000 */
[----:B------:R-:W5:Y:S04]  /*8700*/  @!P5 LDG.E R43, desc[UR6][R2.64+0x100] ;  /* 0x00010006022bd981 */ /* 0x000f68000c1e1900 */
[----:B------:R-:W5:Y:S04]  /*8710*/  @!P4 LDG.E R46, desc[UR6][R2.64+0x180] ;  /* 0x00018006022ec981 */ /* 0x000f68000c1e1900 */
[----:B------:R-:W5:Y:S03]  /*8720*/  @!P2 LDG.E R47, desc[UR6][R2.64+0x300] ;  /* 0x00030006022fa981 */ /* 0x000f66000c1e1900 */
[C---:B------:R-:W-:Y:S01]  /*8730*/  @!P1 IADD3 R5, P2, PT, R54.reuse, R57, RZ ;  /* 0x0000003936059210 */ /* 0x040fe20007f5e0ff */
[----:B------:R-:W5:Y:S03]  /*8740*/  @!P3 LDG.E R45, desc[UR6][R2.64+0x200] ;  /* 0x00020006022db981 */ /* 0x000f66000c1e1900 */
[----:B------:R-:W-:Y:S01]  /*8750*/  @!P1 LEA.HI.X.SX32 R62, R54, RZ, 0x1, P2 ;  /* 0x000000ff363e9211 */ /* 0x000fe200010f0eff */
[----:B------:R0:W5:Y:S01]  /*8760*/  @!P6 LDG.E R48, desc[UR6][R2.64+0x280] ;  /* 0x000280060230e981 */ /* 0x000162000c1e1900 */
[----:B------:R-:W-:-:S04]  /*8770*/  @!P1 LEA R4, P2, R5, UR4, 0x2 ;  /* 0x0000000405049c11 */ /* 0x000fc8000f8410ff */
[----:B------:R-:W-:-:S05]  /*8780*/  @!P1 LEA.HI.X R5, R5, UR5, R62, 0x2, P2 ;  /* 0x0000000505059c11 */ /* 0x000fca00090f143e */
[----:B------:R1:W5:Y:S01]  /*8790*/  @!P1 LDG.E R50, desc[UR6][R4.64+0x380] ;  /* 0x0003800604329981 */ /* 0x000362000c1e1900 */
[----:B------:R-:W-:-:S13]  /*87a0*/  ISETP.GE.AND P1, PT, R59, R60, PT ;  /* 0x0000003c3b00720c */ /* 0x000fda0003f26270 */
[----:B------:R-:W-:-:S04]  /*87b0*/  @!P1 IADD3 R59, P2, PT, R54, R57, RZ ;  /* 0x00000039363b9210 */ /* 0x000fc80007f5e0ff */
[----:B------:R-:W-:Y:S02]  /*87c0*/  @!P1 LEA.HI.X.SX32 R62, R54, RZ, 0x1, P2 ;  /* 0x000000ff363e9211 */ /* 0x000fe400010f0eff */
[----:B0-----:R-:W-:-:S04]  /*87d0*/  @!P1 LEA R2, P2, R59, UR4, 0x2 ;  /* 0x000000043b029c11 */ /* 0x001fc8000f8410ff */
[----:B------:R-:W-:Y:S01]  /*87e0*/  @!P1 LEA.HI.X R3, R59, UR5, R62, 0x2, P2 ;  /* 0x000000053b039c11 */ /* 0x000fe200090f143e */
[----:B------:R-:W-:-:S04]  /*87f0*/  VIADD R59, R57, 0x120 ;  /* 0x00000120393b7836 */ /* 0x000fc80000000000 */
[----:B------:R0:W5:Y:S01]  /*8800*/  @!P1 LDG.E R49, desc[UR6][R2.64+0x400] ;  /* 0x0004000602319981 */ /* 0x000162000c1e1900 */
[----:B------:R-:W-:-:S13]  /*8810*/  ISETP.GE.AND P1, PT, R59, R60, PT ;  /* 0x0000003c3b00720c */ /* 0x000fda0003f26270 */
[----:B------:R-:W-:-:S04]  /*8820*/  @!P1 IADD3 R59, P2, PT, R54, R57, RZ ;  /* 0x00000039363b9210 */ /* 0x000fc80007f5e0ff */
[----:B------:R-:W-:Y:S02]  /*8830*/  @!P1 LEA.HI.X.SX32 R62, R54, RZ, 0x1, P2 ;  /* 0x000000ff363e9211 */ /* 0x000fe400010f0eff */
[----:B-1----:R-:W-:-:S04]  /*8840*/  @!P1 LEA R4, P2, R59, UR4, 0x2 ;  /* 0x000000043b049c11 */ /* 0x002fc8000f8410ff */
[----:B------:R-:W-:Y:S01]  /*8850*/  @!P1 LEA.HI.X R5, R59, UR5, R62, 0x2, P2 ;  /* 0x000000053b059c11 */ /* 0x000fe200090f143e */
[----:B------:R-:W-:-:S04]  /*8860*/  VIADD R59, R57, 0x140 ;  /* 0x00000140393b7836 */ /* 0x000fc80000000000 */
        /* <DEDUP_REMOVED lines=9> */
[----:B------:R-:W-:-:S05]  /*8900*/  @!P1 IMAD R62, R42, 0x1980, RZ ;  /* 0x000019802a3e9824 */ /* 0x000fca00078e02ff */
[----:B-1----:R-:W-:-:S04]  /*8910*/  @!P1 IADD3 R5, P2, PT, R62, R57, RZ ;  /* 0x000000393e059210 */ /* 0x002fc80007f5e0ff */
[----:B------:R-:W-:Y:S02]  /*8920*/  @!P1 LEA.HI.X.SX32 R62, R62, RZ, 0x1, P2 ;  /* 0x000000ff3e3e9211 */ /* 0x000fe400010f0eff */
[----:B------:R-:W-:Y:S01]  /*8930*/  @!P1 LEA R4, P2, R5, UR4, 0x2 ;  /* 0x0000000405049c11 */ /* 0x000fe2000f8410ff */
[----:B------:R-:W-:-:S03]  /*8940*/  VIADD R59, R57, 0x180 ;  /* 0x00000180393b7836 */ /* 0x000fc60000000000 */
[----:B------:R-:W-:-:S05]  /*8950*/  @!P1 LEA.HI.X R5, R5, UR5, R62, 0x2, P2 ;  /* 0x0000000505059c11 */ /* 0x000fca00090f143e */
[----:B------:R1:W5:Y:S01]  /*8960*/  @!P1 LDG.E R56, desc[UR6][R4.64+0x580] ;  /* 0x0005800604389981 */ /* 0x000362000c1e1900 */
[----:B------:R-:W-:-:S13]  /*8970*/  ISETP.GE.AND P1, PT, R59, R60, PT ;  /* 0x0000003c3b00720c */ /* 0x000fda0003f26270 */
[----:B0-----:R-:W-:-:S05]  /*8980*/  @!P1 IMAD R2, R42, 0x1980, RZ ;  /* 0x000019802a029824 */ /* 0x001fca00078e02ff */
[----:B------:R-:W-:-:S04]  /*8990*/  @!P1 IADD3 R3, P2, PT, R2, R57, RZ ;  /* 0x0000003902039210 */ /* 0x000fc80007f5e0ff */
[----:B------:R-:W-:Y:S02]  /*89a0*/  @!P1 LEA.HI.X.SX32 R62, R2, RZ, 0x1, P2 ;  /* 0x000000ff023e9211 */ /* 0x000fe400010f0eff */
[----:B------:R-:W-:Y:S01]  /*89b0*/  @!P1 LEA R2, P2, R3, UR4, 0x2 ;  /* 0x0000000403029c11 */ /* 0x000fe2000f8410ff */
[----:B------:R-:W-:-:S03]  /*89c0*/  VIADD R59, R57, 0x1a0 ;  /* 0x000001a0393b7836 */ /* 0x000fc60000000000 */
[----:B------:R-:W-:-:S05]  /*89d0*/  @!P1 LEA.HI.X R3, R3, UR5, R62, 0x2, P2 ;  /* 0x0000000503039c11 */ /* 0x000fca00090f143e */
[----:B------:R0:W5:Y:S01]  /*89e0*/  @!P1 LDG.E R53, desc[UR6][R2.64+0x600] ;  /* 0x0006000602359981 */ /* 0x000162000c1e1900 */
[----:B------:R-:W-:-:S13]  /*89f0*/  ISETP.GE.AND P1, PT, R59, R60, PT ;  /* 0x0000003c3b00720c */ /* 0x000fda0003f26270 */
[----:B-1----:R-:W-:-:S05]  /*8a00*/  @!P1 IMAD R4, R42, 0x1980, RZ ;  /* 0x000019802a049824 */ /* 0x002fca00078e02ff */
[----:B------:R-:W-:-:S04]  /*8a10*/  @!P1 IADD3 R5, P2, PT, R4, R57, RZ ;  /* 0x0000003904059210 */ /* 0x000fc80007f5e0ff */
[----:B------:R-:W-:Y:S02]  /*8a20*/  @!P1 LEA.HI.X.SX32 R62, R4, RZ, 0x1, P2 ;  /* 0x000000ff043e9211 */ /* 0x000fe400010f0eff */
[----:B------:R-:W-:Y:S01]  /*8a30*/  @!P1 LEA R4, P2, R5, UR4, 0x2 ;  /* 0x0000000405049c11 */ /* 0x000fe2000f8410ff */
[----:B------:R-:W-:-:S03]  /*8a40*/  VIADD R59, R57, 0x1c0 ;  /* 0x000001c0393b7836 */ /* 0x000fc60000000000 */
[----:B------:R-:W-:-:S05]  /*8a50*/  @!P1 LEA.HI.X R5, R5, UR5, R62, 0x2, P2 ;  /* 0x0000000505059c11 */ /* 0x000fca00090f143e */
[----:B------:R1:W5:Y:S01]  /*8a60*/  @!P1 LDG.E R54, desc[UR6][R4.64+0x680] ;  /* 0x0006800604369981 */ /* 0x000362000c1e1900 */
[----:B------:R-:W-:Y:S01]  /*8a70*/  ISETP.GE.AND P1, PT, R59, R60, PT ;  /* 0x0000003c3b00720c */ /* 0x000fe20003f26270 */
[----:B------:R-:W-:-:S05]  /*8a80*/  VIADD R59, R57, 0x200 ;  /* 0x00000200393b7836 */ /* 0x000fca0000000000 */
[----:B------:R-:W-:-:S07]  /*8a90*/  ISETP.GE.AND P3, PT, R59, R60, PT ;  /* 0x0000003c3b00720c */ /* 0x000fce0003f66270 */
[----:B0-----:R-:W-:-:S05]  /*8aa0*/  @!P1 IMAD R2, R42, 0x1980, RZ ;  /* 0x000019802a029824 */ /* 0x001fca00078e02ff */
[C---:B------:R-:W-:Y:S01]  /*8ab0*/  @!P1 IADD3 R3, P2, PT, R2.reuse, R57, RZ ;  /* 0x0000003902039210 */ /* 0x040fe20007f5e0ff */
[----:B------:R-:W0:Y:S03]  /*8ac0*/  @!P3 S2R R59, SR_TID.X ;  /* 0x00000000003bb919 */ /* 0x000e260000002100 */
[----:B------:R-:W-:Y:S02]  /*8ad0*/  @!P1 LEA.HI.X.SX32 R62, R2, RZ, 0x1, P2 ;  /* 0x000000ff023e9211 */ /* 0x000fe400010f0eff */
[----:B------:R-:W-:Y:S01]  /*8ae0*/  @!P1 LEA R2, P2, R3, UR4, 0x2 ;  /* 0x0000000403029c11 */ /* 0x000fe2000f8410ff */
[----:B-1----:R-:W-:-:S03]  /*8af0*/  VIADD R5, R57, 0x1e0 ;  /* 0x000001e039057836 */ /* 0x002fc60000000000 */
[----:B------:R-:W-:-:S05]  /*8b00*/  @!P1 LEA.HI.X R3, R3, UR5, R62, 0x2, P2 ;  /* 0x0000000503039c11 */ /* 0x000fca00090f143e */
[----:B------:R0:W5:Y:S01]  /*8b10*/  @!P1 LDG.E R51, desc[UR6][R2.64+0x700] ;  /* 0x0007000602339981 */ /* 0x000162000c1e1900 */
[----:B------:R-:W-:-:S13]  /*8b20*/  ISETP.GE.AND P1, PT, R5, R60, PT ;  /* 0x0000003c0500720c */ /* 0x000fda0003f26270 */
[----:B------:R-:W-:-:S05]  /*8b30*/  @!P1 IMAD R4, R42, 0x1980, RZ ;  /* 0x000019802a049824 */ /* 0x000fca00078e02ff */
[C---:B------:R-:W-:Y:S02]  /*8b40*/  @!P1 IADD3 R5, P2, PT, R4.reuse, R57, RZ ;  /* 0x0000003904059210 */ /* 0x040fe40007f5e0ff */
[----:B0-----:R-:W-:Y:S02]  /*8b50*/  @!P3 LOP3.LUT R2, R59, 0x3e0, RZ, 0xc0, !PT ;  /* 0x000003e03b02b812 */ /* 0x001fe400078ec0ff */
[----:B------:R-:W-:Y:S02]  /*8b60*/  @!P1 LEA.HI.X.SX32 R60, R4, RZ, 0x1, P2 ;  /* 0x000000ff043c9211 */ /* 0x000fe400010f0eff */
[----:B------:R-:W-:Y:S02]  /*8b70*/  @!P1 LEA R4, P2, R5, UR4, 0x2 ;  /* 0x0000000405049c11 */ /* 0x000fe4000f8410ff */
[----:B------:R-:W-:Y:S01]  /*8b80*/  @!P3 LOP3.LUT R59, R59, 0x1f, RZ, 0xc0, !PT ;  /* 0x0000001f3b3bb812 */ /* 0x000fe200078ec0ff */
[----:B------:R-:W-:Y:S01]  /*8b90*/  @!P3 IMAD R3, R42, 0x1980, RZ ;  /* 0x000019802a03b824 */ /* 0x000fe200078e02ff */
[----:B------:R-:W-:-:S03]  /*8ba0*/  @!P1 LEA.HI.X R5, R5, UR5, R60, 0x2, P2 ;  /* 0x0000000505059c11 */ /* 0x000fc600090f143c */
[----:B------:R-:W-:Y:S02]  /*8bb0*/  @!P3 IMAD R2, R2, 0x11, R59 ;  /* 0x000000110202b824 */ /* 0x000fe400078e023b */
[----:B------:R1:W5:Y:S03]  /*8bc0*/  @!P1 LDG.E R58, desc[UR6][R4.64+0x780] ;  /* 0x00078006043a9981 */ /* 0x000366000c1e1900 */
[----:B------:R-:W-:-:S04]  /*8bd0*/  @!P3 IADD3 R59, P1, PT, R3, R2, RZ ;  /* 0x00000002033bb210 */ /* 0x000fc80007f3e0ff */
[----:B------:R-:W-:Y:S02]  /*8be0*/  @!P3 LEA.HI.X.SX32 R60, R3, RZ, 0x1, P1 ;  /* 0x000000ff033cb211 */ /* 0x000fe400008f0eff */
[----:B------:R-:W-:-:S04]  /*8bf0*/  @!P3 LEA R2, P1, R59, UR4, 0x2 ;  /* 0x000000043b02bc11 */ /* 0x000fc8000f8210ff */
[----:B------:R-:W-:-:S05]  /*8c00*/  @!P3 LEA.HI.X R3, R59, UR5, R60, 0x2, P1 ;  /* 0x000000053b03bc11 */ /* 0x000fca00088f143c */
[----:B------:R1:W5:Y:S04]  /*8c10*/  @!P3 LDG.E R57, desc[UR6][R2.64+0x800] ;  /* 0x000800060239b981 */ /* 0x000368000c1e1900 */
.L_x_113:
[----:B------:R-:W-:Y:S08]  /*8c20*/  BAR.SYNC.DEFER_BLOCKING 0x0 ;  /* 0x0000000000007b1d */ /* 0x000ff00000010000 */
[----:B------:R-:W2:Y:S01]  /*8c30*/  S2UR UR5, SR_CgaCtaId ;  /* 0x00000000000579c3 */ /* 0x000ea20000008800 */
[----:B------:R-:W-:Y:S01]  /*8c40*/  UMOV UR4, 0x400 ;  /* 0x0000040000047882 */ /* 0x000fe20000000000 */
[----:B01----:R-:W0:Y:S01]  /*8c50*/  S2R R2, SR_TID.X ;  /* 0x0000000000027919 */ /* 0x003e220000002100 */
[----:B-----5:R1:W-:Y:S04]  /*8c60*/  STS [R40+-0x4], R41 ;  /* 0xfffffc2928007388 */ /* 0x0203e80000000800 */
[----:B------:R1:W-:Y:S01]  /*8c70*/  STS [R39+-0x4], R44 ;  /* 0xfffffc2c27007388 */ /* 0x0003e20000000800 */
[----:B--2---:R-:W-:-:S03]  /*8c80*/  ULEA UR4, UR5, UR4, 0x18 ;  /* 0x0000000405047291 */ /* 0x004fc6000f8ec0ff */
[----:B------:R1:W-:Y:S04]  /*8c90*/  STS [R38+-0x4], R43 ;  /* 0xfffffc2b26007388 */ /* 0x0003e80000000800 */
        /* <DEDUP_REMOVED lines=13> */
[----:B------:R1:W-:Y:S01]  /*8d70*/  STS [R24+-0x4], R57 ;  /* 0xfffffc3918007388 */ /* 0x0003e20000000800 */
[----:B------:R-:W-:Y:S06]  /*8d80*/  BAR.SYNC.DEFER_BLOCKING 0x0 ;  /* 0x0000000000007b1d */ /* 0x000fec0000010000 */
[----:B0-----:R-:W-:Y:S05]  /*8d90*/  @P0 BRA `(.L_x_114) ;  /* 0x00000008006c0947 */ /* 0x001fea0003800000 */
[----:B------:R-:W-:Y:S01]  /*8da0*/  LEA R21, R21, UR4, 0x3 ;  /* 0x0000000415157c11 */ /* 0x000fe2000f8e18ff */
[----:B------:R-:W-:Y:S01]  /*8db0*/  LDS R3, [R22] ;  /* 0x0000000016037984 */ /* 0x000fe20000000800 */
[----:B------:R-:W0:Y:S01]  /*8dc0*/  LDCU.64 UR8, c[0x0][0x3b0] ;  /* 0x00007600ff0877ac */ /* 0x000e220008000a00 */
[----:B-1----:R-:W-:Y:S02]  /*8dd0*/  LEA R26, R20, UR4, 0x3 ;  /* 0x00000004141a7c11 */ /* 0x002fe4000f8e18ff */
[----:B------:R-:W1:Y:S01]  /*8de0*/  LDS.64 R4, [R21+0x6600] ;  /* 0x0066000015047984 */ /* 0x000e620000000a00 */
[----:B------:R-:W-:Y:S02]  /*8df0*/  LEA R19, R19, UR4, 0x3 ;  /* 0x0000000413137c11 */ /* 0x000fe4000f8e18ff */
[----:B------:R-:W-:Y:S02]  /*8e00*/  LEA R17, R17, UR4, 0x3 ;  /* 0x0000000411117c11 */ /* 0x000fe4000f8e18ff */
[----:B------:R-:W-:-:S02]  /*8e10*/  LEA R15, R15, UR4, 0x3 ;  /* 0x000000040f0f7c11 */ /* 0x000fc4000f8e18ff */
[----:B------:R-:W-:Y:S02]  /*8e20*/  LEA R13, R13, UR4, 0x3 ;  /* 0x000000040d0d7c11 */ /* 0x000fe4000f8e18ff */
[----:B------:R-:W-:Y:S02]  /*8e30*/  LEA R11, R11, UR4, 0x3 ;  /* 0x000000040b0b7c11 */ /* 0x000fe4000f8e18ff */
[----:B------:R-:W-:Y:S02]  /*8e40*/  LEA R9, R9, UR4, 0x3 ;  /* 0x0000000409097c11 */ /* 0x000fe4000f8e18ff */
[----:B------:R-:W-:Y:S02]  /*8e50*/  LEA R7, R7, UR4, 0x3 ;  /* 0x0000000407077c11 */ /* 0x000fe4000f8e18ff */
[----:B-1----:R-:W-:-:S05]  /*8e60*/  IADD3 R4, P0, PT, R4, R2, RZ ;  /* 0x0000000204047210 */ /* 0x002fca0007f1e0ff */
[----:B------:R-:W-:Y:S01]  /*8e70*/  IMAD.X R5, RZ, RZ, R5, P0 ;  /* 0x000000ffff057224 */ /* 0x000fe200000e0605 */
[----:B0-----:R-:W-:-:S04]  /*8e80*/  LEA R24, P0, R4, UR8, 0x2 ;  /* 0x0000000804187c11 */ /* 0x001fc8000f8010ff */
[----:B------:R-:W-:-:S05]  /*8e90*/  LEA.HI.X R25, R4, UR9, R5, 0x2, P0 ;  /* 0x0000000904197c11 */ /* 0x000fca00080f1405 */
[----:B------:R-:W-:Y:S01]  /*8ea0*/  STG.E desc[UR6][R24.64], R3 ;  /* 0x0000000318007986 */ /* 0x000fe2000c101906 */
[----:B------:R-:W-:-:S03]  /*8eb0*/  NOP ;  /* 0x0000000000007918 */ /* 0x000fc60000000000 */
[----:B------:R0:W1:Y:S04]  /*8ec0*/  LDS.64 R4, [R26+0x6600] ;  /* 0x006600001a047984 */ /* 0x0000680000000a00 */
[----:B------:R-:W2:Y:S01]  /*8ed0*/  LDS R23, [R22+0x600] ;  /* 0x0006000016177984 */ /* 0x000ea20000000800 */
[----:B0-----:R-:W-:Y:S02]  /*8ee0*/  LEA R26, R18, UR4, 0x3 ;  /* 0x00000004121a7c11 */ /* 0x001fe4000f8e18ff */
[----:B-1----:R-:W-:-:S05]  /*8ef0*/  IADD3 R4, P0, PT, R4, R2, RZ ;  /* 0x0000000204047210 */ /* 0x002fca0007f1e0ff */
[----:B------:R-:W-:Y:S01]  /*8f00*/  IMAD.X R5, RZ, RZ, R5, P0 ;  /* 0x000000ffff057224 */ /* 0x000fe200000e0605 */
[----:B------:R-:W-:-:S04]  /*8f10*/  LEA R20, P0, R4, UR8, 0x2 ;  /* 0x0000000804147c11 */ /* 0x000fc8000f8010ff */
[----:B------:R-:W-:-:S05]  /*8f20*/  LEA.HI.X R21, R4, UR9, R5, 0x2, P0 ;  /* 0x0000000904157c11 */ /* 0x000fca00080f1405 */
[----:B--2---:R-:W-:Y:S01]  /*8f30*/  STG.E desc[UR6][R20.64+0x600], R23 ;  /* 0x0006001714007986 */ /* 0x004fe2000c101906 */
[----:B------:R-:W-:-:S03]  /*8f40*/  NOP ;  /* 0x0000000000007918 */ /* 0x000fc60000000000 */
[----:B------:R-:W0:Y:S04]  /*8f50*/  LDS.64 R4, [R19+0x6600] ;  /* 0x0066000013047984 */ /* 0x000e280000000a00 */
[----:B------:R-:W1:Y:S01]  /*8f60*/  LDS R3, [R22+0xc00] ;  /* 0x000c000016037984 */ /* 0x000e620000000800 */
[----:B0-----:R-:W-:-:S05]  /*8f70*/  IADD3 R4, P0, PT, R4, R2, RZ ;  /* 0x0000000204047210 */ /* 0x001fca0007f1e0ff */
[----:B------:R-:W-:Y:S01]  /*8f80*/  IMAD.X R5, RZ, RZ, R5, P0 ;  /* 0x000000ffff057224 */ /* 0x000fe200000e0605 */
[----:B------:R-:W-:-:S04]  /*8f90*/  LEA R24, P0, R4, UR8, 0x2 ;  /* 0x0000000804187c11 */ /* 0x000fc8000f8010ff */
[----:B------:R-:W-:-:S05]  /*8fa0*/  LEA.HI.X R25, R4, UR9, R5, 0x2, P0 ;  /* 0x0000000904197c11 */ /* 0x000fca00080f1405 */
[----:B-1----:R0:W-:Y:S01]  /*8fb0*/  STG.E desc[UR6][R24.64+0xc00], R3 ;  /* 0x000c000318007986 */ /* 0x0021e2000c101906 */
[----:B------:R-:W-:-:S03]  /*8fc0*/  NOP ;  /* 0x0000000000007918 */ /* 0x000fc60000000000 */
[----:B------:R-:W1:Y:S04]  /*8fd0*/  LDS.64 R4, [R26+0x6600] ;  /* 0x006600001a047984 */ /* 0x000e680000000a00 */
        /* <DEDUP_REMOVED lines=99> */
[----:B-1----:R-:W-:Y:S01]  /*9610*/  STG.E desc[UR6][R10.64+0x5400], R3 ;  /* 0x005400030a007986 */ /* 0x002fe2000c101906 */
[----:B------:R-:W-:-:S03]  /*9620*/  NOP ;  /* 0x0000000000007918 */ /* 0x000fc60000000000 */
[----:B------:R-:W0:Y:S04]  /*9630*/  LDS.64 R4, [R12+0x6600] ;  /* 0x006600000c047984 */ /* 0x000e280000000a00 */
[----:B------:R-:W1:Y:S01]  /*9640*/  LDS R9, [R22+0x5a00] ;  /* 0x005a000016097984 */ /* 0x000e620000000800 */
[----:B0-----:R-:W-:-:S05]  /*9650*/  IADD3 R4, P0, PT, R4, R2, RZ ;  /* 0x0000000204047210 */ /* 0x001fca0007f1e0ff */
[----:B------:R-:W-:Y:S01]  /*9660*/  IMAD.X R5, RZ, RZ, R5, P0 ;  /* 0x000000ffff057224 */ /* 0x000fe200000e0605 */
[----:B------:R-:W-:-:S04]  /*9670*/  LEA R6, P0, R4, UR8, 0x2 ;  /* 0x0000000804067c11 */ /* 0x000fc8000f8010ff */
[----:B------:R-:W-:Y:S02]  /*9680*/  LEA.HI.X R7, R4, UR9, R5, 0x2, P0 ;  /* 0x0000000904077c11 */ /* 0x000fe400080f1405 */
[----:B------:R-:W-:-:S03]  /*9690*/  LEA R4, R0, UR4, 0x3 ;  /* 0x0000000400047c11 */ /* 0x000fc6000f8e18ff */
[----:B-1----:R-:W-:Y:S01]  /*96a0*/  STG.E desc[UR6][R6.64+0x5a00], R9 ;  /* 0x005a000906007986 */ /* 0x002fe2000c101906 */
        /* <DEDUP_REMOVED lines=8> */
[----:B------:R-:W-:Y:S01]  /*9730*/  NOP ;  /* 0x0000000000007918 */ /* 0x000fe20000000000 */
[----:B------:R-:W-:Y:S05]  /*9740*/  EXIT ;  /* 0x000000000000794d */ /* 0x000fea0003800000 */
.L_x_114:
[----:B------:R-:W-:Y:S01]  /*9750*/  LEA R21, R21, UR4, 0x3 ;  /* 0x0000000415157c11 */ /* 0x000fe2000f8e18ff */
[----:B------:R-:W-:Y:S01]  /*9760*/  IMAD R23, R42, -0x1980, R23 ;  /* 0xffffe6802a177824 */ /* 0x000fe200078e0217 */
[----:B-1----:R-:W-:Y:S01]  /*9770*/  LEA R26, R20, UR4, 0x3 ;  /* 0x00000004141a7c11 */ /* 0x002fe2000f8e18ff */
[C---:B------:R-:W-:Y:S01]  /*9780*/  VIADD R20, R2.reuse, 0x180 ;  /* 0x0000018002147836 */ /* 0x040fe20000000000 */
[----:B------:R-:W-:Y:S01]  /*9790*/  LEA R19, R19, UR4, 0x3 ;  /* 0x0000000413137c11 */ /* 0x000fe2000f8e18ff */
[----:B------:R-:W0:Y:S01]  /*97a0*/  LDS.64 R4, [R21+0x6600] ;  /* 0x0066000015047984 */ /* 0x000e220000000a00 */
[----:B------:R-:W-:Y:S02]  /*97b0*/  ISETP.GE.AND P1, PT, R2, R23, PT ;  /* 0x000000170200720c */ /* 0x000fe40003f26270 */
[----:B------:R-:W-:Y:S02]  /*97c0*/  LEA R17, R17, UR4, 0x3 ;  /* 0x0000000411117c11 */ /* 0x000fe4000f8e18ff */
[----:B------:R-:W-:-:S02]  /*97d0*/  LEA R15, R15, UR4, 0x3 ;  /* 0x000000040f0f7c11 */ /* 0x000fc4000f8e18ff */
[----:B------:R-:W-:Y:S02]  /*97e0*/  LEA R13, R13, UR4, 0x3 ;  /* 0x000000040d0d7c11 */ /* 0x000fe4000f8e18ff */
[----:B------:R-:W-:Y:S02]  /*97f0*/  LEA R11, R11, UR4, 0x3 ;  /* 0x000000040b0b7c11 */ /* 0x000fe4000f8e18ff */
[----:B------:R-:W-:Y:S02]  /*9800*/  LEA R9, R9, UR4, 0x3 ;  /* 0x0000000409097c11 */ /* 0x000fe4000f8e18ff */
[----:B------:R-:W-:Y:S01]  /*9810*/  LEA R7, R7, UR4, 0x3 ;  /* 0x0000000407077c11 */ /* 0x000fe2000f8e18ff */
[----:B------:R-:W1:Y:S01]  /*9820*/  @!P1 LDS R3, [R22] ;  /* 0x0000000016039984 */ /* 0x000e620000000800 */
[----:B------:R-:W2:Y:S01]  /*9830*/  @!P1 LDC.64 R24, c[0x0][0x3b0] ;  /* 0x0000ec00ff189b82 */ /* 0x000ea20000000a00 */
[----:B0-----:R-:W-:-:S05]  /*9840*/  @!P1 IADD3 R4, P0, PT, R4, R2, RZ ;  /* 0x0000000204049210 */ /* 0x001fca0007f1e0ff */
[----:B------:R-:W-:Y:S01]  /*9850*/  @!P1 IMAD.X R5, RZ, RZ, R5, P0 ;  /* 0x000000ffff059224 */ /* 0x000fe200000e0605 */
[----:B--2---:R-:W-:-:S04]  /*9860*/  @!P1 LEA R24, P0, R4, R24, 0x2 ;  /* 0x0000001804189211 */ /* 0x004fc800078010ff */
[----:B------:R-:W-:-:S05]  /*9870*/  @!P1 LEA.HI.X R25, R4, R25, R5, 0x2, P0 ;  /* 0x0000001904199211 */ /* 0x000fca00000f1405 */
[----:B-1----:R0:W-:Y:S01]  /*9880*/  @!P1 STG.E desc[UR6][R24.64], R3 ;  /* 0x0000000318009986 */ /* 0x0021e2000c101906 */
[----:B------:R-:W-:-:S03]  /*9890*/  NOP ;  /* 0x0000000000007918 */ /* 0x000fc60000000000 */
[----:B------:R1:W2:Y:S01]  /*98a0*/  LDS.64 R4, [R26+0x6600] ;  /* 0x006600001a047984 */ /* 0x0002a20000000a00 */
[----:B------:R-:W-:Y:S01]  /*98b0*/  ISETP.GE.AND P1, PT, R20, R23, PT ;  /* 0x000000171400720c */ /* 0x000fe20003f26270 */
[----:B0-----:R-:W-:Y:S01]  /*98c0*/  VIADD R24, R2, 0x300 ;  /* 0x0000030002187836 */ /* 0x001fe20000000000 */
[----:B-1----:R-:W-:Y:S01]  /*98d0*/  LEA R26, R18, UR4, 0x3 ;  /* 0x00000004121a7c11 */ /* 0x002fe2000f8e18ff */
[----:B------:R-:W-:-:S10]  /*98e0*/  VIADD R18, R2, 0x480 ;  /* 0x0000048002127836 */ /* 0x000fd40000000000 */
[----:B------:R-:W0:Y:S01]  /*98f0*/  @!P1 LDS R27, [R22+0x600] ;  /* 0x00060000161b9984 */ /* 0x000e220000000800 */
[----:B------:R-:W1:Y:S01]  /*9900*/  @!P1 LDC.64 R20, c[0x0][0x3b0] ;  /* 0x0000ec00ff149b82 */ /* 0x000e620000000a00 */
[----:B--2---:R-:W-:-:S05]  /*9910*/  @!P1 IADD3 R4, P0, PT, R4, R2, RZ ;  /* 0x0000000204049210 */ /* 0x004fca0007f1e0ff */
[----:B------:R-:W-:Y:S01]  /*9920*/  @!P1 IMAD.X R5, RZ, RZ, R5, P0 ;  /* 0x000000ffff059224 */ /* 0x000fe200000e0605 */
[----:B-1----:R-:W-:-:S04]  /*9930*/  @!P1 LEA R20, P0, R4, R20, 0x2 ;  /* 0x0000001404149211 */ /* 0x002fc800078010ff */
[----:B------:R-:W-:-:S05]  /*9940*/  @!P1 LEA.HI.X R21, R4, R21, R5, 0x2, P0 ;  /* 0x0000001504159211 */ /* 0x000fca00000f1405 */
[----:B0-----:R0:W-:Y:S01]  /*9950*/  @!P1 STG.E desc[UR6][R20.64+0x600], R27 ;  /* 0x0006001b14009986 */ /* 0x0011e2000c101906 */
[----:B------:R-:W-:-:S03]  /*9960*/  NOP ;  /* 0x0000000000007918 */ /* 0x000fc60000000000 */
[----:B------:R-:W1:Y:S01]  /*9970*/  LDS.64 R4, [R19+0x6600] ;  /* 0x0066000013047984 */ /* 0x000e620000000a00 */
[----:B------:R-:W-:Y:S01]  /*9980*/  ISETP.GE.AND P1, PT, R24, R23, PT ;  /* 0x000000171800720c */ /* 0x000fe20003f26270 */
[----:B0-----:R-:W-:-:S12]  /*9990*/  VIADD R20, R2, 0x600 ;  /* 0x0000060002147836 */ /* 0x001fd80000000000 */
[----:B------:R-:W0:Y:S01]  /*99a0*/  @!P1 LDS R3, [R22+0xc00] ;  /* 0x000c000016039984 */ /* 0x000e220000000800 */
[----:B------:R-:W2:Y:S01]  /*99b0*/  @!P1 LDC.64 R24, c[0x0][0x3b0] ;  /* 0x0000ec00ff189b82 */ /* 0x000ea20000000a00 */
[----:B-1----:R-:W-:-:S05]  /*99c0*/  @!P1 IADD3 R4, P0, PT, R4, R2, RZ ;  /* 0x0000000204049210 */ /* 0x002fca0007f1e0ff */
[----:B------:R-:W-:Y:S01]  /*99d0*/  @!P1 IMAD.X R5, RZ, RZ, R5, P0 ;  /* 0x000000ffff059224 */ /* 0x000fe200000e0605 */
[----:B--2---:R-:W-:-:S04]  /*99e0*/  @!P1 LEA R24, P0, R4, R24, 0x2 ;  /* 0x0000001804189211 */ /* 0x004fc800078010ff */
[----:B------:R-:W-:-:S05]  /*99f0*/  @!P1 LEA.HI.X R25, R4, R25, R5, 0x2, P0 ;  /* 0x0000001904199211 */ /* 0x000fca00000f1405 */
[----:B0-----:R0:W-:Y:S01]  /*9a00*/  @!P1 STG.E desc[UR6][R24.64+0xc00], R3 ;  /* 0x000c000318009986 */ /* 0x0011e2000c101906 */
[----:B------:R-:W-:-:S03]  /*9a10*/  NOP ;  /* 0x0000000000007918 */ /* 0x000fc60000000000 */
[----:B------:R-:W1:Y:S01]  /*9a20*/  LDS.64 R4, [R26+0x6600] ;  /* 0x006600001a047984 */ /* 0x000e620000000a00 */
[----:B------:R-:W-:Y:S02]  /*9a30*/  ISETP.GE.AND P1, PT, R18, R23, PT ;  /* 0x000000171200720c */ /* 0x000fe40003f26270 */
[----:B0-----:R-:W-:Y:S01]  /*9a40*/  LEA R24, R16, UR4, 0x3 ;  /* 0x0000000410187c11 */ /* 0x001fe2000f8e18ff */
[----:B------:R-:W-:-:S10]  /*9a50*/  VIADD R16, R2, 0x780 ;  /* 0x0000078002107836 */ /* 0x000fd40000000000 */
        /* <DEDUP_REMOVED lines=33> */
[----:B0-----:R-:W-:-:S11]  /*9c70*/  LOP3.LUT R16, R2, 0xc00, RZ, 0xfc, !PT ;  /* 0x00000c0002107812 */ /* 0x001fd600078efcff */
        /* <DEDUP_REMOVED lines=87> */
[----:B0-----:R-:W-:Y:S01]  /*a1f0*/  @!P1 STG.E desc[UR6][R8.64+0x4e00], R15 ;  /* 0x004e000f08009986 */ /* 0x001fe2000c101906 */
[----:B------:R-:W-:-:S03]  /*a200*/  NOP ;  /* 0x0000000000007918 */ /* 0x000fc60000000000 */
[----:B------:R-:W0:Y:S01]  /*a210*/  LDS.64 R4, [R7+0x6600] ;  /* 0x0066000007047984 */ /* 0x000e220000000a00 */
[----:B------:R-:W-:-:S13]  /*a220*/  ISETP.GE.AND P1, PT, R10, R23, PT ;  /* 0x000000170a00720c */ /* 0x000fda0003f26270 */
[----:B------:R-:W1:Y:S01]  /*a230*/  @!P1 LDS R3, [R22+0x5400] ;  /* 0x0054000016039984 */ /* 0x000e620000000800 */
[----:B------:R-:W2:Y:S01]  /*a240*/  @!P1 LDC.64 R10, c[0x0][0x3b0] ;  /* 0x0000ec00ff0a9b82 */ /* 0x000ea20000000a00 */
[----:B0-----:R-:W-:-:S05]  /*a250*/  @!P1 IADD3 R4, P0, PT, R4, R2, RZ ;  /* 0x0000000204049210 */ /* 0x001fca0007f1e0ff */
[----:B------:R-:W-:Y:S01]  /*a260*/  @!P1 IMAD.X R5, RZ, RZ, R5, P0 ;  /* 0x000000ffff059224 */ /* 0x000fe200000e0605 */
[----:B--2---:R-:W-:-:S04]  /*a270*/  @!P1 LEA R10, P0, R4, R10, 0x2 ;  /* 0x0000000a040a9211 */ /* 0x004fc800078010ff */
[----:B------:R-:W-:-:S05]  /*a280*/  @!P1 LEA.HI.X R11, R4, R11, R5, 0x2, P0 ;  /* 0x0000000b040b9211 */ /* 0x000fca00000f1405 */
[----:B-1----:R-:W-:Y:S01]  /*a290*/  @!P1 STG.E desc[UR6][R10.64+0x5400], R3 ;  /* 0x005400030a009986 */ /* 0x002fe2000c101906 */
        /* <DEDUP_REMOVED lines=8> */
[----:B------:R-:W-:Y:S02]  /*a320*/  @!P1 LEA.HI.X R7, R4, R7, R5, 0x2, P0 ;  /* 0x0000000704079211 */ /* 0x000fe400000f1405 */
[----:B------:R-:W-:Y:S02]  /*a330*/  LEA R5, R0, UR4, 0x3 ;  /* 0x0000000400057c11 */ /* 0x000fe4000f8e18ff */
[----:B------:R-:W-:Y:S01]  /*a340*/  LOP3.LUT R0, R2, 0x1800, RZ, 0xfc, !PT ;  /* 0x0000180002007812 */ /* 0x000fe200078efcff */
[----:B-1----:R-:W-:Y:S01]  /*a350*/  @!P1 STG.E desc[UR6][R6.64+0x5a00], R9 ;  /* 0x005a000906009986 */ /* 0x002fe2000c101906 */
[----:B------:R-:W-:-:S03]  /*a360*/  NOP ;  /* 0x0000000000007918 */ /* 0x000fc60000000000 */
[----:B------:R-:W0:Y:S01]  /*a370*/  LDS.64 R4, [R5+0x6600] ;  /* 0x0066000005047984 */ /* 0x000e220000000a00 */
[----:B------:R-:W-:-:S13]  /*a380*/  ISETP.GE.AND P1, PT, R0, R23, PT ;  /* 0x000000170000720c */ /* 0x000fda0003f26270 */
[----:B------:R-:W1:Y:S01]  /*a390*/  @!P1 LDS R11, [R22+0x6000] ;  /* 0x00600000160b9984 */ /* 0x000e620000000800 */
[----:B------:R-:W2:Y:S01]  /*a3a0*/  @!P1 LDC.64 R12, c[0x0][0x3b0] ;  /* 0x0000ec00ff0c9b82 */ /* 0x000ea20000000a00 */
[----:B0-----:R-:W-:-:S05]  /*a3b0*/  IADD3 R0, P0, PT, R4, R2, RZ ;  /* 0x0000000204007210 */ /* 0x001fca0007f1e0ff */
[----:B------:R-:W-:Y:S01]  /*a3c0*/  IMAD.X R4, RZ, RZ, R5, P0 ;  /* 0x000000ffff047224 */ /* 0x000fe200000e0605 */
[----:B--2---:R-:W-:-:S04]  /*a3d0*/  @!P1 LEA R2, P0, R0, R12, 0x2 ;  /* 0x0000000c00029211 */ /* 0x004fc800078010ff */
[----:B------:R-:W-:-:S05]  /*a3e0*/  @!P1 LEA.HI.X R3, R0, R13, R4, 0x2, P0 ;  /* 0x0000000d00039211 */ /* 0x000fca00000f1404 */
[----:B-1----:R-:W-:Y:S01]  /*a3f0*/  @!P1 STG.E desc[UR6][R2.64+0x6000], R11 ;  /* 0x0060000b02009986 */ /* 0x002fe2000c101906 */
[----:B------:R-:W-:Y:S01]  /*a400*/  NOP ;  /* 0x0000000000007918 */ /* 0x000fe20000000000 */
[----:B------:R-:W-:Y:S05]  /*a410*/  EXIT ;  /* 0x000000000000794d */ /* 0x000fea0003800000 */
.L_x_30:
[----:B------:R-:W-:Y:S02]  /*a420*/  IMAD.MOV.U32 R58, RZ, RZ, R39 ;  /* 0x000000ffff3a7224 */ /* 0x000fe400078e0027 */
[----:B------:R-:W-:Y:S02]  /*a430*/  IMAD.MOV.U32 R49, RZ, RZ, 0x1 ;  /* 0x00000001ff317424 */ /* 0x000fe400078e00ff */
[----:B------:R-:W-:Y:S02]  /*a440*/  IMAD.MOV.U32 R60, RZ, RZ, RZ ;  /* 0x000000ffff3c7224 */ /* 0x000fe400078e00ff */
[----:B------:R-:W-:-:S07]  /*a450*/  IMAD.MOV.U32 R47, RZ, RZ, -0x1 ;  /* 0xffffffffff2f7424 */ /* 0x000fce00078e00ff */
[----:B------:R-:W-:Y:S05]  /*a460*/  WARPSYNC.COLLECTIVE R47, `(.L_x_115) ;  /* 0x000000002f087348 */ /* 0x000fea0003c00000 */
[----:B------:R0:W1:Y:S02]  /*a470*/  SHFL.UP P0, R46, R58, R49, R60 ;  /* 0x040000313a2e7389 */ /* 0x000064000000003c */
[----:B01----:R-:W-:Y:S05]  /*a480*/  ENDCOLLECTIVE ;  /* 0x000000000000791b */ /* 0x003fea0003800000 */
.L_x_115:
[----:B------:R-:W-:Y:S02]  /*a490*/  IMAD.MOV.U32 R49, RZ, RZ, 0x2 ;  /* 0x00000002ff317424 */ /* 0x000fe400078e00ff */
[----:B------:R-:W-:-:S04]  /*a4a0*/  IMAD.MOV.U32 R40, RZ, RZ, R46 ;  /* 0x000000ffff287224 */ /* 0x000fc800078e002e */
[----:B------:R-:W-:-:S04]  /*a4b0*/  @P0 IMAD.IADD R40, R39, 0x1, R40 ;  /* 0x0000000127280824 */ /* 0x000fc800078e0228 */
[----:B------:R-:W-:-:S07]  /*a4c0*/  IMAD.MOV.U32 R58, RZ, RZ, R40 ;  /* 0x000000ffff3a7224 */ /* 0x000fce00078e0028 */
[----:B------:R-:W-:Y:S05]  /*a4d0*/  WARPSYNC.COLLECTIVE R47, `(.L_x_116) ;  /* 0x000000002f087348 */ /* 0x000fea0003c00000 */
[----:B------:R0:W1:Y:S02]  /*a4e0*/  SHFL.UP P0, R46, R58, R49, R60 ;  /* 0x040000313a2e7389 */ /* 0x000064000000003c */
[----:B01----:R-:W-:Y:S05]  /*a4f0*/  ENDCOLLECTIVE ;  /* 0x000000000000791b */ /* 0x003fea0003800000 */
.L_x_116:
[----:B------:R-:W-:Y:S02]  /*a500*/  IMAD.MOV.U32 R49, RZ, RZ, 0x4 ;  /* 0x00000004ff317424 */ /* 0x000fe400078e00ff */
[----:B------:R-:W-:-:S04]  /*a510*/  IMAD.MOV.U32 R43, RZ, RZ, R46 ;  /* 0x000000ffff2b7224 */ /* 0x000fc800078e002e */
[----:B------:R-:W-:-:S04]  /*a520*/  @P0 IMAD.IADD R43, R40, 0x1, R43 ;  /* 0x00000001282b0824 */ /* 0x000fc800078e022b */
[----:B------:R-:W-:-:S07]  /*a530*/  IMAD.MOV.U32 R58, RZ, RZ, R43 ;  /* 0x000000ffff3a7224 */ /* 0x000fce00078e002b */
[----:B------:R-:W-:Y:S05]  /*a540*/  WARPSYNC.COLLECTIVE R47, `(.L_x_117) ;  /* 0x000000002f087348 */ /* 0x000fea0003c00000 */
[----:B------:R0:W1:Y:S02]  /*a550*/  SHFL.UP P0, R46, R58, R49, R60 ;  /* 0x040000313a2e7389 */ /* 0x000064000000003c */
[----:B01----:R-:W-:Y:S05]  /*a560*/  ENDCOLLECTIVE ;  /* 0x000000000000791b */ /* 0x003fea0003800000 */
.L_x_117:
[----:B------:R-:W-:Y:S02]  /*a570*/  IMAD.MOV.U32 R49, RZ, RZ, 0x8 ;  /* 0x00000008ff317424 */ /* 0x000fe400078e00ff */
[----:B------:R-:W-:-:S04]  /*a580*/  IMAD.MOV.U32 R44, RZ, RZ, R46 ;  /* 0x000000ffff2c7224 */ /* 0x000fc800078e002e */
[----:B------:R-:W-:-:S04]  /*a590*/  @P0 IMAD.IADD R44, R43, 0x1, R44 ;  /* 0x000000012b2c0824 */ /* 0x000fc800078e022c */
[----:B------:R-:W-:-:S07]  /*a5a0*/  IMAD.MOV.U32 R58, RZ, RZ, R44 ;  /* 0x000000ffff3a7224 */ /* 0x000fce00078e002c */
[----:B------:R-:W-:Y:S05]  /*a5b0*/  WARPSYNC.COLLECTIVE R47, `(.L_x_118) ;  /* 0x000000002f087348 */ /* 0x000fea0003c00000 */
[----:B------:R0:W1:Y:S02]  /*a5c0*/  SHFL.UP P0, R46, R58, R49, R60 ;  /* 0x040000313a2e7389 */ /* 0x000064000000003c */
[----:B01----:R-:W-:Y:S05]  /*a5d0*/  ENDCOLLECTIVE ;  /* 0x000000000000791b */ /* 0x003fea0003800000 */
.L_x_118:
[----:B------:R-:W-:Y:S02]  /*a5e0*/  IMAD.MOV.U32 R49, RZ, RZ, 0x10 ;  /* 0x00000010ff317424 */ /* 0x000fe400078e00ff */
[----:B------:R-:W-:-:S04]  /*a5f0*/  IMAD.MOV.U32 R45, RZ, RZ, R46 ;  /* 0x000000ffff2d7224 */ /* 0x000fc800078e002e */
[----:B------:R-:W-:-:S04]  /*a600*/  @P0 IMAD.IADD R45, R44, 0x1, R45 ;  /* 0x000000012c2d0824 */ /* 0x000fc800078e022d */
[----:B------:R-:W-:-:S07]  /*a610*/  IMAD.MOV.U32 R58, RZ, RZ, R45 ;  /* 0x000000ffff3a7224 */ /* 0x000fce00078e002d */
[----:B------:R-:W-:Y:S05]  /*a620*/  WARPSYNC.COLLECTIVE R47, `(.L_x_119) ;  /* 0x000000002f087348 */ /* 0x000fea0003c00000 */
[----:B------:R0:W1:Y:S02]  /*a630*/  SHFL.UP P0, R46, R58, R49, R60 ;  /* 0x040000313a2e7389 */ /* 0x000064000000003c */
[----:B01----:R-:W-:Y:S05]  /*a640*/  ENDCOLLECTIVE ;  /* 0x000000000000791b */ /* 0x003fea0003800000 */
.L_x_119:
[----:B------:R-:W-:Y:S05]  /*a650*/  BRA `(.L_x_120) ;  /* 0xffffff8400407947 */ /* 0x000fea000383ffff */
.L_x_121:
[----:B------:R-:W-:-:S00]  /*a660*/  BRA `(.L_x_121) ;  /* 0xfffffffc00fc7947 */ /* 0x000fc0000383ffff */
[----:B------:R-:W-:-:S00]  /*a670*/  NOP ;  /* 0x0000000000007918 */ /* 0x000fc00000000000 */
        /* <DEDUP_REMOVED lines=8> */
.L_x_256:


//--------------------- .text._ZN3cub18CUB_300001_SM_10006detail10radix_sort33DeviceRadixSortExclusiveSumKernelINS1_5radix10policy_hubIiiyE10Policy1000EyEEvPT0_ --------------------------
	.section	.text._ZN3cub18CUB_300001_SM_10006detail10radix_sort33DeviceRadixSortExclusiveSumKernelINS1_5radix10policy_hubIiiyE10Policy1000EyEEvPT0_,"ax",@progbits
	.align	128
        .global         _ZN3cub18CUB_300001_SM_10006detail10radix_sort33DeviceRadixSortExclusiveSumKernelINS1_5radix10policy_hubIiiyE10Policy1000EyEEvPT0_
        .type           _ZN3cub18CUB_300001_SM_10006detail10radix_sort33DeviceRadixSortExclusiveSumKernelINS1_5radix10policy_hubIiiyE10Policy1000EyEEvPT0_,@function
        .size           _ZN3cub18CUB_300001_SM_10006detail10radix_sort33DeviceRadixSortExclusiveSumKernelINS1_5radix10policy_hubIiiyE10Policy1000EyEEvPT0_,(.L_x_257 - _ZN3cub18CUB_300001_SM_10006detail10radix_sort33DeviceRadixSortExclusiveSumKernelINS1_5radix10policy_hubIiiyE10Policy1000EyEEvPT0_)
        .other          _ZN3cub18CUB_300001_SM_10006detail10radix_sort33DeviceRadixSortExclusiveSumKernelINS1_5radix10policy_hubIiiyE10Policy1000EyEEvPT0_,@"STO_CUDA_ENTRY STV_DEFAULT"
_ZN3cub18CUB_300001_SM_10006detail10radix_sort33DeviceRadixSortExclusiveSumKernelINS1_5radix10policy_hubIiiyE10Policy1000EyEEvPT0_:
.text._ZN3cub18CUB_300001_SM_10006detail10radix_sort33DeviceRadixSortExclusiveSumKernelINS1_5radix10policy_hubIiiyE10Policy1000EyEEvPT0_:
[----:B------:R-:W-:Y:S01]  /*0000*/  LDC R1, c[0x0][0x37c] ;  /* 0x0000df00ff017b82 */ /* 0x000fe20000000800 */
[----:B------:R-:W0:Y:S07]  /*0010*/  S2R R18, SR_TID.X ;  /* 0x0000000000127919 */ /* 0x000e2e0000002100 */
[----:B------:R-:W1:Y:S01]  /*0020*/  LDC.64 R16, c[0x0][0x380] ;  /* 0x0000e000ff107b82 */ /* 0x000e620000000a00 */
[----:B------:R-:W2:Y:S01]  /*0030*/  LDCU.64 UR4, c[0x0][0x358] ;  /* 0x00006b00ff0477ac */ /* 0x000ea20008000a00 */
[----:B------:R-:W3:Y:S01]  /*0040*/  S2R R5, SR_CTAID.X ;  /* 0x0000000000057919 */ /* 0x000ee20000002500 */
[----:B0-----:R-:W-:Y:S01]  /*0050*/  ISETP.GT.U32.AND P1, PT, R18, 0xff, PT ;  /* 0x000000ff1200780c */ /* 0x001fe20003f24070 */
[----:B---3--:R-:W-:-:S04]  /*0060*/  IMAD R5, R5, 0x100, R18 ;  /* 0x0000010005057824 */ /* 0x008fc800078e0212 */
[----:B-1----:R-:W-:-:S08]  /*0070*/  IMAD.WIDE R16, R5, 0x8, R16 ;  /* 0x0000000805107825 */ /* 0x002fd000078e0210 */
[----:B--2---:R-:W2:Y:S01]  /*0080*/  @!P1 LDG.E.64 R2, desc[UR4][R16.64] ;  /* 0x0000000410029981 */ /* 0x004ea2000c1e1b00 */
[----:B------:R-:W-:Y:S02]  /*0090*/  MOV R0, 0x400 ;  /* 0x0000040000007802 */ /* 0x000fe40000000f00 */
[C---:B------:R-:W-:Y:S01]  /*00a0*/  ISETP.GT.U32.AND P0, PT, R18.reuse, 0x1f, PT ;  /* 0x0000001f1200780c */ /* 0x040fe20003f04070 */
[----:B------:R-:W0:Y:S02]  /*00b0*/  S2R R5, SR_CgaCtaId ;  /* 0x0000000000057919 */ /* 0x000e240000008800 */
[----:B0-----:R-:W-:Y:S02]  /*00c0*/  LEA R5, R5, R0, 0x18 ;  /* 0x0000000005057211 */ /* 0x001fe400078ec0ff */
[----:B------:R-:W-:-:S05]  /*00d0*/  LEA.HI R0, R18, R18, RZ, 0x1d ;  /* 0x0000001212007211 */ /* 0x000fca00078fe8ff */
[----:B------:R-:W-:-:S05]  /*00e0*/  IMAD R0, R0, 0x8, R5 ;  /* 0x0000000800007824 */ /* 0x000fca00078e0205 */
[----:B--2---:R0:W-:Y:S01]  /*00f0*/  STS.64 [R0+0x10], R2 ;  /* 0x0000100200007388 */ /* 0x0041e20000000a00 */
[----:B------:R-:W-:Y:S06]  /*0100*/  BAR.SYNC.DEFER_BLOCKING 0x0 ;  /* 0x0000000000007b1d */ /* 0x000fec0000010000 */
[----:B------:R-:W-:Y:S05]  /*0110*/  @P0 BRA `(.L_x_122) ;  /* 0x0000000400240947 */ /* 0x000fea0003800000 */
[----:B------:R-:W-:Y:S01]  /*0120*/  IMAD R18, R18, 0x48, R5 ;  /* 0x0000004812127824 */ /* 0x000fe200078e0205 */
[----:B------:R-:W-:-:S04]  /*0130*/  UMOV UR6, 0xffffffff ;  /* 0xffffffff00067882 */ /* 0x000fc80000000000 */
[----:B------:R-:W-:Y:S04]  /*0140*/  LDS.64 R14, [R18+0x10] ;  /* 0x00001000120e7984 */ /* 0x000fe80000000a00 */
[----:B------:R-:W-:Y:S04]  /*0150*/  LDS.64 R12, [R18+0x18] ;  /* 0x00001800120c7984 */ /* 0x000fe80000000a00 */
[----:B------:R-:W1:Y:S04]  /*0160*/  LDS.64 R10, [R18+0x20] ;  /* 0x00002000120a7984 */ /* 0x000e680000000a00 */
[----:B------:R-:W-:Y:S04]  /*0170*/  LDS.64 R8, [R18+0x28] ;  /* 0x0000280012087984 */ /* 0x000fe80000000a00 */
[----:B------:R-:W2:Y:S04]  /*0180*/  LDS.64 R6, [R18+0x30] ;  /* 0x0000300012067984 */ /* 0x000ea80000000a00 */
[----:B------:R-:W-:Y:S04]  /*0190*/  LDS.64 R4, [R18+0x38] ;  /* 0x0000380012047984 */ /* 0x000fe80000000a00 */
[----:B0-----:R-:W0:Y:S04]  /*01a0*/  LDS.64 R2, [R18+0x40] ;  /* 0x0000400012027984 */ /* 0x001e280000000a00 */
[----:B------:R-:W3:Y:S01]  /*01b0*/  LDS.64 R20, [R18+0x48] ;  /* 0x0000480012147984 */ /* 0x000ee20000000a00 */
[----:B-1----:R-:W-:-:S04]  /*01c0*/  IADD3 R19, P3, P4, R10, R12, R14 ;  /* 0x0000000c0a137210 */ /* 0x002fc80007c7e00e */
[----:B------:R-:W-:Y:S02]  /*01d0*/  IADD3.X R23, PT, PT, R11, R13, R15, P3, P4 ;  /* 0x0000000d0b177210 */ /* 0x000fe40001fe840f */
[----:B--2---:R-:W-:-:S04]  /*01e0*/  IADD3 R19, P0, P2, R6, R19, R8 ;  /* 0x0000001306137210 */ /* 0x004fc80007a1e008 */
[----:B------:R-:W-:Y:S02]  /*01f0*/  IADD3.X R23, PT, PT, R7, R23, R9, P0, P2 ;  /* 0x0000001707177210 */ /* 0x000fe400007e4409 */
[----:B0-----:R-:W-:-:S04]  /*0200*/  IADD3 R19, P3, P4, R2, R19, R4 ;  /* 0x0000001302137210 */ /* 0x001fc80007c7e004 */
[----:B---3--:R-:W-:Y:S02]  /*0210*/  IADD3 R20, P0, PT, R20, R19, RZ ;  /* 0x0000001314147210 */ /* 0x008fe40007f1e0ff */
[----:B------:R-:W-:-:S05]  /*0220*/  IADD3.X R19, PT, PT, R3, R23, R5, P3, P4 ;  /* 0x0000001703137210 */ /* 0x000fca0001fe8405 */
[----:B------:R-:W-:Y:S01]  /*0230*/  IMAD.X R19, R21, 0x1, R19, P0 ;  /* 0x0000000115137824 */ /* 0x000fe200000e0613 */
[----:B------:R-:W-:Y:S06]  /*0240*/  BRA.DIV UR6, `(.L_x_123) ;  /* 0x0000000206f07947 */ /* 0x000fec000b800000 */
[----:B------:R-:W0:Y:S04]  /*0250*/  SHFL.UP PT, R27, R20, 0x1, RZ ;  /* 0x04200000141b7989 */ /* 0x000e2800000e00ff */
[----:B------:R-:W1:Y:S01]  /*0260*/  SHFL.UP P0, R25, R19, 0x1, RZ ;  /* 0x0420000013197989 */ /* 0x000e6200000000ff */
[----:B0-----:R-:W-:-:S04]  /*0270*/  IADD3 R22, P2, PT, R27, R20, RZ ;  /* 0x000000141b167210 */ /* 0x001fc80007f5e0ff */
[----:B-1----:R-:W-:Y:S01]  /*0280*/  SEL R27, R22, R27, P0 ;  /* 0x0000001b161b7207 */ /* 0x002fe20000000000 */
[----:B------:R-:W-:-:S04]  /*0290*/  IMAD.X R26, R25, 0x1, R19, P2 ;  /* 0x00000001191a7824 */ /* 0x000fc800010e0613 */
[----:B------:R-:W0:Y:S01]  /*02a0*/  SHFL.UP PT, R28, R27, 0x2, RZ ;  /* 0x044000001b1c7989 */ /* 0x000e2200000e00ff */
[----:B------:R-:W-:-:S05]  /*02b0*/  SEL R26, R26, R25, P0 ;  /* 0x000000191a1a7207 */ /* 0x000fca0000000000 */
[----:B------:R-:W1:Y:S01]  /*02c0*/  SHFL.UP P0, R25, R26, 0x2, RZ ;  /* 0x044000001a197989 */ /* 0x000e6200000000ff */
[----:B0-----:R-:W-:-:S05]  /*02d0*/  IADD3 R21, P2, PT, R28, R27, RZ ;  /* 0x0000001b1c157210 */ /* 0x001fca0007f5e0ff */
[----:B-1----:R-:W-:Y:S01]  /*02e0*/  IMAD.X R22, R25, 0x1, R26, P2 ;  /* 0x0000000119167824 */ /* 0x002fe200010e061a */
[----:B------:R-:W-:-:S04]  /*02f0*/  SEL R28, R21, R28, P0 ;  /* 0x0000001c151c7207 */ /* 0x000fc80000000000 */
[----:B------:R-:W-:Y:S01]  /*0300*/  SEL R29, R22, R25, P0 ;  /* 0x00000019161d7207 */ /* 0x000fe20000000000 */
        /* <DEDUP_REMOVED lines=12> */
[----:B------:R0:W1:Y:S04]  /*03d0*/  SHFL.UP PT, R28, R27, 0x10, RZ ;  /* 0x060000001b1c7989 */ /* 0x00006800000e00ff */
[----:B------:R0:W2:Y:S02]  /*03e0*/  SHFL.UP P0, R25, R26, 0x10, RZ ;  /* 0x060000001a197989 */ /* 0x0000a400000000ff */
.L_x_134:
[----:B-1----:R-:W-:-:S04]  /*03f0*/  IADD3 R21, P2, PT, R28, R27, RZ ;  /* 0x0000001b1c157210 */ /* 0x002fc80007f5e0ff */
[----:B--2---:R-:W-:Y:S01]  /*0400*/  SEL R21, R21, R28, P0 ;  /* 0x0000001c15157207 */ /* 0x004fe20000000000 */
[----:B------:R-:W-:-:S05]  /*0410*/  IMAD.X R22, R25, 0x1, R26, P2 ;  /* 0x0000000119167824 */ /* 0x000fca00010e061a */
[----:B------:R-:W-:Y:S02]  /*0420*/  SEL R22, R22, R25, P0 ;  /* 0x0000001916167207 */ /* 0x000fe40000000000 */
[----:B------:R-:W-:-:S05]  /*0430*/  IADD3 R20, P0, PT, R21, -R20, RZ ;  /* 0x8000001415147210 */ /* 0x000fca0007f1e0ff */
[----:B------:R-:W-:Y:S01]  /*0440*/  IMAD.X R21, R22, 0x1, ~R19, P0 ;  /* 0x0000000116157824 */ /* 0x000fe200000e0e13 */
[----:B------:R-:W-:-:S04]  /*0450*/  IADD3 R14, P0, PT, R14, R20, RZ ;  /* 0x000000140e0e7210 */ /* 0x000fc80007f1e0ff */
[----:B------:R1:W-:Y:S01]  /*0460*/  STS.64 [R18+0x10], R20 ;  /* 0x0000101412007388 */ /* 0x0003e20000000a00 */
[----:B------:R-:W-:Y:S01]  /*0470*/  IMAD.X R15, R15, 0x1, R21, P0 ;  /* 0x000000010f0f7824 */ /* 0x000fe200000e0615 */
        /* <DEDUP_REMOVED lines=17> */
[----:B------:R-:W-:-:S05]  /*0590*/  IMAD.X R3, R3, 0x1, R5, P0 ;  /* 0x0000000103037824 */ /* 0x000fca00000e0605 */
[----:B------:R1:W-:Y:S03]  /*05a0*/  STS.64 [R18+0x48], R2 ;  /* 0x0000480212007388 */ /* 0x0003e60000000a00 */
.L_x_122:
[----:B------:R-:W-:Y:S05]  /*05b0*/  WARPSYNC.ALL ;  /* 0x0000000000007948 */ /* 0x000fea0003800000 */
[----:B------:R-:W-:Y:S06]  /*05c0*/  BAR.SYNC.DEFER_BLOCKING 0x0 ;  /* 0x0000000000007b1d */ /* 0x000fec0000010000 */
[----:B------:R-:W-:Y:S05]  /*05d0*/  @P1 EXIT ;  /* 0x000000000000194d */ /* 0x000fea0003800000 */
[----:B01----:R-:W0:Y:S04]  /*05e0*/  LDS.64 R2, [R0+0x10] ;  /* 0x0000100000027984 */ /* 0x003e280000000a00 */
[----:B0-----:R-:W-:Y:S01]  /*05f0*/  STG.E.64 desc[UR4][R16.64], R2 ;  /* 0x0000000210007986 */ /* 0x001fe2000c101b04 */
[----:B------:R-:W-:Y:S05]  /*0600*/  EXIT ;  /* 0x000000000000794d */ /* 0x000fea0003800000 */
.L_x_123:
[----:B------:R-:W-:Y:S02]  /*0610*/  IMAD.MOV.U32 R24, RZ, RZ, R20 ;  /* 0x000000ffff187224 */ /* 0x000fe400078e0014 */
[----:B------:R-:W-:Y:S02]  /*0620*/  IMAD.MOV.U32 R23, RZ, RZ, 0x1 ;  /* 0x00000001ff177424 */ /* 0x000fe400078e00ff */
[----:B------:R-:W-:Y:S02]  /*0630*/  IMAD.MOV.U32 R22, RZ, RZ, RZ ;  /* 0x000000ffff167224 */ /* 0x000fe400078e00ff */
[----:B------:R-:W-:-:S07]  /*0640*/  IMAD.MOV.U32 R21, RZ, RZ, -0x1 ;  /* 0xffffffffff157424 */ /* 0x000fce00078e00ff */
[----:B------:R-:W-:Y:S05]  /*0650*/  WARPSYNC.COLLECTIVE R21, `(.L_x_124) ;  /* 0x0000000015087348 */ /* 0x000fea0003c00000 */
[----:B------:R0:W1:Y:S02]  /*0660*/  SHFL.UP P0, R25, R24, R23, R22 ;  /* 0x0400001718197389 */ /* 0x0000640000000016 */
[----:B01----:R-:W-:Y:S05]  /*0670*/  ENDCOLLECTIVE ;  /* 0x000000000000791b */ /* 0x003fea0003800000 */
.L_x_124:
[----:B------:R-:W-:Y:S02]  /*0680*/  IMAD.MOV.U32 R24, RZ, RZ, R19 ;  /* 0x000000ffff187224 */ /* 0x000fe400078e0013 */
[----:B------:R-:W-:-:S07]  /*0690*/  IMAD.MOV.U32 R27, RZ, RZ, R25 ;  /* 0x000000ffff1b7224 */ /* 0x000fce00078e0019 */
[----:B------:R-:W-:Y:S05]  /*06a0*/  WARPSYNC.COLLECTIVE R21, `(.L_x_125) ;  /* 0x0000000015087348 */ /* 0x000fea0003c00000 */
[----:B------:R0:W1:Y:S02]  /*06b0*/  SHFL.UP P0, R25, R24, R23, R22 ;  /* 0x0400001718197389 */ /* 0x0000640000000016 */
[----:B01----:R-:W-:Y:S05]  /*06c0*/  ENDCOLLECTIVE ;  /* 0x000000000000791b */ /* 0x003fea0003800000 */
.L_x_125:
[----:B------:R-:W-:Y:S01]  /*06d0*/  IADD3 R26, P2, PT, R27, R20, RZ ;  /* 0x000000141b1a7210 */ /* 0x000fe20007f5e0ff */
[----:B------:R-:W-:-:S03]  /*06e0*/  IMAD.MOV.U32 R23, RZ, RZ, 0x2 ;  /* 0x00000002ff177424 */ /* 0x000fc600078e00ff */
[----:B------:R-:W-:Y:S01]  /*06f0*/  SEL R27, R26, R27, P0 ;  /* 0x0000001b1a1b7207 */ /* 0x000fe20000000000 */
[----:B------:R-:W-:-:S04]  /*0700*/  IMAD.X R26, R25, 0x1, R19, P2 ;  /* 0x00000001191a7824 */ /* 0x000fc800010e0613 */
[----:B------:R-:W-:Y:S01]  /*0710*/  IMAD.MOV.U32 R24, RZ, RZ, R27 ;  /* 0x000000ffff187224 */ /* 0x000fe200078e001b */
[----:B------:R-:W-:-:S07]  /*0720*/  SEL R26, R26, R25, P0 ;  /* 0x000000191a1a7207 */ /* 0x000fce0000000000 */
[----:B------:R-:W-:Y:S05]  /*0730*/  WARPSYNC.COLLECTIVE R21, `(.L_x_126) ;  /* 0x0000000015087348 */ /* 0x000fea0003c00000 */
[----:B------:R0:W1:Y:S02]  /*0740*/  SHFL.UP P0, R25, R24, R23, R22 ;  /* 0x0400001718197389 */ /* 0x0000640000000016 */
[----:B01----:R-:W-:Y:S05]  /*0750*/  ENDCOLLECTIVE ;  /* 0x000000000000791b */ /* 0x003fea0003800000 */
.L_x_126:
[----:B------:R-:W-:Y:S02]  /*0760*/  IMAD.MOV.U32 R24, RZ, RZ, R26 ;  /* 0x000000ffff187224 */ /* 0x000fe400078e001a */
[----:B------:R-:W-:-:S07]  /*0770*/  IMAD.MOV.U32 R28, RZ, RZ, R25 ;  /* 0x000000ffff1c7224 */ /* 0x000fce00078e0019 */
[----:B------:R-:W-:Y:S05]  /*0780*/  WARPSYNC.COLLECTIVE R21, `(.L_x_127) ;  /* 0x0000000015087348 */ /* 0x000fea0003c00000 */
[----:B------:R0:W1:Y:S02]  /*0790*/  SHFL.UP P0, R25, R24, R23, R22 ;  /* 0x0400001718197389 */ /* 0x0000640000000016 */
[----:B01----:R-:W-:Y:S05]  /*07a0*/  ENDCOLLECTIVE ;  /* 0x000000000000791b */ /* 0x003fea0003800000 */
.L_x_127:
        /* <DEDUP_REMOVED lines=9> */
.L_x_128:
[----:B------:R-:W-:Y:S02]  /*0840*/  IMAD.MOV.U32 R24, RZ, RZ, R29 ;  /* 0x000000ffff187224 */ /* 0x000fe400078e001d */
[----:B------:R-:W-:-:S07]  /*0850*/  IMAD.MOV.U32 R27, RZ, RZ, R25 ;  /* 0x000000ffff1b7224 */ /* 0x000fce00078e0019 */
[----:B------:R-:W-:Y:S05]  /*0860*/  WARPSYNC.COLLECTIVE R21, `(.L_x_129) ;  /* 0x0000000015087348 */ /* 0x000fea0003c00000 */
[----:B------:R0:W1:Y:S02]  /*0870*/  SHFL.UP P0, R25, R24, R23, R22 ;  /* 0x0400001718197389 */ /* 0x0000640000000016 */
[----:B01----:R-:W-:Y:S05]  /*0880*/  ENDCOLLECTIVE ;  /* 0x000000000000791b */ /* 0x003fea0003800000 */
.L_x_129:
        /* <DEDUP_REMOVED lines=9> */
.L_x_130:
[----:B------:R-:W-:Y:S02]  /*0920*/  IMAD.MOV.U32 R24, RZ, RZ, R29 ;  /* 0x000000ffff187224 */ /* 0x000fe400078e001d */
[----:B------:R-:W-:-:S07]  /*0930*/  IMAD.MOV.U32 R27, RZ, RZ, R25 ;  /* 0x000000ffff1b7224 */ /* 0x000fce00078e0019 */
[----:B------:R-:W-:Y:S05]  /*0940*/  WARPSYNC.COLLECTIVE R21, `(.L_x_131) ;  /* 0x0000000015087348 */ /* 0x000fea0003c00000 */
[----:B------:R0:W1:Y:S02]  /*0950*/  SHFL.UP P0, R25, R24, R23, R22 ;  /* 0x0400001718197389 */ /* 0x0000640000000016 */
[----:B01----:R-:W-:Y:S05]  /*0960*/  ENDCOLLECTIVE ;  /* 0x000000000000791b */ /* 0x003fea0003800000 */
.L_x_131:
        /* <DEDUP_REMOVED lines=9> */
.L_x_132:
[----:B------:R-:W-:Y:S02]  /*0a00*/  IMAD.MOV.U32 R24, RZ, RZ, R26 ;  /* 0x000000ffff187224 */ /* 0x000fe400078e001a */
[----:B------:R-:W-:-:S07]  /*0a10*/  IMAD.MOV.U32 R28, RZ, RZ, R25 ;  /* 0x000000ffff1c7224 */ /* 0x000fce00078e0019 */
[----:B------:R-:W-:Y:S05]  /*0a20*/  WARPSYNC.COLLECTIVE R21, `(.L_x_133) ;  /* 0x0000000015087348 */ /* 0x000fea0003c00000 */
[----:B------:R0:W1:Y:S02]  /*0a30*/  SHFL.UP P0, R25, R24, R23, R22 ;  /* 0x0400001718197389 */ /* 0x0000640000000016 */
[----:B01----:R-:W-:Y:S05]  /*0a40*/  ENDCOLLECTIVE ;  /* 0x000000000000791b */ /* 0x003fea0003800000 */
.L_x_133:
[----:B------:R-:W-:Y:S05]  /*0a50*/  BRA `(.L_x_134) ;  /* 0xfffffff800647947 */ /* 0x000fea000383ffff */
.L_x_135:
        /* <DEDUP_REMOVED lines=10> */
.L_x_257:


//--------------------- .text._ZN3cub18CUB_300001_SM_10006detail10radix_sort30DeviceRadixSortHistogramKernelINS1_5radix10policy_hubIiiyE10Policy1000ELNS0_9SortOrderE0EiyNS1_21identity_decomposer_tEEEvPT2_PKT1_SA_iiT3_ --------------------------
	.section	.text._ZN3cub18CUB_300001_SM_10006detail10radix_sort30DeviceRadixSortHistogramKernelINS1_5radix10policy_hubIiiyE10Policy1000ELNS0_9SortOrderE0EiyNS1_21identity_decomposer_tEEEvPT2_PKT1_SA_iiT3_,"ax",@progbits
	.align	128
        .global         _ZN3cub18CUB_300001_SM_10006detail10radix_sort30DeviceRadixSortHistogramKernelINS1_5radix10policy_hubIiiyE10Policy1000ELNS0_9SortOrderE0EiyNS1_21identity_decomposer_tEEEvPT2_PKT1_SA_iiT3_
        .type           _ZN3cub18CUB_300001_SM_10006detail10radix_sort30DeviceRadixSortHistogramKernelINS1_5radix10policy_hubIiiyE10Policy1000ELNS0_9SortOrderE0EiyNS1_21identity_decomposer_tEEEvPT2_PKT1_SA_iiT3_,@function
        .size           _ZN3cub18CUB_300001_SM_10006detail10radix_sort30DeviceRadixSortHistogramKernelINS1_5radix10policy_hubIiiyE10Policy1000ELNS0_9SortOrderE0EiyNS1_21identity_decomposer_tEEEvPT2_PKT1_SA_iiT3_,(.L_x_258 - _ZN3cub18CUB_300001_SM_10006detail10radix_sort30DeviceRadixSortHistogramKernelINS1_5radix10policy_hubIiiyE10Policy1000ELNS0_9SortOrderE0EiyNS1_21identity_decomposer_tEEEvPT2_PKT1_SA_iiT3_)
        .other          _ZN3cub18CUB_300001_SM_10006detail10radix_sort30DeviceRadixSortHistogramKernelINS1_5radix10policy_hubIiiyE10Policy1000ELNS0_9SortOrderE0EiyNS1_21identity_decomposer_tEEEvPT2_PKT1_SA_iiT3_,@"STO_CUDA_ENTRY STV_DEFAULT"
_ZN3cub18CUB_300001_SM_10006detail10radix_sort30DeviceRadixSortHistogramKernelINS1_5radix10policy_hubIiiyE10Policy1000ELNS0_9SortOrderE0EiyNS1_21identity_decomposer_tEEEvPT2_PKT1_SA_iiT3_:
.text._ZN3cub18CUB_300001_SM_10006detail10radix_sort30DeviceRadixSortHistogramKernelINS1_5radix10policy_hubIiiyE10Policy1000ELNS0_9SortOrderE0EiyNS1_21identity_decomposer_tEEEvPT2_PKT1_SA_iiT3_:
[----:B------:R-:W-:Y:S01]  /*0000*/  LDC R1, c[0x0][0x37c] ;  /* 0x0000df00ff017b82 */ /* 0x000fe20000000800 */
[----:B------:R-:W0:Y:S02]  /*0010*/  LDCU.64 UR14, c[0x0][0x390] ;  /* 0x00007200ff0e77ac */ /* 0x000e240008000a00 */
[----:B0-----:R-:W-:-:S04]  /*0020*/  ISETP.NE.U32.AND P0, PT, RZ, UR14, PT ;  /* 0x0000000eff007c0c */ /* 0x001fc8000bf05070 */
[----:B------:R-:W-:-:S13]  /*0030*/  ISETP.NE.AND.EX P0, PT, RZ, UR15, PT, P0 ;  /* 0x0000000fff007c0c */ /* 0x000fda000bf05300 */
[----:B------:R-:W-:Y:S05]  /*0040*/  @!P0 EXIT ;  /* 0x000000000000894d */ /* 0x000fea0003800000 */
[----:B------:R-:W-:Y:S01]  /*0050*/  UIADD3 UR11, UP0, UPT, UR14, -0x1, URZ ;  /* 0xffffffff0e0b7890 */ /* 0x000fe2000ff1e0ff */
[----:B------:R-:W0:Y:S01]  /*0060*/  S2R R4, SR_TID.X ;  /* 0x0000000000047919 */ /* 0x000e220000002100 */
[----:B------:R-:W1:Y:S01]  /*0070*/  LDCU.64 UR4, c[0x0][0x398] ;  /* 0x00007300ff0477ac */ /* 0x000e620008000a00 */
[----:B------:R-:W2:Y:S01]  /*0080*/  S2UR UR7, SR_CgaCtaId ;  /* 0x00000000000779c3 */ /* 0x000ea20000008800 */
[----:B------:R-:W-:Y:S01]  /*0090*/  UIADD3.X UR12, UPT, UPT, UR15, -0x1, URZ, UP0, !UPT ;  /* 0xffffffff0f0c7890 */ /* 0x000fe200087fe4ff */
[----:B------:R-:W-:Y:S01]  /*00a0*/  UMOV UR6, 0x400 ;  /* 0x0000040000067882 */ /* 0x000fe20000000000 */
[----:B------:R-:W3:Y:S05]  /*00b0*/  LDCU.64 UR20, c[0x0][0x358] ;  /* 0x00006b00ff1477ac */ /* 0x000eea0008000a00 */
[----:B------:R-:W4:Y:S01]  /*00c0*/  S2UR UR8, SR_CTAID.X ;  /* 0x00000000000879c3 */ /* 0x000f220000002500 */
[----:B------:R-:W-:Y:S01]  /*00d0*/  USHF.R.U64 UR11, UR11, 0x1e, UR12 ;  /* 0x0000001e0b0b7899 */ /* 0x000fe2000800120c */
[----:B------:R-:W0:Y:S03]  /*00e0*/  LDCU UR28, c[0x0][0x370] ;  /* 0x00006e00ff1c77ac */ /* 0x000e260008000800 */
[----:B------:R-:W-:-:S02]  /*00f0*/  UIADD3 UR11, UP0, UPT, UR11, 0x1, URZ ;  /* 0x000000010b0b7890 */ /* 0x000fc4000ff1e0ff */
[----:B-1----:R-:W-:Y:S02]  /*0100*/  UIADD3 UR4, UPT, UPT, UR5, 0x7, -UR4 ;  /* 0x0000000705047890 */ /* 0x002fe4000fffe804 */
[----:B------:R-:W-:Y:S02]  /*0110*/  ULEA.HI.X UR12, UR12, URZ, URZ, 0x2, UP0 ;  /* 0x000000ff0c0c7291 */ /* 0x000fe400080f14ff */
[----:B------:R-:W-:Y:S02]  /*0120*/  UISETP.LT.U32.AND UP0, UPT, UR11, UR14, UPT ;  /* 0x0000000e0b00728c */ /* 0x000fe4000bf01070 */
[----:B------:R-:W-:Y:S02]  /*0130*/  USHF.R.S32.HI UR5, URZ, 0x1f, UR4 ;  /* 0x0000001fff057899 */ /* 0x000fe40008011404 */
[----:B------:R-:W-:Y:S02]  /*0140*/  UISETP.LT.U32.AND.EX UP0, UPT, UR12, UR15, UPT, UP0 ;  /* 0x0000000f0c00728c */ /* 0x000fe4000bf01100 */
[----:B------:R-:W-:-:S02]  /*0150*/  ULEA.HI UR5, UR5, UR4, URZ, 0x3 ;  /* 0x0000000405057291 */ /* 0x000fc4000f8f18ff */
[----:B------:R-:W-:Y:S01]  /*0160*/  USEL UR11, UR11, UR14, UP0 ;  /* 0x0000000e0b0b7287 */ /* 0x000fe20008000000 */
[C---:B0-----:R-:W-:Y:S01]  /*0170*/  VIADD R21, R4.reuse, 0x780 ;  /* 0x0000078004157836 */ /* 0x041fe20000000000 */
[----:B------:R-:W-:Y:S02]  /*0180*/  USEL UR12, UR12, UR15, UP0 ;  /* 0x0000000f0c0c7287 */ /* 0x000fe40008000000 */
[----:B------:R-:W-:Y:S02]  /*0190*/  UISETP.GE.AND UP0, UPT, UR4, 0x8, UPT ;  /* 0x000000080400788c */ /* 0x000fe4000bf06270 */
[----:B--2---:R-:W-:Y:S02]  /*01a0*/  ULEA UR6, UR7, UR6, 0x18 ;  /* 0x0000000607067291 */ /* 0x004fe4000f8ec0ff */
[----:B------:R-:W-:Y:S02]  /*01b0*/  USHF.R.S32.HI UR5, URZ, 0x3, UR5 ;  /* 0x00000003ff057899 */ /* 0x000fe40008011405 */
[----:B------:R-:W-:Y:S01]  /*01c0*/  PLOP3.LUT P0, PT, PT, PT, UP0, 0x80, 0x8 ;  /* 0x000000000008781c */ /* 0x000fe20003f0f008 */
[----:B----4-:R-:W-:Y:S01]  /*01d0*/  USHF.L.U32 UR8, UR8, 0xb, URZ ;  /* 0x0000000b08087899 */ /* 0x010fe200080006ff */
[C---:B------:R-:W-:Y:S01]  /*01e0*/  LEA R0, R4.reuse, UR6, 0x2 ;  /* 0x0000000604007c11 */ /* 0x040fe2000f8e10ff */
[----:B------:R-:W-:Y:S01]  /*01f0*/  UIADD3 UR22, UPT, UPT, UR5, -0x1, URZ ;  /* 0xffffffff05167890 */ /* 0x000fe2000fffe0ff */
[----:B------:R-:W-:Y:S01]  /*0200*/  ISETP.GT.U32.OR P0, PT, R4, 0xff, !P0 ;  /* 0x000000ff0400780c */ /* 0x000fe20004704470 */
[----:B------:R-:W-:-:S02]  /*0210*/  ULOP3.LUT UR23, UR5, 0xf, URZ, 0xc0, !UPT ;  /* 0x0000000f05177892 */ /* 0x000fc4000f8ec0ff */
[----:B------:R-:W-:Y:S01]  /*0220*/  ULOP3.LUT UR24, UR5, 0x7, URZ, 0xc0, !UPT ;  /* 0x0000000705187892 */ /* 0x000fe2000f8ec0ff */
[----:B------:R-:W-:Y:S01]  /*0230*/  P2R R20, PR, RZ, 0x1 ;  /* 0x00000001ff147803 */ /* 0x000fe20000000000 */
[----:B------:R-:W-:Y:S02]  /*0240*/  ULOP3.LUT UR25, UR5, 0x3, URZ, 0xc0, !UPT ;  /* 0x0000000305197892 */ /* 0x000fe4000f8ec0ff */
[----:B------:R-:W-:Y:S02]  /*0250*/  ULOP3.LUT UR26, UR5, 0xffffff0, URZ, 0xc0, !UPT ;  /* 0x0ffffff0051a7892 */ /* 0x000fe4000f8ec0ff */
[----:B------:R-:W-:Y:S02]  /*0260*/  ULOP3.LUT UR27, UR5, 0xffffff8, URZ, 0xc0, !UPT ;  /* 0x0ffffff8051b7892 */ /* 0x000fe4000f8ec0ff */
[----:B------:R-:W-:Y:S01]  /*0270*/  ULOP3.LUT UR9, UR5, 0x1, URZ, 0xc0, !UPT ;  /* 0x0000000105097892 */ /* 0x000fe2000f8ec0ff */
[----:B------:R-:W-:Y:S01]  /*0280*/  UMOV UR6, URZ ;  /* 0x000000ff00067c82 */ /* 0x000fe20008000000 */
[----:B---3--:R-:W-:-:S10]  /*0290*/  UMOV UR7, URZ ;  /* 0x000000ff00077c82 */ /* 0x008fd40008000000 */
.L_x_219:
[----:B------:R-:W-:Y:S01]  /*02a0*/  ISETP.NE.AND P0, PT, R20, RZ, PT ;  /* 0x000000ff1400720c */ /* 0x000fe20003f05270 */
[----:B------:R-:W-:-:S12]  /*02b0*/  BSSY.RECONVERGENT B0, `(.L_x_136) ;  /* 0x000007c000007945 */ /* 0x000fd80003800200 */
[----:B012345:R-:W-:Y:S05]  /*02c0*/  @P0 BRA `(.L_x_137) ;  /* 0x0000000400e80947 */ /* 0x03ffea0003800000 */
[----:B------:R-:W-:Y:S02]  /*02d0*/  IMAD.U32 R2, RZ, RZ, UR22 ;  /* 0x00000016ff027e24 */ /* 0x000fe4000f8e00ff */
[----:B------:R-:W-:-:S03]  /*02e0*/  IMAD.MOV.U32 R3, RZ, RZ, RZ ;  /* 0x000000ffff037224 */ /* 0x000fc600078e00ff */
[----:B------:R-:W-:-:S13]  /*02f0*/  ISETP.GE.U32.AND P1, PT, R2, 0xf, PT ;  /* 0x0000000f0200780c */ /* 0x000fda0003f26070 */
[----:B------:R-:W-:Y:S05]  /*0300*/  @!P1 BRA `(.L_x_138) ;  /* 0x00000000005c9947 */ /* 0x000fea0003800000 */
[----:B------:R-:W-:Y:S01]  /*0310*/  VIADD R2, R0, 0x2000 ;  /* 0x0000200000027836 */ /* 0x000fe20000000000 */
[----:B------:R-:W-:-:S12]  /*0320*/  UIADD3 UR4, UPT, UPT, -UR26, URZ, URZ ;  /* 0x000000ff1a047290 */ /* 0x000fd8000fffe1ff */
.L_x_139:
[----:B------:R-:W-:Y:S01]  /*0330*/  UIADD3 UR4, UPT, UPT, UR4, 0x10, URZ ;  /* 0x0000001004047890 */ /* 0x000fe2000fffe0ff */
[----:B------:R-:W-:Y:S03]  /*0340*/  STS [R2+-0x2000], RZ ;  /* 0xffe000ff02007388 */ /* 0x000fe60000000800 */
[----:B------:R-:W-:Y:S01]  /*0350*/  UISETP.NE.AND UP0, UPT, UR4, URZ, UPT ;  /* 0x000000ff0400728c */ /* 0x000fe2000bf05270 */
        /* <DEDUP_REMOVED lines=16> */
[----:B------:R-:W-:Y:S06]  /*0460*/  BRA.U UP0, `(.L_x_139) ;  /* 0xfffffffd00b07547 */ /* 0x000fec000b83ffff */
[----:B------:R-:W-:-:S07]  /*0470*/  IMAD.U32 R3, RZ, RZ, UR26 ;  /* 0x0000001aff037e24 */ /* 0x000fce000f8e00ff */
.L_x_138:
[----:B------:R-:W-:Y:S01]  /*0480*/  ISETP.NE.AND P0, PT, RZ, UR23, PT ;  /* 0x00000017ff007c0c */ /* 0x000fe2000bf05270 */
[----:B------:R-:W-:Y:S01]  /*0490*/  IMAD.U32 R6, RZ, RZ, UR24 ;  /* 0x00000018ff067e24 */ /* 0x000fe2000f8e00ff */
[----:B------:R-:W-:-:S03]  /*04a0*/  MOV R2, UR23 ;  /* 0x0000001700027c02 */ /* 0x000fc60008000f00 */
[----:B------:R-:W-:Y:S02]  /*04b0*/  VIADD R6, R6, 0xffffffff ;  /* 0xffffffff06067836 */ /* 0x000fe40000000000 */
[----:B------:R-:W-:-:S06]  /*04c0*/  VIADD R2, R2, 0xffffffff ;  /* 0xffffffff02027836 */ /* 0x000fcc0000000000 */
[----:B------:R-:W-:Y:S05]  /*04d0*/  @!P0 BRA `(.L_x_140) ;  /* 0x00000000007c8947 */ /* 0x000fea0003800000 */
[----:B------:R-:W-:Y:S01]  /*04e0*/  ISETP.GE.U32.AND P2, PT, R2, 0x7, PT ;  /* 0x000000070200780c */ /* 0x000fe20003f46070 */
[----:B------:R-:W-:-:S12]  /*04f0*/  UISETP.NE.AND UP0, UPT, UR24, URZ, UPT ;  /* 0x000000ff1800728c */ /* 0x000fd8000bf05270 */
[----:B------:R-:W-:Y:S05]  /*0500*/  @!P2 BRA `(.L_x_141) ;  /* 0x000000000028a947 */ /* 0x000fea0003800000 */
        /* <DEDUP_REMOVED lines=10> */
.L_x_141:
[----:B------:R-:W-:Y:S05]  /*05b0*/  BRA.U !UP0, `(.L_x_140) ;  /* 0x0000000108447547 */ /* 0x000fea000b800000 */
[----:B------:R-:W-:Y:S01]  /*05c0*/  ISETP.GE.U32.AND P2, PT, R6, 0x3, PT ;  /* 0x000000030600780c */ /* 0x000fe20003f46070 */
[----:B------:R-:W-:-:S12]  /*05d0*/  UISETP.NE.AND UP0, UPT, UR25, URZ, UPT ;  /* 0x000000ff1900728c */ /* 0x000fd8000bf05270 */
[C---:B0-----:R-:W-:Y:S02]  /*05e0*/  @P2 IMAD R5, R3.reuse, 0x400, R0 ;  /* 0x0000040003052824 */ /* 0x041fe400078e0200 */
[----:B------:R-:W-:-:S03]  /*05f0*/  @P2 VIADD R3, R3, 0x4 ;  /* 0x0000000403032836 */ /* 0x000fc60000000000 */
[----:B------:R1:W-:Y:S04]  /*0600*/  @P2 STS [R5], RZ ;  /* 0x000000ff05002388 */ /* 0x0003e80000000800 */
[----:B------:R1:W-:Y:S04]  /*0610*/  @P2 STS [R5+0x400], RZ ;  /* 0x000400ff05002388 */ /* 0x0003e80000000800 */
[----:B------:R1:W-:Y:S04]  /*0620*/  @P2 STS [R5+0x800], RZ ;  /* 0x000800ff05002388 */ /* 0x0003e80000000800 */
[----:B------:R1:W-:Y:S01]  /*0630*/  @P2 STS [R5+0xc00], RZ ;  /* 0x000c00ff05002388 */ /* 0x0003e20000000800 */
[----:B------:R-:W-:Y:S05]  /*0640*/  BRA.U !UP0, `(.L_x_140) ;  /* 0x0000000108207547 */ /* 0x000fea000b800000 */
[----:B------:R-:W-:Y:S01]  /*0650*/  IMAD R3, R3, 0x400, R0 ;  /* 0x0000040003037824 */ /* 0x000fe200078e0200 */
[----:B------:R-:W-:-:S04]  /*0660*/  UISETP.NE.AND UP0, UPT, UR25, 0x1, UPT ;  /* 0x000000011900788c */ /* 0x000fc8000bf05270 */
[----:B------:R2:W-:Y:S05]  /*0670*/  STS [R3], RZ ;  /* 0x000000ff03007388 */ /* 0x0005ea0000000800 */
[----:B------:R-:W-:Y:S05]  /*0680*/  BRA.U !UP0, `(.L_x_140) ;  /* 0x0000000108107547 */ /* 0x000fea000b800000 */
[----:B------:R-:W-:Y:S01]  /*0690*/  UISETP.NE.AND UP0, UPT, UR25, 0x2, UPT ;  /* 0x000000021900788c */ /* 0x000fe2000bf05270 */
[----:B------:R3:W-:Y:S05]  /*06a0*/  STS [R3+0x400], RZ ;  /* 0x000400ff03007388 */ /* 0x0007ea0000000800 */
[----:B------:R-:W-:-:S13]  /*06b0*/  PLOP3.LUT P2, PT, PT, PT, UP0, 0x80, 0x8 ;  /* 0x000000000008781c */ /* 0x000fda0003f4f008 */
[----:B------:R3:W-:Y:S02]  /*06c0*/  @P2 STS [R3+0x800], RZ ;  /* 0x000800ff03002388 */ /* 0x0007e40000000800 */
.L_x_140:
[----:B------:R-:W-:-:S13]  /*06d0*/  ISETP.GT.U32.AND P2, PT, R4, 0x7f, PT ;  /* 0x0000007f0400780c */ /* 0x000fda0003f44070 */
[----:B------:R-:W-:Y:S05]  /*06e0*/  @P2 BRA `(.L_x_137) ;  /* 0x0000000000e02947 */ /* 0x000fea0003800000 */
[----:B--23--:R-:W-:Y:S01]  /*06f0*/  HFMA2 R3, -RZ, RZ, 0, 0 ;  /* 0x00000000ff037431 */ /* 0x00cfe200000001ff */
[----:B------:R-:W-:Y:S06]  /*0700*/  @!P1 BRA `(.L_x_142) ;  /* 0x0000000000589947 */ /* 0x000fec0003800000 */
[----:B------:R-:W-:-:S07]  /*0710*/  IMAD.MOV.U32 R3, RZ, RZ, RZ ;  /* 0x000000ffff037224 */ /* 0x000fce00078e00ff */
.L_x_143:
[C---:B012---:R-:W-:Y:S02]  /*0720*/  IMAD R5, R3.reuse, 0x400, R0 ;  /* 0x0000040003057824 */ /* 0x047fe400078e0200 */
[----:B------:R-:W-:-:S03]  /*0730*/  VIADD R3, R3, 0x10 ;  /* 0x0000001003037836 */ /* 0x000fc60000000000 */
[----:B------:R2:W-:Y:S02]  /*0740*/  STS [R5+0x200], RZ ;  /* 0x000200ff05007388 */ /* 0x0005e40000000800 */
[----:B------:R-:W-:Y:S02]  /*0750*/  ISETP.NE.AND P1, PT, R3, UR26, PT ;  /* 0x0000001a03007c0c */ /* 0x000fe4000bf25270 */
[----:B------:R2:W-:Y:S04]  /*0760*/  STS [R5+0x600], RZ ;  /* 0x000600ff05007388 */ /* 0x0005e80000000800 */
        /* <DEDUP_REMOVED lines=13> */
[----:B------:R2:W-:Y:S01]  /*0840*/  STS [R5+0x3e00], RZ ;  /* 0x003e00ff05007388 */ /* 0x0005e20000000800 */
[----:B------:R-:W-:Y:S05]  /*0850*/  @P1 BRA `(.L_x_143) ;  /* 0xfffffffc00b01947 */ /* 0x000fea000383ffff */
[----:B------:R-:W-:-:S07]  /*0860*/  IMAD.U32 R3, RZ, RZ, UR26 ;  /* 0x0000001aff037e24 */ /* 0x000fce000f8e00ff */
.L_x_142:
[----:B------:R-:W-:Y:S05]  /*0870*/  @!P0 BRA `(.L_x_137) ;  /* 0x00000000007c8947 */ /* 0x000fea0003800000 */
[----:B------:R-:W-:Y:S01]  /*0880*/  ISETP.GE.U32.AND P0, PT, R2, 0x7, PT ;  /* 0x000000070200780c */ /* 0x000fe20003f06070 */
[----:B------:R-:W-:-:S12]  /*0890*/  UISETP.NE.AND UP0, UPT, UR24, URZ, UPT ;  /* 0x000000ff1800728c */ /* 0x000fd8000bf05270 */
[----:B------:R-:W-:Y:S05]  /*08a0*/  @!P0 BRA `(.L_x_144) ;  /* 0x0000000000288947 */ /* 0x000fea0003800000 */
[C---:B------:R-:W-:Y:S02]  /*08b0*/  IMAD R2, R3.reuse, 0x400, R0 ;  /* 0x0000040003027824 */ /* 0x040fe400078e0200 */
[----:B------:R-:W-:-:S03]  /*08c0*/  VIADD R3, R3, 0x8 ;  /* 0x0000000803037836 */ /* 0x000fc60000000000 */
[----:B------:R3:W-:Y:S04]  /*08d0*/  STS [R2+0x200], RZ ;  /* 0x000200ff02007388 */ /* 0x0007e80000000800 */
[----:B------:R3:W-:Y:S04]  /*08e0*/  STS [R2+0x600], RZ ;  /* 0x000600ff02007388 */ /* 0x0007e80000000800 */
[----:B------:R3:W-:Y:S04]  /*08f0*/  STS [R2+0xa00], RZ ;  /* 0x000a00ff02007388 */ /* 0x0007e80000000800 */
[----:B------:R3:W-:Y:S04]  /*0900*/  STS [R2+0xe00], RZ ;  /* 0x000e00ff02007388 */ /* 0x0007e80000000800 */
[----:B------:R3:W-:Y:S04]  /*0910*/  STS [R2+0x1200], RZ ;  /* 0x001200ff02007388 */ /* 0x0007e80000000800 */
[----:B------:R3:W-:Y:S04]  /*0920*/  STS [R2+0x1600], RZ ;  /* 0x001600ff02007388 */ /* 0x0007e80000000800 */
[----:B------:R3:W-:Y:S04]  /*0930*/  STS [R2+0x1a00], RZ ;  /* 0x001a00ff02007388 */ /* 0x0007e80000000800 */
[----:B------:R3:W-:Y:S02]  /*0940*/  STS [R2+0x1e00], RZ ;  /* 0x001e00ff02007388 */ /* 0x0007e40000000800 */
.L_x_144:
[----:B------:R-:W-:Y:S05]  /*0950*/  BRA.U !UP0, `(.L_x_137) ;  /* 0x0000000108447547 */ /* 0x000fea000b800000 */
[----:B------:R-:W-:Y:S01]  /*0960*/  ISETP.GE.U32.AND P0, PT, R6, 0x3, PT ;  /* 0x000000030600780c */ /* 0x000fe20003f06070 */
[----:B------:R-:W-:-:S12]  /*0970*/  UISETP.NE.AND UP0, UPT, UR25, URZ, UPT ;  /* 0x000000ff1900728c */ /* 0x000fd8000bf05270 */
[C---:B---3--:R-:W-:Y:S01]  /*0980*/  @P0 IMAD R2, R3.reuse, 0x400, R0 ;  /* 0x0000040003020824 */ /* 0x048fe200078e0200 */
[----:B------:R-:W-:-:S04]  /*0990*/  @P0 IADD3 R3, PT, PT, R3, 0x4, RZ ;  /* 0x0000000403030810 */ /* 0x000fc80007ffe0ff */
[----:B------:R4:W-:Y:S04]  /*09a0*/  @P0 STS [R2+0x200], RZ ;  /* 0x000200ff02000388 */ /* 0x0009e80000000800 */
[----:B------:R4:W-:Y:S04]  /*09b0*/  @P0 STS [R2+0x600], RZ ;  /* 0x000600ff02000388 */ /* 0x0009e80000000800 */
[----:B------:R4:W-:Y:S04]  /*09c0*/  @P0 STS [R2+0xa00], RZ ;  /* 0x000a00ff02000388 */ /* 0x0009e80000000800 */
[----:B------:R4:W-:Y:S01]  /*09d0*/  @P0 STS [R2+0xe00], RZ ;  /* 0x000e00ff02000388 */ /* 0x0009e20000000800 */
[----:B------:R-:W-:Y:S05]  /*09e0*/  BRA.U !UP0, `(.L_x_137) ;  /* 0x0000000108207547 */ /* 0x000fea000b800000 */
[----:B------:R-:W-:Y:S01]  /*09f0*/  IMAD R3, R3, 0x400, R0 ;  /* 0x0000040003037824 */ /* 0x000fe200078e0200 */
[----:B------:R-:W-:-:S04]  /*0a00*/  UISETP.NE.AND UP0, UPT, UR25, 0x1, UPT ;  /* 0x000000011900788c */ /* 0x000fc8000bf05270 */
[----:B------:R3:W-:Y:S05]  /*0a10*/  STS [R3+0x200], RZ ;  /* 0x000200ff03007388 */ /* 0x0007ea0000000800 */
[----:B------:R-:W-:Y:S05]  /*0a20*/  BRA.U !UP0, `(.L_x_137) ;  /* 0x0000000108107547 */ /* 0x000fea000b800000 */
[----:B------:R-:W-:Y:S01]  /*0a30*/  UISETP.NE.AND UP0, UPT, UR25, 0x2, UPT ;  /* 0x000000021900788c */ /* 0x000fe2000bf05270 */
[----:B------:R0:W-:Y:S05]  /*0a40*/  STS [R3+0x600], RZ ;  /* 0x000600ff03007388 */ /* 0x0001ea0000000800 */
[----:B------:R-:W-:-:S13]  /*0a50*/  PLOP3.LUT P0, PT, PT, PT, UP0, 0x80, 0x8 ;  /* 0x000000000008781c */ /* 0x000fda0003f0f008 */
[----:B------:R0:W-:Y:S02]  /*0a60*/  @P0 STS [R3+0xa00], RZ ;  /* 0x000a00ff03000388 */ /* 0x0001e40000000800 */
.L_x_137:
[----:B------:R-:W-:Y:S05]  /*0a70*/  BSYNC.RECONVERGENT B0 ;  /* 0x0000000000007941 */ /* 0x000fea0003800200 */
.L_x_136:
[----:B------:R-:W5:Y:S01]  /*0a80*/  LDCU.64 UR14, c[0x0][0x390] ;  /* 0x00007200ff0e77ac */ /* 0x000f620008000a00 */
[----:B------:R-:W-:Y:S02]  /*0a90*/  USHF.L.U32 UR4, UR6, 0x1e, URZ ;  /* 0x0000001e06047899 */ /* 0x000fe400080006ff */
[----:B------:R-:W-:Y:S02]  /*0aa0*/  USHF.L.U64.HI UR5, UR6, 0x1e, UR7 ;  /* 0x0000001e06057899 */ /* 0x000fe40008010207 */
[----:B-----5:R-:W-:-:S04]  /*0ab0*/  UIADD3 UR4, UP0, UPT, -UR4, UR14, URZ ;  /* 0x0000000e04047290 */ /* 0x020fc8000ff1e1ff */
[----:B------:R-:W-:Y:S02]  /*0ac0*/  UIADD3.X UR5, UPT, UPT, ~UR5, UR15, URZ, UP0, !UPT ;  /* 0x0000000f05057290 */ /* 0x000fe400087fe5ff */
[----:B------:R-:W-:-:S04]  /*0ad0*/  UISETP.LT.U32.AND UP0, UPT, UR4, 0x40000000, UPT ;  /* 0x400000000400788c */ /* 0x000fc8000bf01070 */
[----:B------:R-:W-:-:S04]  /*0ae0*/  UISETP.LT.U32.AND.EX UP0, UPT, UR5, URZ, UPT, UP0 ;  /* 0x000000ff0500728c */ /* 0x000fc8000bf01100 */
[----:B------:R-:W-:Y:S02]  /*0af0*/  USEL UR13, UR4, 0x40000000, UP0 ;  /* 0x40000000040d7887 */ /* 0x000fe40008000000 */
[----:B------:R-:W-:Y:S02]  /*0b00*/  USEL UR14, UR5, URZ, UP0 ;  /* 0x000000ff050e7287 */ /* 0x000fe40008000000 */
[----:B------:R-:W-:-:S04]  /*0b10*/  UISETP.GT.U32.AND UP0, UPT, UR13, UR8, UPT ;  /* 0x000000080d00728c */ /* 0x000fc8000bf04070 */
[----:B------:R-:W-:Y:S01]  /*0b20*/  UISETP.GT.U32.AND.EX UP0, UPT, UR14, URZ, UPT, UP0 ;  /* 0x000000ff0e00728c */ /* 0x000fe2000bf04100 */
[----:B------:R-:W-:Y:S08]  /*0b30*/  BAR.SYNC.DEFER_BLOCKING 0x0 ;  /* 0x0000000000007b1d */ /* 0x000ff00000010000 */
[----:B------:R-:W-:Y:S06]  /*0b40*/  BAR.SYNC.DEFER_BLOCKING 0x0 ;  /* 0x0000000000007b1d */ /* 0x000fec0000010000 */
[----:B------:R-:W-:Y:S05]  /*0b50*/  BRA.U !UP0, `(.L_x_145) ;  /* 0x0000000d082c7547 */ /* 0x000fea000b800000 */
[----:B------:R-:W-:Y:S01]  /*0b60*/  UMOV UR10, UR8 ;  /* 0x00000008000a7c82 */ /* 0x000fe20008000000 */
[----:B------:R-:W-:-:S05]  /*0b70*/  UMOV UR5, URZ ;  /* 0x000000ff00057c82 */ /* 0x000fca0008000000 */
.L_x_150:
[----:B-----5:R-:W5:Y:S01]  /*0b80*/  LDCU.64 UR18, c[0x0][0x390] ;  /* 0x00007200ff1277ac */ /* 0x020f620008000a00 */
[----:B------:R-:W-:Y:S02]  /*0b90*/  USHF.L.U32 UR15, UR6, 0x1e, URZ ;  /* 0x0000001e060f7899 */ /* 0x000fe400080006ff */
[----:B------:R-:W-:Y:S02]  /*0ba0*/  USHF.L.U64.HI UR16, UR6, 0x1e, UR7 ;  /* 0x0000001e06107899 */ /* 0x000fe40008010207 */
[----:B------:R-:W-:-:S04]  /*0bb0*/  UIADD3 UR15, UP0, UPT, UR10, UR15, URZ ;  /* 0x0000000f0a0f7290 */ /* 0x000fc8000ff1e0ff */
[----:B------:R-:W-:Y:S02]  /*0bc0*/  UIADD3.X UR16, UPT, UPT, UR5, UR16, URZ, UP0, !UPT ;  /* 0x0000001005107290 */ /* 0x000fe400087fe4ff */
[----:B------:R-:W-:Y:S02]  /*0bd0*/  ULEA UR10, UP0, UR28, UR10, 0xb ;  /* 0x0000000a1c0a7291 */ /* 0x000fe4000f8058ff */
[----:B-----5:R-:W-:Y:S02]  /*0be0*/  UIADD3 UR17, UP1, UPT, -UR15, UR18, URZ ;  /* 0x000000120f117290 */ /* 0x020fe4000ff3e1ff */
[----:B------:R-:W-:Y:S02]  /*0bf0*/  UIADD3.X UR5, UPT, UPT, URZ, UR5, URZ, UP0, !UPT ;  /* 0x00000005ff057290 */ /* 0x000fe400087fe4ff */
[----:B------:R-:W-:Y:S02]  /*0c00*/  UIADD3.X UR4, UPT, UPT, ~UR16, UR19, URZ, UP1, !UPT ;  /* 0x0000001310047290 */ /* 0x000fe40008ffe5ff */
[----:B------:R-:W-:-:S02]  /*0c10*/  UISETP.GE.U32.AND UP1, UPT, UR17, 0x800, UPT ;  /* 0x000008001100788c */ /* 0x000fc4000bf26070 */
[----:B------:R-:W-:Y:S02]  /*0c20*/  UISETP.GE.U32.AND UP0, UPT, UR10, UR13, UPT ;  /* 0x0000000d0a00728c */ /* 0x000fe4000bf06070 */
[----:B------:R-:W-:Y:S02]  /*0c30*/  UISETP.GE.U32.AND.EX UP1, UPT, UR4, URZ, UPT, UP1 ;  /* 0x000000ff0400728c */ /* 0x000fe4000bf26110 */
[----:B------:R-:W-:-:S07]  /*0c40*/  UISETP.GE.U32.AND.EX UP0, UPT, UR5, UR14, UPT, UP0 ;  /* 0x0000000e0500728c */ /* 0x000fce000bf06100 */
[----:B0-----:R-:W-:Y:S05]  /*0c50*/  BRA.U !UP1, `(.L_x_146) ;  /* 0x0000000109587547 */ /* 0x001fea000b800000 */
[----:B------:R-:W4:Y:S01]  /*0c60*/  LDCU.64 UR18, c[0x0][0x388] ;  /* 0x00007100ff1277ac */ /* 0x000f220008000a00 */
[----:B0-23--:R-:W-:-:S05]  /*0c70*/  IADD3 R3, P0, PT, R4, UR15, RZ ;  /* 0x0000000f04037c10 */ /* 0x00dfca000ff1e0ff */
[----:B------:R-:W-:Y:S01]  /*0c80*/  IMAD.X R6, RZ, RZ, UR16, P0 ;  /* 0x00000010ff067e24 */ /* 0x000fe200080e06ff */
[----:B----4-:R-:W-:-:S04]  /*0c90*/  LEA R2, P0, R3, UR18, 0x2 ;  /* 0x0000001203027c11 */ /* 0x010fc8000f8010ff */
        /* <DEDUP_REMOVED lines=18> */
.L_x_146:
[----:B------:R-:W4:Y:S01]  /*0dc0*/  LDCU.64 UR18, c[0x0][0x388] ;  /* 0x00007100ff1277ac */ /* 0x000f220008000a00 */
[C---:B012---:R-:W-:Y:S01]  /*0dd0*/  VIADD R5, R4.reuse, 0x100 ;  /* 0x0000010004057836 */ /* 0x047fe20000000000 */
[C---:B---3--:R-:W-:Y:S01]  /*0de0*/  IADD3 R3, P0, PT, R4.reuse, UR15, RZ ;  /* 0x0000000f04037c10 */ /* 0x048fe2000ff1e0ff */
[C---:B----4-:R-:W-:Y:S01]  /*0df0*/  VIADD R2, R4.reuse, 0x80 ;  /* 0x0000008004027836 */ /* 0x050fe20000000000 */
[C---:B------:R-:W-:Y:S01]  /*0e00*/  ISETP.GE.AND P1, PT, R4.reuse, UR17, PT ;  /* 0x0000001104007c0c */ /* 0x040fe2000bf26270 */
[----:B------:R-:W-:Y:S01]  /*0e10*/  VIADD R7, R4, 0x180 ;  /* 0x0000018004077836 */ /* 0x000fe20000000000 */
[----:B------:R-:W-:Y:S01]  /*0e20*/  ISETP.GE.AND P3, PT, R5, UR17, PT ;  /* 0x0000001105007c0c */ /* 0x000fe2000bf66270 */
[----:B------:R-:W-:Y:S01]  /*0e30*/  IMAD.X R6, RZ, RZ, UR16, P0 ;  /* 0x00000010ff067e24 */ /* 0x000fe200080e06ff */
[----:B------:R-:W-:Y:S01]  /*0e40*/  ISETP.GE.AND P2, PT, R2, UR17, PT ;  /* 0x0000001102007c0c */ /* 0x000fe2000bf46270 */
[----:B------:R-:W-:Y:S01]  /*0e50*/  VIADD R5, R4, 0x200 ;  /* 0x0000020004057836 */ /* 0x000fe20000000000 */
[----:B------:R-:W-:Y:S01]  /*0e60*/  ISETP.GE.AND P4, PT, R7, UR17, PT ;  /* 0x0000001107007c0c */ /* 0x000fe2000bf86270 */
[----:B------:R-:W-:-:S03]  /*0e70*/  IMAD.MOV.U32 R12, RZ, RZ, 0x7fffffff ;  /* 0x7fffffffff0c7424 */ /* 0x000fc600078e00ff */
[----:B------:R-:W-:Y:S01]  /*0e80*/  ISETP.GE.AND P5, PT, R5, UR17, PT ;  /* 0x0000001105007c0c */ /* 0x000fe2000bfa6270 */
[----:B------:R-:W-:Y:S01]  /*0e90*/  VIADD R5, R4, 0x300 ;  /* 0x0000030004057836 */ /* 0x000fe20000000000 */
[----:B------:R-:W-:-:S04]  /*0ea0*/  LEA R2, P0, R3, UR18, 0x2 ;  /* 0x0000001203027c11 */ /* 0x000fc8000f8010ff */
[----:B------:R-:W-:Y:S01]  /*0eb0*/  LEA.HI.X R3, R3, UR19, R6, 0x2, P0 ;  /* 0x0000001303037c11 */ /* 0x000fe200080f1406 */
[----:B------:R-:W-:Y:S01]  /*0ec0*/  IMAD.MOV.U32 R11, RZ, RZ, 0x7fffffff ;  /* 0x7fffffffff0b7424 */ /* 0x000fe200078e00ff */
[----:B------:R-:W-:-:S03]  /*0ed0*/  IADD3 R6, PT, PT, R4, 0x280, RZ ;  /* 0x0000028004067810 */ /* 0x000fc60007ffe0ff */
[----:B------:R1:W5:Y:S01]  /*0ee0*/  @!P1 LDG.E R12, desc[UR20][R2.64] ;  /* 0x00000014020c9981 */ /* 0x000362000c1e1900 */
[----:B------:R-:W-:Y:S01]  /*0ef0*/  ISETP.GE.AND P1, PT, R5, UR17, PT ;  /* 0x0000001105007c0c */ /* 0x000fe2000bf26270 */
[----:B------:R-:W-:Y:S01]  /*0f00*/  VIADD R5, R4, 0x380 ;  /* 0x0000038004057836 */ /* 0x000fe20000000000 */
[----:B------:R-:W-:Y:S01]  /*0f10*/  ISETP.GE.AND P0, PT, R6, UR17, PT ;  /* 0x0000001106007c0c */ /* 0x000fe2000bf06270 */
[----:B------:R-:W-:Y:S01]  /*0f20*/  IMAD.MOV.U32 R9, RZ, RZ, 0x7fffffff ;  /* 0x7fffffffff097424 */ /* 0x000fe200078e00ff */
[----:B------:R1:W5:Y:S02]  /*0f30*/  @!P2 LDG.E R11, desc[UR20][R2.64+0x200] ;  /* 0x00020014020ba981 */ /* 0x000364000c1e1900 */
[----:B------:R-:W-:Y:S01]  /*0f40*/  ISETP.GE.AND P2, PT, R5, UR17, PT ;  /* 0x0000001105007c0c */ /* 0x000fe2000bf46270 */
[----:B------:R-:W-:Y:S02]  /*0f50*/  VIADD R5, R4, 0x480 ;  /* 0x0000048004057836 */ /* 0x000fe40000000000 */
[----:B------:R-:W-:Y:S01]  /*0f60*/  IMAD.MOV.U32 R10, RZ, RZ, 0x7fffffff ;  /* 0x7fffffffff0a7424 */ /* 0x000fe200078e00ff */
[----:B------:R1:W5:Y:S01]  /*0f70*/  @!P4 LDG.E R9, desc[UR20][R2.64+0x600] ;  /* 0x000600140209c981 */ /* 0x000362000c1e1900 */
[----:B------:R-:W-:-:S02]  /*0f80*/  MOV R8, 0x7fffffff ;  /* 0x7fffffff00087802 */ /* 0x000fc40000000f00 */
[C---:B------:R-:W-:Y:S02]  /*0f90*/  LOP3.LUT R6, R4.reuse, 0x400, RZ, 0xfc, !PT ;  /* 0x0000040004067812 */ /* 0x040fe400078efcff */
[----:B------:R-:W-:Y:S01]  /*0fa0*/  ISETP.GE.AND P4, PT, R5, UR17, PT ;  /* 0x0000001105007c0c */ /* 0x000fe2000bf86270 */
[----:B------:R-:W-:Y:S01]  /*0fb0*/  VIADD R5, R4, 0x500 ;  /* 0x0000050004057836 */ /* 0x000fe20000000000 */
[----:B------:R1:W5:Y:S01]  /*0fc0*/  @!P3 LDG.E R10, desc[UR20][R2.64+0x400] ;  /* 0x00040014020ab981 */ /* 0x000362000c1e1900 */
[----:B------:R-:W-:Y:S01]  /*0fd0*/  ISETP.GE.AND P3, PT, R6, UR17, PT ;  /* 0x0000001106007c0c */ /* 0x000fe2000bf66270 */
[----:B------:R-:W-:Y:S02]  /*0fe0*/  IMAD.MOV.U32 R6, RZ, RZ, 0x7fffffff ;  /* 0x7fffffffff067424 */ /* 0x000fe400078e00ff */
[----:B------:R1:W5:Y:S01]  /*0ff0*/  @!P5 LDG.E R8, desc[UR20][R2.64+0x800] ;  /* 0x000800140208d981 */ /* 0x000362000c1e1900 */
[----:B------:R-:W-:Y:S01]  /*1000*/  ISETP.GE.AND P5, PT, R5, UR17, PT ;  /* 0x0000001105007c0c */ /* 0x000fe2000bfa6270 */
[----:B------:R-:W-:-:S02]  /*1010*/  VIADD R5, R4, 0x600 ;  /* 0x0000060004057836 */ /* 0x000fc40000000000 */
[----:B------:R-:W-:Y:S01]  /*1020*/  IMAD.MOV.U32 R7, RZ, RZ, 0x7fffffff ;  /* 0x7fffffffff077424 */ /* 0x000fe200078e00ff */
[----:B------:R1:W5:Y:S01]  /*1030*/  @!P1 LDG.E R6, desc[UR20][R2.64+0xc00] ;  /* 0x000c001402069981 */ /* 0x000362000c1e1900 */
[C---:B------:R-:W-:Y:S01]  /*1040*/  VIADD R13, R4.reuse, 0x580 ;  /* 0x00000580040d7836 */ /* 0x040fe20000000000 */
[----:B------:R-:W-:Y:S01]  /*1050*/  ISETP.GE.AND P1, PT, R5, UR17, PT ;  /* 0x0000001105007c0c */ /* 0x000fe2000bf26270 */
[----:B------:R-:W-:Y:S02]  /*1060*/  IMAD.MOV.U32 R5, RZ, RZ, 0x7fffffff ;  /* 0x7fffffffff057424 */ /* 0x000fe400078e00ff */
[----:B------:R-:W-:Y:S01]  /*1070*/  IMAD.MOV.U32 R19, RZ, RZ, 0x7fffffff ;  /* 0x7fffffffff137424 */ /* 0x000fe200078e00ff */
[----:B------:R1:W5:Y:S01]  /*1080*/  @!P0 LDG.E R7, desc[UR20][R2.64+0xa00] ;  /* 0x000a001402078981 */ /* 0x000362000c1e1900 */
[----:B------:R-:W-:Y:S01]  /*1090*/  IMAD.MOV.U32 R18, RZ, RZ, 0x7fffffff ;  /* 0x7fffffffff127424 */ /* 0x000fe200078e00ff */
[----:B------:R-:W-:Y:S01]  /*10a0*/  ISETP.GE.AND P0, PT, R13, UR17, PT ;  /* 0x000000110d007c0c */ /* 0x000fe2000bf06270 */
[C---:B------:R-:W-:Y:S01]  /*10b0*/  VIADD R14, R4.reuse, 0x700 ;  /* 0x00000700040e7836 */ /* 0x040fe20000000000 */
[----:B------:R-:W-:Y:S01]  /*10c0*/  IADD3 R13, PT, PT, R4, 0x680, RZ ;  /* 0x00000680040d7810 */ /* 0x000fe20007ffe0ff */
[----:B------:R1:W5:Y:S03]  /*10d0*/  @!P2 LDG.E R5, desc[UR20][R2.64+0xe00] ;  /* 0x000e00140205a981 */ /* 0x000366000c1e1900 */
[----:B------:R-:W-:Y:S01]  /*10e0*/  ISETP.GE.AND P2, PT, R13, UR17, PT ;  /* 0x000000110d007c0c */ /* 0x000fe2000bf46270 */
[----:B------:R1:W5:Y:S01]  /*10f0*/  @!P3 LDG.E R19, desc[UR20][R2.64+0x1000] ;  /* 0x001000140213b981 */ /* 0x000362000c1e1900 */
[----:B------:R-:W-:-:S03]  /*1100*/  ISETP.GE.AND P3, PT, R14, UR17, PT ;  /* 0x000000110e007c0c */ /* 0x000fc6000bf66270 */
[----:B------:R1:W5:Y:S01]  /*1110*/  @!P4 LDG.E R18, desc[UR20][R2.64+0x1200] ;  /* 0x001200140212c981 */ /* 0x000362000c1e1900 */
[----:B------:R-:W-:Y:S01]  /*1120*/  ISETP.GE.AND P4, PT, R21, UR17, PT ;  /* 0x0000001115007c0c */ /* 0x000fe2000bf86270 */
[----:B------:R-:W-:Y:S01]  /*1130*/  IMAD.MOV.U32 R17, RZ, RZ, 0x7fffffff ;  /* 0x7fffffffff117424 */ /* 0x000fe200078e00ff */
[----:B------:R-:W-:Y:S01]  /*1140*/  MOV R14, 0x7fffffff ;  /* 0x7fffffff000e7802 */ /* 0x000fe20000000f00 */
[----:B------:R-:W-:Y:S02]  /*1150*/  IMAD.MOV.U32 R16, RZ, RZ, 0x7fffffff ;  /* 0x7fffffffff107424 */ /* 0x000fe400078e00ff */
[----:B------:R-:W-:Y:S02]  /*1160*/  IMAD.MOV.U32 R22, RZ, RZ, 0x7fffffff ;  /* 0x7fffffffff167424 */ /* 0x000fe400078e00ff */
        /* <DEDUP_REMOVED lines=8> */
.L_x_147:
[----:B01----:R-:W0:Y:S02]  /*11f0*/  LDC.64 R2, c[0x0][0x398] ;  /* 0x0000e600ff027b82 */ /* 0x003e240000000a00 */
[----:B0-----:R-:W-:-:S13]  /*1200*/  ISETP.GT.AND P0, PT, R3, R2, PT ;  /* 0x000000020300720c */ /* 0x001fda0003f04270 */
[----:B------:R-:W-:Y:S05]  /*1210*/  @!P0 BRA `(.L_x_148) ;  /* 0x0000000400788947 */ /* 0x000fea0003800000 */
[----:B------:R-:W0:Y:S01]  /*1220*/  S2UR UR15, SR_CgaCtaId ;  /* 0x00000000000f79c3 */ /* 0x000e220000008800 */
[----:B-----5:R-:W-:Y:S01]  /*1230*/  LOP3.LUT R15, R15, 0x80000000, RZ, 0x3c, !PT ;  /* 0x800000000f0f7812 */ /* 0x020fe200078e3cff */
[----:B------:R-:W-:Y:S01]  /*1240*/  UMOV UR4, 0x400 ;  /* 0x0000040000047882 */ /* 0x000fe20000000000 */
[----:B------:R-:W-:Y:S01]  /*1250*/  LOP3.LUT R14, R14, 0x80000000, RZ, 0x3c, !PT ;  /* 0x800000000e0e7812 */ /* 0x000fe200078e3cff */
[----:B------:R-:W1:Y:S01]  /*1260*/  LDCU UR16, c[0x0][0x398] ;  /* 0x00007300ff1077ac */ /* 0x000e620008000800 */
[----:B------:R-:W-:Y:S02]  /*1270*/  LOP3.LUT R13, R13, 0x80000000, RZ, 0x3c, !PT ;  /* 0x800000000d0d7812 */ /* 0x000fe400078e3cff */
[----:B------:R-:W-:Y:S02]  /*1280*/  LOP3.LUT R2, R22, 0x80000000, RZ, 0x3c, !PT ;  /* 0x8000000016027812 */ /* 0x000fe400078e3cff */
[----:B------:R-:W-:Y:S02]  /*1290*/  LOP3.LUT R16, R16, 0x80000000, RZ, 0x3c, !PT ;  /* 0x8000000010107812 */ /* 0x000fe400078e3cff */
[----:B------:R-:W-:-:S02]  /*12a0*/  LOP3.LUT R17, R17, 0x80000000, RZ, 0x3c, !PT ;  /* 0x8000000011117812 */ /* 0x000fc400078e3cff */
[----:B------:R-:W-:Y:S02]  /*12b0*/  LOP3.LUT R18, R18, 0x80000000, RZ, 0x3c, !PT ;  /* 0x8000000012127812 */ /* 0x000fe400078e3cff */
[----:B------:R-:W-:Y:S02]  /*12c0*/  LOP3.LUT R19, R19, 0x80000000, RZ, 0x3c, !PT ;  /* 0x8000000013137812 */ /* 0x000fe400078e3cff */
[----:B------:R-:W-:Y:S02]  /*12d0*/  LOP3.LUT R5, R5, 0x80000000, RZ, 0x3c, !PT ;  /* 0x8000000005057812 */ /* 0x000fe400078e3cff */
[----:B------:R-:W-:Y:S02]  /*12e0*/  LOP3.LUT R6, R6, 0x80000000, RZ, 0x3c, !PT ;  /* 0x8000000006067812 */ /* 0x000fe400078e3cff */
[----:B------:R-:W-:Y:S02]  /*12f0*/  LOP3.LUT R7, R7, 0x80000000, RZ, 0x3c, !PT ;  /* 0x8000000007077812 */ /* 0x000fe400078e3cff */
[----:B------:R-:W-:Y:S01]  /*1300*/  LOP3.LUT R8, R8, 0x80000000, RZ, 0x3c, !PT ;  /* 0x8000000008087812 */ /* 0x000fe200078e3cff */
[----:B0-----:R-:W-:Y:S01]  /*1310*/  ULEA UR15, UR15, UR4, 0x18 ;  /* 0x000000040f0f7291 */ /* 0x001fe2000f8ec0ff */
[----:B------:R-:W-:-:S02]  /*1320*/  LOP3.LUT R9, R9, 0x80000000, RZ, 0x3c, !PT ;  /* 0x8000000009097812 */ /* 0x000fc400078e3cff */
[----:B------:R-:W-:Y:S01]  /*1330*/  LOP3.LUT R10, R10, 0x80000000, RZ, 0x3c, !PT ;  /* 0x800000000a0a7812 */ /* 0x000fe200078e3cff */
[----:B------:R-:W-:Y:S01]  /*1340*/  UMOV UR4, URZ ;  /* 0x000000ff00047c82 */ /* 0x000fe20008000000 */
[----:B------:R-:W-:Y:S02]  /*1350*/  LOP3.LUT R11, R11, 0x80000000, RZ, 0x3c, !PT ;  /* 0x800000000b0b7812 */ /* 0x000fe400078e3cff */
[----:B-1----:R-:W-:-:S07]  /*1360*/  LOP3.LUT R12, R12, 0x80000000, RZ, 0x3c, !PT ;  /* 0x800000000c0c7812 */ /* 0x002fce00078e3cff */
.L_x_149:
[----:B------:R-:W-:Y:S01]  /*1370*/  IMAD R22, RZ, RZ, -UR16 ;  /* 0x80000010ff167e24 */ /* 0x000fe2000f8e02ff */
[----:B0-----:R-:W-:Y:S01]  /*1380*/  SHF.R.U32.HI R23, RZ, UR16, R12 ;  /* 0x00000010ff177c19 */ /* 0x001fe2000801160c */
[----:B------:R-:W-:Y:S01]  /*1390*/  IMAD.MOV.U32 R25, RZ, RZ, -0x1 ;  /* 0xffffffffff197424 */ /* 0x000fe200078e00ff */
[----:B------:R-:W-:Y:S01]  /*13a0*/  ULEA UR17, UR4, UR15, 0xa ;  /* 0x0000000f04117291 */ /* 0x000fe2000f8e50ff */
[----:B------:R-:W-:Y:S01]  /*13b0*/  SHF.R.U32.HI R27, RZ, UR16, R10 ;  /* 0x00000010ff1b7c19 */ /* 0x000fe2000801160a */
[----:B------:R-:W-:Y:S01]  /*13c0*/  UIADD3 UR4, UPT, UPT, UR4, 0x1, URZ ;  /* 0x0000000104047890 */ /* 0x000fe2000fffe0ff */
[----:B------:R-:W-:Y:S02]  /*13d0*/  VIADDMNMX R22, R22, R3, 0x8, PT ;  /* 0x0000000816167446 */ /* 0x000fe40003800103 */
[----:B------:R-:W-:Y:S02]  /*13e0*/  SHF.R.U32.HI R29, RZ, UR16, R9 ;  /* 0x00000010ff1d7c19 */ /* 0x000fe40008011609 */
[----:B------:R-:W-:-:S02]  /*13f0*/  SHF.L.U32 R22, R25, R22, RZ ;  /* 0x0000001619167219 */ /* 0x000fc400000006ff */
[----:B------:R-:W-:Y:S02]  /*1400*/  SHF.R.U32.HI R25, RZ, UR16, R11 ;  /* 0x00000010ff197c19 */ /* 0x000fe4000801160b */
[-C--:B------:R-:W-:Y:S02]  /*1410*/  LOP3.LUT R23, R23, R22.reuse, RZ, 0x30, !PT ;  /* 0x0000001617177212 */ /* 0x080fe400078e30ff */
[-C--:B------:R-:W-:Y:S02]  /*1420*/  LOP3.LUT R25, R25, R22.reuse, RZ, 0x30, !PT ;  /* 0x0000001619197212 */ /* 0x080fe400078e30ff */
[----:B------:R-:W-:Y:S02]  /*1430*/  LOP3.LUT R27, R27, R22, RZ, 0x30, !PT ;  /* 0x000000161b1b7212 */ /* 0x000fe400078e30ff */
[----:B------:R-:W-:Y:S02]  /*1440*/  LEA R23, R23, UR17, 0x2 ;  /* 0x0000001117177c11 */ /* 0x000fe4000f8e10ff */
[----:B------:R-:W-:-:S02]  /*1450*/  LEA R25, R25, UR17, 0x2 ;  /* 0x0000001119197c11 */ /* 0x000fc4000f8e10ff */
[----:B------:R-:W-:Y:S01]  /*1460*/  LEA R27, R27, UR17, 0x2 ;  /* 0x000000111b1b7c11 */ /* 0x000fe2000f8e10ff */
[----:B------:R0:W-:Y:S01]  /*1470*/  ATOMS.POPC.INC.32 RZ, [R23+URZ] ;  /* 0x0000000017ff7f8c */ /* 0x0001e2000d8000ff */
[----:B------:R-:W-:Y:S02]  /*1480*/  SHF.R.U32.HI R24, RZ, UR16, R8 ;  /* 0x00000010ff187c19 */ /* 0x000fe40008011608 */
[----:B------:R-:W-:Y:S01]  /*1490*/  SHF.R.U32.HI R26, RZ, UR16, R7 ;  /* 0x00000010ff1a7c19 */ /* 0x000fe20008011607 */
[----:B------:R1:W-:Y:S01]  /*14a0*/  ATOMS.POPC.INC.32 RZ, [R25+URZ] ;  /* 0x0000000019ff7f8c */ /* 0x0003e2000d8000ff */
[-C--:B------:R-:W-:Y:S02]  /*14b0*/  LOP3.LUT R29, R29, R22.reuse, RZ, 0x30, !PT ;  /* 0x000000161d1d7212 */ /* 0x080fe400078e30ff */
[----:B------:R-:W-:Y:S01]  /*14c0*/  LOP3.LUT R24, R24, R22, RZ, 0x30, !PT ;  /* 0x0000001618187212 */ /* 0x000fe200078e30ff */
[----:B------:R2:W-:Y:S01]  /*14d0*/  ATOMS.POPC.INC.32 RZ, [R27+URZ] ;  /* 0x000000001bff7f8c */ /* 0x0005e2000d8000ff */
[----:B0-----:R-:W-:-:S02]  /*14e0*/  SHF.R.U32.HI R23, RZ, UR16, R6 ;  /* 0x00000010ff177c19 */ /* 0x001fc40008011606 */
[-C--:B------:R-:W-:Y:S02]  /*14f0*/  LOP3.LUT R26, R26, R22.reuse, RZ, 0x30, !PT ;  /* 0x000000161a1a7212 */ /* 0x080fe400078e30ff */
[----:B-1----:R-:W-:Y:S02]  /*1500*/  SHF.R.U32.HI R25, RZ, UR16, R5 ;  /* 0x00000010ff197c19 */ /* 0x002fe40008011605 */
[-C--:B------:R-:W-:Y:S02]  /*1510*/  LOP3.LUT R23, R23, R22.reuse, RZ, 0x30, !PT ;  /* 0x0000001617177212 */ /* 0x080fe400078e30ff */
[----:B--2---:R-:W-:Y:S02]  /*1520*/  SHF.R.U32.HI R27, RZ, UR16, R19 ;  /* 0x00000010ff1b7c19 */ /* 0x004fe40008011613 */
[----:B------:R-:W-:Y:S02]  /*1530*/  LEA R29, R29, UR17, 0x2 ;  /* 0x000000111d1d7c11 */ /* 0x000fe4000f8e10ff */
[----:B------:R-:W-:-:S02]  /*1540*/  LOP3.LUT R25, R25, R22, RZ, 0x30, !PT ;  /* 0x0000001619197212 */ /* 0x000fc400078e30ff */
[----:B------:R-:W-:Y:S01]  /*1550*/  LEA R24, R24, UR17, 0x2 ;  /* 0x0000001118187c11 */ /* 0x000fe2000f8e10ff */
[----:B------:R0:W-:Y:S01]  /*1560*/  ATOMS.POPC.INC.32 RZ, [R29+URZ] ;  /* 0x000000001dff7f8c */ /* 0x0001e2000d8000ff */
[----:B------:R-:W-:Y:S02]  /*1570*/  LOP3.LUT R27, R27, R22, RZ, 0x30, !PT ;  /* 0x000000161b1b7212 */ /* 0x000fe400078e30ff */
[----:B------:R-:W-:Y:S01]  /*1580*/  LEA R26, R26, UR17, 0x2 ;  /* 0x000000111a1a7c11 */ /* 0x000fe2000f8e10ff */
[----:B------:R1:W-:Y:S01]  /*1590*/  ATOMS.POPC.INC.32 RZ, [R24+URZ] ;  /* 0x0000000018ff7f8c */ /* 0x0003e2000d8000ff */
[----:B------:R-:W-:Y:S02]  /*15a0*/  LEA R23, R23, UR17, 0x2 ;  /* 0x0000001117177c11 */ /* 0x000fe4000f8e10ff */
[----:B------:R-:W-:Y:S01]  /*15b0*/  LEA R25, R25, UR17, 0x2 ;  /* 0x0000001119197c11 */ /* 0x000fe2000f8e10ff */
[----:B------:R2:W-:Y:S01]  /*15c0*/  ATOMS.POPC.INC.32 RZ, [R26+URZ] ;  /* 0x000000001aff7f8c */ /* 0x0005e2000d8000ff */
[----:B------:R-:W-:-:S02]  /*15d0*/  LEA R27, R27, UR17, 0x2 ;  /* 0x000000111b1b7c11 */ /* 0x000fc4000f8e10ff */
[----:B0-----:R-:W-:Y:S01]  /*15e0*/  SHF.R.U32.HI R29, RZ, UR16, R18 ;  /* 0x00000010ff1d7c19 */ /* 0x001fe20008011612 */
[----:B------:R0:W-:Y:S01]  /*15f0*/  ATOMS.POPC.INC.32 RZ, [R23+URZ] ;  /* 0x0000000017ff7f8c */ /* 0x0001e2000d8000ff */
[----:B-1----:R-:W-:Y:S02]  /*1600*/  SHF.R.U32.HI R24, RZ, UR16, R17 ;  /* 0x00000010ff187c19 */ /* 0x002fe40008011611 */
[----:B------:R-:W-:Y:S01]  /*1610*/  SHF.R.U32.HI R28, RZ, UR16, R15 ;  /* 0x00000010ff1c7c19 */ /* 0x000fe2000801160f */
[----:B------:R1:W-:Y:S01]  /*1620*/  ATOMS.POPC.INC.32 RZ, [R25+URZ] ;  /* 0x0000000019ff7f8c */ /* 0x0003e2000d8000ff */
[----:B--2---:R-:W-:Y:S02]  /*1630*/  SHF.R.U32.HI R26, RZ, UR16, R16 ;  /* 0x00000010ff1a7c19 */ /* 0x004fe40008011610 */
[----:B------:R-:W-:Y:S01]  /*1640*/  LOP3.LUT R29, R29, R22, RZ, 0x30, !PT ;  /* 0x000000161d1d7212 */ /* 0x000fe200078e30ff */
[----:B------:R2:W-:Y:S01]  /*1650*/  ATOMS.POPC.INC.32 RZ, [R27+URZ] ;  /* 0x000000001bff7f8c */ /* 0x0005e2000d8000ff */
[----:B0-----:R-:W-:-:S02]  /*1660*/  SHF.R.U32.HI R23, RZ, UR16, R2 ;  /* 0x00000010ff177c19 */ /* 0x001fc40008011602 */
[-C--:B------:R-:W-:Y:S02]  /*1670*/  LOP3.LUT R24, R24, R22.reuse, RZ, 0x30, !PT ;  /* 0x0000001618187212 */ /* 0x080fe400078e30ff */
[----:B-1----:R-:W-:Y:S02]  /*1680*/  SHF.R.U32.HI R25, RZ, UR16, R13 ;  /* 0x00000010ff197c19 */ /* 0x002fe4000801160d */
[-C--:B------:R-:W-:Y:S02]  /*1690*/  LOP3.LUT R26, R26, R22.reuse, RZ, 0x30, !PT ;  /* 0x000000161a1a7212 */ /* 0x080fe400078e30ff */
[----:B--2---:R-:W-:Y:S01]  /*16a0*/  SHF.R.U32.HI R27, RZ, UR16, R14 ;  /* 0x00000010ff1b7c19 */ /* 0x004fe2000801160e */
[----:B------:R-:W-:Y:S01]  /*16b0*/  UIADD3 UR16, UPT, UPT, UR16, 0x8, URZ ;  /* 0x0000000810107890 */ /* 0x000fe2000fffe0ff */
[----:B------:R-:W-:Y:S02]  /*16c0*/  LOP3.LUT R23, R23, R22, RZ, 0x30, !PT ;  /* 0x0000001617177212 */ /* 0x000fe400078e30ff */
[----:B------:R-:W-:-:S02]  /*16d0*/  LEA R29, R29, UR17, 0x2 ;  /* 0x000000111d1d7c11 */ /* 0x000fc4000f8e10ff */
[-C--:B------:R-:W-:Y:S02]  /*16e0*/  LOP3.LUT R25, R25, R22.reuse, RZ, 0x30, !PT ;  /* 0x0000001619197212 */ /* 0x080fe400078e30ff */
[----:B------:R-:W-:Y:S01]  /*16f0*/  ISETP.LE.AND P0, PT, R3, UR16, PT ;  /* 0x0000001003007c0c */ /* 0x000fe2000bf03270 */
[----:B------:R0:W-:Y:S01]  /*1700*/  ATOMS.POPC.INC.32 RZ, [R29+URZ] ;  /* 0x000000001dff7f8c */ /* 0x0001e2000d8000ff */
[----:B------:R-:W-:Y:S02]  /*1710*/  LEA R24, R24, UR17, 0x2 ;  /* 0x0000001118187c11 */ /* 0x000fe4000f8e10ff */
[-C--:B------:R-:W-:Y:S02]  /*1720*/  LOP3.LUT R27, R27, R22.reuse, RZ, 0x30, !PT ;  /* 0x000000161b1b7212 */ /* 0x080fe400078e30ff */
[----:B------:R-:W-:Y:S01]  /*1730*/  LEA R26, R26, UR17, 0x2 ;  /* 0x000000111a1a7c11 */ /* 0x000fe2000f8e10ff */
[----:B------:R0:W-:Y:S01]  /*1740*/  ATOMS.POPC.INC.32 RZ, [R24+URZ] ;  /* 0x0000000018ff7f8c */ /* 0x0001e2000d8000ff */
[----:B------:R-:W-:-:S02]  /*1750*/  LOP3.LUT R28, R28, R22, RZ, 0x30, !PT ;  /* 0x000000161c1c7212 */ /* 0x000fc400078e30ff */
[----:B------:R-:W-:Y:S01]  /*1760*/  LEA R23, R23, UR17, 0x2 ;  /* 0x0000001117177c11 */ /* 0x000fe2000f8e10ff */
[----:B------:R0:W-:Y:S01]  /*1770*/  ATOMS.POPC.INC.32 RZ, [R26+URZ] ;  /* 0x000000001aff7f8c */ /* 0x0001e2000d8000ff */
[----:B------:R-:W-:Y:S02]  /*1780*/  LEA R25, R25, UR17, 0x2 ;  /* 0x0000001119197c11 */ /* 0x000fe4000f8e10ff */
[----:B------:R-:W-:Y:S01]  /*1790*/  LEA R27, R27, UR17, 0x2 ;  /* 0x000000111b1b7c11 */ /* 0x000fe2000f8e10ff */
[----:B------:R0:W-:Y:S01]  /*17a0*/  ATOMS.POPC.INC.32 RZ, [R23+URZ] ;  /* 0x0000000017ff7f8c */ /* 0x0001e2000d8000ff */
[----:B------:R-:W-:-:S03]  /*17b0*/  LEA R28, R28, UR17, 0x2 ;  /* 0x000000111c1c7c11 */ /* 0x000fc6000f8e10ff */
[----:B------:R0:W-:Y:S04]  /*17c0*/  ATOMS.POPC.INC.32 RZ, [R25+URZ] ;  /* 0x0000000019ff7f8c */ /* 0x0001e8000d8000ff */
[----:B------:R0:W-:Y:S04]  /*17d0*/  ATOMS.POPC.INC.32 RZ, [R27+URZ] ;  /* 0x000000001bff7f8c */ /* 0x0001e8000d8000ff */
[----:B------:R0:W-:Y:S01]  /*17e0*/  ATOMS.POPC.INC.32 RZ, [R28+URZ] ;  /* 0x000000001cff7f8c */ /* 0x0001e2000d8000ff */
[----:B------:R-:W-:Y:S05]  /*17f0*/  @!P0 BRA `(.L_x_149) ;  /* 0xfffffff800dc8947 */ /* 0x000fea000383ffff */
.L_x_148:
[----:B------:R-:W-:Y:S05]  /*1800*/  BRA.U !UP0, `(.L_x_150) ;  /* 0xfffffff108dc7547 */ /* 0x000fea000b83ffff */
.L_x_145:
[----:B------:R-:W-:Y:S01]  /*1810*/  BAR.SYNC.DEFER_BLOCKING 0x0 ;  /* 0x0000000000007b1d */ /* 0x000fe20000010000 */
[----:B------:R-:W-:-:S05]  /*1820*/  ISETP.NE.AND P0, PT, R20, RZ, PT ;  /* 0x000000ff1400720c */ /* 0x000fca0003f05270 */
[----:B------:R-:W-:Y:S08]  /*1830*/  BSSY.RECONVERGENT B0, `(.L_x_151) ;  /* 0x0000164000007945 */ /* 0x000ff00003800200 */
[----:B------:R-:W-:Y:S05]  /*1840*/  @P0 BRA `(.L_x_152) ;  /* 0x0000001400880947 */ /* 0x000fea0003800000 */
[----:B------:R-:W-:Y:S01]  /*1850*/  UISETP.GE.U32.AND UP0, UPT, UR22, 0x7, UPT ;  /* 0x000000071600788c */ /* 0x000fe2000bf06070 */
[----:B0-23--:R-:W-:-:S08]  /*1860*/  IMAD.MOV.U32 R3, RZ, RZ, RZ ;  /* 0x000000ffff037224 */ /* 0x00dfd000078e00ff */
[----:B------:R-:W-:Y:S05]  /*1870*/  BRA.U !UP0, `(.L_x_153) ;  /* 0x00000005085c7547 */ /* 0x000fea000b800000 */
[----:B----4-:R-:W0:Y:S01]  /*1880*/  LDC.64 R2, c[0x0][0x380] ;  /* 0x0000e000ff027b82 */ /* 0x010e220000000a00 */
[----:B-1---5:R-:W-:-:S07]  /*1890*/  IMAD.MOV.U32 R5, RZ, RZ, RZ ;  /* 0x000000ffff057224 */ /* 0x022fce00078e00ff */
.L_x_170:
[----:B----4-:R-:W-:Y:S01]  /*18a0*/  IMAD R7, R5, 0x400, R0 ;  /* 0x0000040005077824 */ /* 0x010fe200078e0200 */
[----:B------:R-:W-:Y:S04]  /*18b0*/  BSSY.RECONVERGENT B1, `(.L_x_154) ;  /* 0x000000f000017945 */ /* 0x000fe80003800200 */
[----:B01----:R-:W1:Y:S04]  /*18c0*/  LDS R18, [R7] ;  /* 0x0000000007127984 */ /* 0x003e680000000800 */
[----:B--23--:R2:W3:Y:S04]  /*18d0*/  LDS R9, [R7+0x400] ;  /* 0x0004000007097984 */ /* 0x00c4e80000000800 */
[----:B------:R2:W4:Y:S04]  /*18e0*/  LDS R22, [R7+0x800] ;  /* 0x0008000007167984 */ /* 0x0005280000000800 */
[----:B------:R2:W0:Y:S04]  /*18f0*/  LDS R14, [R7+0xc00] ;  /* 0x000c0000070e7984 */ /* 0x0004280000000800 */
[----:B------:R2:W0:Y:S04]  /*1900*/  LDS R12, [R7+0x1000] ;  /* 0x00100000070c7984 */ /* 0x0004280000000800 */
[----:B------:R2:W0:Y:S04]  /*1910*/  LDS R6, [R7+0x1400] ;  /* 0x0014000007067984 */ /* 0x0004280000000800 */
[----:B------:R2:W0:Y:S04]  /*1920*/  LDS R8, [R7+0x1800] ;  /* 0x0018000007087984 */ /* 0x0004280000000800 */
[----:B------:R2:W0:Y:S01]  /*1930*/  LDS R10, [R7+0x1c00] ;  /* 0x001c0000070a7984 */ /* 0x0004220000000800 */
[----:B-1----:R-:W-:-:S13]  /*1940*/  ISETP.NE.AND P0, PT, R18, RZ, PT ;  /* 0x000000ff1200720c */ /* 0x002fda0003f05270 */
[----:B--234-:R-:W-:Y:S05]  /*1950*/  @!P0 BRA `(.L_x_155) ;  /* 0x0000000000108947 */ /* 0x01cfea0003800000 */
[----:B------:R-:W-:Y:S01]  /*1960*/  LEA R17, R5, R4, 0x8 ;  /* 0x0000000405117211 */ /* 0x000fe200078e40ff */
[----:B------:R-:W-:-:S04]  /*1970*/  IMAD.MOV.U32 R19, RZ, RZ, RZ ;  /* 0x000000ffff137224 */ /* 0x000fc800078e00ff */
[----:B0-----:R-:W-:-:S05]  /*1980*/  IMAD.WIDE.U32 R16, R17, 0x8, R2 ;  /* 0x0000000811107825 */ /* 0x001fca00078e0002 */
[----:B------:R1:W-:Y:S02]  /*1990*/  REDG.E.ADD.64.STRONG.GPU desc[UR20][R16.64], R18 ;  /* 0x000000121000798e */ /* 0x0003e4000c12e514 */
.L_x_155:
[----:B------:R-:W-:Y:S05]  /*19a0*/  BSYNC.RECONVERGENT B1 ;  /* 0x0000000000017941 */ /* 0x000fea0003800200 */
.L_x_154:
[----:B------:R-:W-:Y:S01]  /*19b0*/  ISETP.NE.AND P6, PT, R9, RZ, PT ;  /* 0x000000ff0900720c */ /* 0x000fe20003fc5270 */
[----:B------:R-:W-:Y:S01]  /*19c0*/  BSSY.RECONVERGENT B1, `(.L_x_156) ;  /* 0x000000e000017945 */ /* 0x000fe20003800200 */
[----:B------:R-:W-:Y:S02]  /*19d0*/  ISETP.NE.AND P0, PT, R22, RZ, PT ;  /* 0x000000ff1600720c */ /* 0x000fe40003f05270 */
[----:B0-----:R-:W-:Y:S02]  /*19e0*/  ISETP.NE.AND P1, PT, R14, RZ, PT ;  /* 0x000000ff0e00720c */ /* 0x001fe40003f25270 */
[----:B------:R-:W-:Y:S02]  /*19f0*/  ISETP.NE.AND P2, PT, R12, RZ, PT ;  /* 0x000000ff0c00720c */ /* 0x000fe40003f45270 */
[----:B------:R-:W-:Y:S02]  /*1a00*/  ISETP.NE.AND P3, PT, R6, RZ, PT ;  /* 0x000000ff0600720c */ /* 0x000fe40003f65270 */
[----:B------:R-:W-:-:S02]  /*1a10*/  ISETP.NE.AND P4, PT, R8, RZ, PT ;  /* 0x000000ff0800720c */ /* 0x000fc40003f85270 */
[----:B------:R-:W-:Y:S01]  /*1a20*/  ISETP.NE.AND P5, PT, R10, RZ, PT ;  /* 0x000000ff0a00720c */ /* 0x000fe20003fa5270 */
[----:B------:R-:W-:-:S12]  /*1a30*/  @!P6 BRA `(.L_x_157) ;  /* 0x000000000018e947 */ /* 0x000fd80003800000 */
[----:B-1----:R-:W-:Y:S02]  /*1a40*/  IMAD R17, R5, 0x100, R4 ;  /* 0x0000010005117824 */ /* 0x002fe400078e0204 */
[----:B------:R-:W-:Y:S02]  /*1a50*/  IMAD.MOV.U32 R18, RZ, RZ, R9 ;  /* 0x000000ffff127224 */ /* 0x000fe400078e0009 */
[----:B------:R-:W-:Y:S02]  /*1a60*/  VIADD R17, R17, 0x100 ;  /* 0x0000010011117836 */ /* 0x000fe40000000000 */
[----:B------:R-:W-:Y:S02]  /*1a70*/  IMAD.MOV.U32 R19, RZ, RZ, RZ ;  /* 0x000000ffff137224 */ /* 0x000fe400078e00ff */
[----:B------:R-:W-:-:S05]  /*1a80*/  IMAD.WIDE.U32 R16, R17, 0x8, R2 ;  /* 0x0000000811107825 */ /* 0x000fca00078e0002 */
[----:B------:R0:W-:Y:S02]  /*1a90*/  REDG.E.ADD.64.STRONG.GPU desc[UR20][R16.64], R18 ;  /* 0x000000121000798e */ /* 0x0001e4000c12e514 */
.L_x_157:
[----:B------:R-:W-:Y:S05]  /*1aa0*/  BSYNC.RECONVERGENT B1 ;  /* 0x0000000000017941 */ /* 0x000fea0003800200 */
.L_x_156:
[----:B------:R-:W-:Y:S04]  /*1ab0*/  BSSY.RECONVERGENT B1, `(.L_x_158) ;  /* 0x0000007000017945 */ /* 0x000fe80003800200 */
[----:B------:R-:W-:Y:S05]  /*1ac0*/  @!P0 BRA `(.L_x_159) ;  /* 0x0000000000148947 */ /* 0x000fea0003800000 */
[----:B01----:R-:W-:Y:S02]  /*1ad0*/  IMAD R17, R5, 0x100, R4 ;  /* 0x0000010005117824 */ /* 0x003fe400078e0204 */
[----:B------:R-:W-:-:S03]  /*1ae0*/  IMAD.MOV.U32 R23, RZ, RZ, RZ ;  /* 0x000000ffff177224 */ /* 0x000fc600078e00ff */
[----:B------:R-:W-:-:S05]  /*1af0*/  IADD3 R17, PT, PT, R17, 0x200, RZ ;  /* 0x0000020011117810 */ /* 0x000fca0007ffe0ff */
[----:B------:R-:W-:-:S05]  /*1b00*/  IMAD.WIDE.U32 R16, R17, 0x8, R2 ;  /* 0x0000000811107825 */ /* 0x000fca00078e0002 */
[----:B------:R2:W-:Y:S02]  /*1b10*/  REDG.E.ADD.64.STRONG.GPU desc[UR20][R16.64], R22 ;  /* 0x000000161000798e */ /* 0x0005e4000c12e514 */
.L_x_159:
[----:B------:R-:W-:Y:S05]  /*1b20*/  BSYNC.RECONVERGENT B1 ;  /* 0x0000000000017941 */ /* 0x000fea0003800200 */
.L_x_158:
[----:B------:R-:W-:Y:S04]  /*1b30*/  BSSY.RECONVERGENT B1, `(.L_x_160) ;  /* 0x0000007000017945 */ /* 0x000fe80003800200 */
[----:B------:R-:W-:Y:S05]  /*1b40*/  @!P1 BRA `(.L_x_161) ;  /* 0x0000000000149947 */ /* 0x000fea0003800000 */
[----:B012---:R-:W-:Y:S02]  /*1b50*/  IMAD R17, R5, 0x100, R4 ;  /* 0x0000010005117824 */ /* 0x007fe400078e0204 */
[----:B------:R-:W-:Y:S02]  /*1b60*/  IMAD.MOV.U32 R15, RZ, RZ, RZ ;  /* 0x000000ffff0f7224 */ /* 0x000fe400078e00ff */
[----:B------:R-:W-:-:S04]  /*1b70*/  VIADD R17, R17, 0x300 ;  /* 0x0000030011117836 */ /* 0x000fc80000000000 */
[----:B------:R-:W-:-:S05]  /*1b80*/  IMAD.WIDE.U32 R16, R17, 0x8, R2 ;  /* 0x0000000811107825 */ /* 0x000fca00078e0002 */
[----:B------:R3:W-:Y:S02]  /*1b90*/  REDG.E.ADD.64.STRONG.GPU desc[UR20][R16.64], R14 ;  /* 0x0000000e1000798e */ /* 0x0007e4000c12e514 */
.L_x_161:
[----:B------:R-:W-:Y:S05]  /*1ba0*/  BSYNC.RECONVERGENT B1 ;  /* 0x0000000000017941 */ /* 0x000fea0003800200 */
.L_x_160:
[----:B------:R-:W-:Y:S04]  /*1bb0*/  BSSY.RECONVERGENT B1, `(.L_x_162) ;  /* 0x0000007000017945 */ /* 0x000fe80003800200 */
[----:B------:R-:W-:Y:S05]  /*1bc0*/  @!P2 BRA `(.L_x_163) ;  /* 0x000000000014a947 */ /* 0x000fea0003800000 */
[----:B---3--:R-:W-:Y:S02]  /*1bd0*/  IMAD R15, R5, 0x100, R4 ;  /* 0x00000100050f7824 */ /* 0x008fe400078e0204 */
[----:B------:R-:W-:Y:S02]  /*1be0*/  HFMA2 R13, -RZ, RZ, 0, 0 ;  /* 0x00000000ff0d7431 */ /* 0x000fe400000001ff */
[----:B------:R-:W-:-:S04]  /*1bf0*/  VIADD R15, R15, 0x400 ;  /* 0x000004000f0f7836 */ /* 0x000fc80000000000 */
[----:B------:R-:W-:-:S05]  /*1c00*/  IMAD.WIDE.U32 R14, R15, 0x8, R2 ;  /* 0x000000080f0e7825 */ /* 0x000fca00078e0002 */
[----:B------:R4:W-:Y:S02]  /*1c10*/  REDG.E.ADD.64.STRONG.GPU desc[UR20][R14.64], R12 ;  /* 0x0000000c0e00798e */ /* 0x0009e4000c12e514 */
.L_x_163:
[----:B------:R-:W-:Y:S05]  /*1c20*/  BSYNC.RECONVERGENT B1 ;  /* 0x0000000000017941 */ /* 0x000fea0003800200 */
.L_x_162:
[----:B------:R-:W-:Y:S04]  /*1c30*/  BSSY.RECONVERGENT B1, `(.L_x_164) ;  /* 0x0000007000017945 */ /* 0x000fe80003800200 */
[----:B------:R-:W-:Y:S05]  /*1c40*/  @!P3 BRA `(.L_x_165) ;  /* 0x000000000014b947 */ /* 0x000fea0003800000 */
[----:B----4-:R-:W-:Y:S02]  /*1c50*/  IMAD R13, R5, 0x100, R4 ;  /* 0x00000100050d7824 */ /* 0x010fe400078e0204 */
[----:B------:R-:W-:Y:S02]  /*1c60*/  IMAD.MOV.U32 R7, RZ, RZ, RZ ;  /* 0x000000ffff077224 */ /* 0x000fe400078e00ff */
[----:B------:R-:W-:-:S04]  /*1c70*/  VIADD R13, R13, 0x500 ;  /* 0x000005000d0d7836 */ /* 0x000fc80000000000 */
[----:B------:R-:W-:-:S05]  /*1c80*/  IMAD.WIDE.U32 R12, R13, 0x8, R2 ;  /* 0x000000080d0c7825 */ /* 0x000fca00078e0002 */
[----:B------:R4:W-:Y:S02]  /*1c90*/  REDG.E.ADD.64.STRONG.GPU desc[UR20][R12.64], R6 ;  /* 0x000000060c00798e */ /* 0x0009e4000c12e514 */
.L_x_165:
[----:B------:R-:W-:Y:S05]  /*1ca0*/  BSYNC.RECONVERGENT B1 ;  /* 0x0000000000017941 */ /* 0x000fea0003800200 */
.L_x_164:
[----:B------:R-:W-:Y:S04]  /*1cb0*/  BSSY.RECONVERGENT B1, `(.L_x_166) ;  /* 0x0000007000017945 */ /* 0x000fe80003800200 */
[----:B------:R-:W-:Y:S05]  /*1cc0*/  @!P4 BRA `(.L_x_167) ;  /* 0x000000000014c947 */ /* 0x000fea0003800000 */
[----:B----4-:R-:W-:Y:S02]  /*1cd0*/  IMAD R7, R5, 0x100, R4 ;  /* 0x0000010005077824 */ /* 0x010fe400078e0204 */
[----:B------:R-:W-:Y:S02]  /*1ce0*/  IMAD.MOV.U32 R9, RZ, RZ, RZ ;  /* 0x000000ffff097224 */ /* 0x000fe400078e00ff */
[----:B------:R-:W-:-:S04]  /*1cf0*/  VIADD R7, R7, 0x600 ;  /* 0x0000060007077836 */ /* 0x000fc80000000000 */
[----:B------:R-:W-:-:S05]  /*1d00*/  IMAD.WIDE.U32 R6, R7, 0x8, R2 ;  /* 0x0000000807067825 */ /* 0x000fca00078e0002 */
[----:B------:R4:W-:Y:S02]  /*1d10*/  REDG.E.ADD.64.STRONG.GPU desc[UR20][R6.64], R8 ;  /* 0x000000080600798e */ /* 0x0009e4000c12e514 */
.L_x_167:
[----:B------:R-:W-:Y:S05]  /*1d20*/  BSYNC.RECONVERGENT B1 ;  /* 0x0000000000017941 */ /* 0x000fea0003800200 */
.L_x_166:
[----:B------:R-:W-:Y:S04]  /*1d30*/  BSSY.RECONVERGENT B1, `(.L_x_168) ;  /* 0x0000007000017945 */ /* 0x000fe80003800200 */
[----:B------:R-:W-:Y:S05]  /*1d40*/  @!P5 BRA `(.L_x_169) ;  /* 0x000000000014d947 */ /* 0x000fea0003800000 */
[----:B----4-:R-:W-:Y:S01]  /*1d50*/  LEA R7, R5, R4, 0x8 ;  /* 0x0000000405077211 */ /* 0x010fe200078e40ff */
[----:B------:R-:W-:-:S04]  /*1d60*/  IMAD.MOV.U32 R11, RZ, RZ, RZ ;  /* 0x000000ffff0b7224 */ /* 0x000fc800078e00ff */
[----:B------:R-:W-:-:S04]  /*1d70*/  VIADD R7, R7, 0x700 ;  /* 0x0000070007077836 */ /* 0x000fc80000000000 */
[----:B------:R-:W-:-:S05]  /*1d80*/  IMAD.WIDE.U32 R6, R7, 0x8, R2 ;  /* 0x0000000807067825 */ /* 0x000fca00078e0002 */
[----:B------:R4:W-:Y:S02]  /*1d90*/  REDG.E.ADD.64.STRONG.GPU desc[UR20][R6.64], R10 ;  /* 0x0000000a0600798e */ /* 0x0009e4000c12e514 */
.L_x_169:
[----:B------:R-:W-:Y:S05]  /*1da0*/  BSYNC.RECONVERGENT B1 ;  /* 0x0000000000017941 */ /* 0x000fea0003800200 */
.L_x_168:
[----:B------:R-:W-:-:S05]  /*1db0*/  VIADD R5, R5, 0x8 ;  /* 0x0000000805057836 */ /* 0x000fca0000000000 */
[----:B------:R-:W-:-:S13]  /*1dc0*/  ISETP.NE.AND P0, PT, R5, UR27, PT ;  /* 0x0000001b05007c0c */ /* 0x000fda000bf05270 */
[----:B------:R-:W-:Y:S05]  /*1dd0*/  @P0 BRA `(.L_x_170) ;  /* 0xfffffff800b00947 */ /* 0x000fea000383ffff */
[----:B------:R-:W-:-:S07]  /*1de0*/  IMAD.U32 R3, RZ, RZ, UR27 ;  /* 0x0000001bff037e24 */ /* 0x000fce000f8e00ff */
.L_x_153:
[----:B------:R-:W-:Y:S02]  /*1df0*/  UISETP.NE.AND UP0, UPT, UR24, URZ, UPT ;  /* 0x000000ff1800728c */ /* 0x000fe4000bf05270 */
[----:B----45:R-:W-:Y:S02]  /*1e00*/  IMAD.U32 R8, RZ, RZ, UR24 ;  /* 0x00000018ff087e24 */ /* 0x030fe4000f8e00ff */
[----:B-1----:R-:W-:-:S03]  /*1e10*/  IMAD.U32 R5, RZ, RZ, UR25 ;  /* 0x00000019ff057e24 */ /* 0x002fc6000f8e00ff */
[----:B------:R-:W-:Y:S01]  /*1e20*/  IADD3 R8, PT, PT, R8, -0x1, RZ ;  /* 0xffffffff08087810 */ /* 0x000fe20007ffe0ff */
[----:B------:R-:W-:Y:S01]  /*1e30*/  VIADD R5, R5, 0xffffffff ;  /* 0xffffffff05057836 */ /* 0x000fe20000000000 */
[----:B------:R-:W-:Y:S06]  /*1e40*/  BRA.U !UP0, `(.L_x_171) ;  /* 0x0000000508707547 */ /* 0x000fec000b800000 */
[----:B------:R-:W-:-:S13]  /*1e50*/  ISETP.GE.U32.AND P0, PT, R8, 0x3, PT ;  /* 0x000000030800780c */ /* 0x000fda0003f06070 */
[----:B------:R-:W-:Y:S05]  /*1e60*/  @!P0 BRA `(.L_x_172) ;  /* 0x0000000000bc8947 */ /* 0x000fea0003800000 */
[----:B------:R-:W-:Y:S01]  /*1e70*/  IMAD R7, R3, 0x400, R0 ;  /* 0x0000040003077824 */ /* 0x000fe200078e0200 */
[----:B------:R-:W-:Y:S04]  /*1e80*/  BSSY.RECONVERGENT B1, `(.L_x_173) ;  /* 0x000000f000017945 */ /* 0x000fe80003800200 */
[----:B------:R-:W1:Y:S04]  /*1e90*/  LDS R12, [R7] ;  /* 0x00000000070c7984 */ /* 0x000e680000000800 */
[----:B------:R-:W4:Y:S04]  /*1ea0*/  LDS R9, [R7+0x400] ;  /* 0x0004000007097984 */ /* 0x000f280000000800 */
[----:B------:R-:W5:Y:S04]  /*1eb0*/  LDS R6, [R7+0x800] ;  /* 0x0008000007067984 */ /* 0x000f680000000800 */
[----:B------:R-:W0:Y:S01]  /*1ec0*/  LDS R2, [R7+0xc00] ;  /* 0x000c000007027984 */ /* 0x000e220000000800 */
[----:B-1----:R-:W-:-:S02]  /*1ed0*/  ISETP.NE.AND P0, PT, R12, RZ, PT ;  /* 0x000000ff0c00720c */ /* 0x002fc40003f05270 */
[----:B----4-:R-:W-:Y:S02]  /*1ee0*/  ISETP.NE.AND P1, PT, R9, RZ, PT ;  /* 0x000000ff0900720c */ /* 0x010fe40003f25270 */
[----:B-----5:R-:W-:Y:S02]  /*1ef0*/  ISETP.NE.AND P2, PT, R6, RZ, PT ;  /* 0x000000ff0600720c */ /* 0x020fe40003f45270 */
[----:B0-----:R-:W-:-:S07]  /*1f00*/  ISETP.NE.AND P3, PT, R2, RZ, PT ;  /* 0x000000ff0200720c */ /* 0x001fce0003f65270 */
[----:B------:R-:W-:Y:S06]  /*1f10*/  @!P0 BRA `(.L_x_174) ;  /* 0x0000000000148947 */ /* 0x000fec0003800000 */
[----:B------:R-:W0:Y:S01]  /*1f20*/  LDC.64 R10, c[0x0][0x380] ;  /* 0x0000e000ff0a7b82 */ /* 0x000e220000000a00 */
[----:B------:R-:W-:Y:S02]  /*1f30*/  IMAD R7, R3, 0x100, R4 ;  /* 0x0000010003077824 */ /* 0x000fe400078e0204 */
[----:B------:R-:W-:Y:S02]  /*1f40*/  IMAD.MOV.U32 R13, RZ, RZ, RZ ;  /* 0x000000ffff0d7224 */ /* 0x000fe400078e00ff */
[----:B0-----:R-:W-:-:S05]  /*1f50*/  IMAD.WIDE.U32 R10, R7, 0x8, R10 ;  /* 0x00000008070a7825 */ /* 0x001fca00078e000a */
[----:B------:R0:W-:Y:S02]  /*1f60*/  REDG.E.ADD.64.STRONG.GPU desc[UR20][R10.64], R12 ;  /* 0x0000000c0a00798e */ /* 0x0001e4000c12e514 */
.L_x_174:
[----:B------:R-:W-:Y:S05]  /*1f70*/  BSYNC.RECONVERGENT B1 ;  /* 0x0000000000017941 */ /* 0x000fea0003800200 */
.L_x_173:
[----:B------:R-:W-:Y:S04]  /*1f80*/  BSSY.RECONVERGENT B1, `(.L_x_175) ;  /* 0x0000009000017945 */ /* 0x000fe80003800200 */
[----:B------:R-:W-:Y:S05]  /*1f90*/  @!P1 BRA `(.L_x_176) ;  /* 0x00000000001c9947 */ /* 0x000fea0003800000 */
[----:B0-----:R-:W0:Y:S01]  /*1fa0*/  LDC.64 R10, c[0x0][0x380] ;  /* 0x0000e000ff0a7b82 */ /* 0x001e220000000a00 */
[----:B------:R-:W-:Y:S01]  /*1fb0*/  IMAD R7, R3, 0x100, R4 ;  /* 0x0000010003077824 */ /* 0x000fe200078e0204 */
[----:B------:R-:W-:Y:S01]  /*1fc0*/  MOV R12, R9 ;  /* 0x00000009000c7202 */ /* 0x000fe20000000f00 */
[----:B------:R-:W-:Y:S02]  /*1fd0*/  IMAD.MOV.U32 R13, RZ, RZ, RZ ;  /* 0x000000ffff0d7224 */ /* 0x000fe400078e00ff */
[----:B------:R-:W-:-:S04]  /*1fe0*/  VIADD R7, R7, 0x100 ;  /* 0x0000010007077836 */ /* 0x000fc80000000000 */
[----:B0-----:R-:W-:-:S05]  /*1ff0*/  IMAD.WIDE.U32 R10, R7, 0x8, R10 ;  /* 0x00000008070a7825 */ /* 0x001fca00078e000a */
[----:B------:R1:W-:Y:S02]  /*2000*/  REDG.E.ADD.64.STRONG.GPU desc[UR20][R10.64], R12 ;  /* 0x0000000c0a00798e */ /* 0x0003e4000c12e514 */
.L_x_176:
[----:B------:R-:W-:Y:S05]  /*2010*/  BSYNC.RECONVERGENT B1 ;  /* 0x0000000000017941 */ /* 0x000fea0003800200 */
.L_x_175:
[----:B------:R-:W-:Y:S04]  /*2020*/  BSSY.RECONVERGENT B1, `(.L_x_177) ;  /* 0x0000008000017945 */ /* 0x000fe80003800200 */
[----:B------:R-:W-:Y:S05]  /*2030*/  @!P2 BRA `(.L_x_178) ;  /* 0x000000000018a947 */ /* 0x000fea0003800000 */
[----:B01----:R-:W0:Y:S01]  /*2040*/  LDC.64 R10, c[0x0][0x380] ;  /* 0x0000e000ff0a7b82 */ /* 0x003e220000000a00 */
[----:B------:R-:W-:-:S04]  /*2050*/  IMAD R7, R3, 0x100, R4 ;  /* 0x0000010003077824 */ /* 0x000fc800078e0204 */
[----:B------:R-:W-:-:S04]  /*2060*/  VIADD R7, R7, 0x200 ;  /* 0x0000020007077836 */ /* 0x000fc80000000000 */
[----:B0-----:R-:W-:-:S04]  /*2070*/  IMAD.WIDE.U32 R10, R7, 0x8, R10 ;  /* 0x00000008070a7825 */ /* 0x001fc800078e000a */
[----:B------:R-:W-:-:S05]  /*2080*/  IMAD.MOV.U32 R7, RZ, RZ, RZ ;  /* 0x000000ffff077224 */ /* 0x000fca00078e00ff */
[----:B------:R4:W-:Y:S02]  /*2090*/  REDG.E.ADD.64.STRONG.GPU desc[UR20][R10.64], R6 ;  /* 0x000000060a00798e */ /* 0x0009e4000c12e514 */
.L_x_178:
[----:B------:R-:W-:Y:S05]  /*20a0*/  BSYNC.RECONVERGENT B1 ;  /* 0x0000000000017941 */ /* 0x000fea0003800200 */
.L_x_177:
[----:B------:R-:W-:Y:S04]  /*20b0*/  BSSY.RECONVERGENT B1, `(.L_x_179) ;  /* 0x0000009000017945 */ /* 0x000fe80003800200 */
[----:B------:R-:W-:Y:S05]  /*20c0*/  @!P3 BRA `(.L_x_180) ;  /* 0x00000000001cb947 */ /* 0x000fea0003800000 */
[----:B----4-:R-:W4:Y:S01]  /*20d0*/  LDC.64 R6, c[0x0][0x380] ;  /* 0x0000e000ff067b82 */ /* 0x010f220000000a00 */
[----:B------:R-:W-:Y:S01]  /*20e0*/  IMAD R9, R3, 0x100, R4 ;  /* 0x0000010003097824 */ /* 0x000fe200078e0204 */
[----:B01----:R-:W-:Y:S01]  /*20f0*/  MOV R10, R2 ;  /* 0x00000002000a7202 */ /* 0x003fe20000000f00 */
[----:B------:R-:W-:Y:S02]  /*2100*/  IMAD.MOV.U32 R11, RZ, RZ, RZ ;  /* 0x000000ffff0b7224 */ /* 0x000fe400078e00ff */
[----:B------:R-:W-:-:S04]  /*2110*/  VIADD R9, R9, 0x300 ;  /* 0x0000030009097836 */ /* 0x000fc80000000000 */
[----:B----4-:R-:W-:-:S05]  /*2120*/  IMAD.WIDE.U32 R6, R9, 0x8, R6 ;  /* 0x0000000809067825 */ /* 0x010fca00078e0006 */
[----:B------:R0:W-:Y:S02]  /*2130*/  REDG.E.ADD.64.STRONG.GPU desc[UR20][R6.64], R10 ;  /* 0x0000000a0600798e */ /* 0x0001e4000c12e514 */
.L_x_180:
[----:B------:R-:W-:Y:S05]  /*2140*/  BSYNC.RECONVERGENT B1 ;  /* 0x0000000000017941 */ /* 0x000fea0003800200 */
.L_x_179:
[----:B------:R-:W-:-:S07]  /*2150*/  VIADD R3, R3, 0x4 ;  /* 0x0000000403037836 */ /* 0x000fce0000000000 */
.L_x_172:
[----:B------:R-:W-:Y:S01]  /*2160*/  UISETP.NE.AND UP0, UPT, UR25, URZ, UPT ;  /* 0x000000ff1900728c */ /* 0x000fe2000bf05270 */
[----:B------:R-:W-:Y:S08]  /*2170*/  BSSY.RECONVERGENT B1, `(.L_x_171) ;  /* 0x0000029000017945 */ /* 0x000ff00003800200 */
[----:B------:R-:W-:Y:S05]  /*2180*/  BRA.U !UP0, `(.L_x_181) ;  /* 0x00000001089c7547 */ /* 0x000fea000b800000 */
[----:B------:R-:W-:-:S13]  /*2190*/  ISETP.NE.AND P0, PT, R5, RZ, PT ;  /* 0x000000ff0500720c */ /* 0x000fda0003f05270 */
[----:B------:R-:W-:Y:S05]  /*21a0*/  @!P0 BRA `(.L_x_182) ;  /* 0x0000000000648947 */ /* 0x000fea0003800000 */
[----:B0---4-:R-:W-:Y:S01]  /*21b0*/  IMAD R6, R3, 0x400, R0 ;  /* 0x0000040003067824 */ /* 0x011fe200078e0200 */
[----:B------:R-:W-:Y:S04]  /*21c0*/  BSSY.RECONVERGENT B2, `(.L_x_183) ;  /* 0x000000c000027945 */ /* 0x000fe80003800200 */
[----:B------:R-:W0:Y:S04]  /*21d0*/  LDS R2, [R6] ;  /* 0x0000000006027984 */ /* 0x000e280000000800 */
[----:B------:R-:W4:Y:S01]  /*21e0*/  LDS R9, [R6+0x400] ;  /* 0x0004000006097984 */ /* 0x000f220000000800 */
[----:B0-----:R-:W-:-:S02]  /*21f0*/  ISETP.NE.AND P0, PT, R2, RZ, PT ;  /* 0x000000ff0200720c */ /* 0x001fc40003f05270 */
[----:B----4-:R-:W-:-:S11]  /*2200*/  ISETP.NE.AND P1, PT, R9, RZ, PT ;  /* 0x000000ff0900720c */ /* 0x010fd60003f25270 */
[----:B------:R-:W-:Y:S05]  /*2210*/  @!P0 BRA `(.L_x_184) ;  /* 0x0000000000188947 */ /* 0x000fea0003800000 */
[----:B------:R-:W0:Y:S01]  /*2220*/  LDC.64 R6, c[0x0][0x380] ;  /* 0x0000e000ff067b82 */ /* 0x000e220000000a00 */
[----:B-1----:R-:W-:-:S04]  /*2230*/  IMAD R11, R3, 0x100, R4 ;  /* 0x00000100030b7824 */ /* 0x002fc800078e0204 */
[----:B0-----:R-:W-:-:S04]  /*2240*/  IMAD.WIDE.U32 R10, R11, 0x8, R6 ;  /* 0x000000080b0a7825 */ /* 0x001fc800078e0006 */
[----:B------:R-:W-:Y:S02]  /*2250*/  IMAD.MOV.U32 R6, RZ, RZ, R2 ;  /* 0x000000ffff067224 */ /* 0x000fe400078e0002 */
[----:B------:R-:W-:-:S05]  /*2260*/  IMAD.MOV.U32 R7, RZ, RZ, RZ ;  /* 0x000000ffff077224 */ /* 0x000fca00078e00ff */
[----:B------:R0:W-:Y:S02]  /*2270*/  REDG.E.ADD.64.STRONG.GPU desc[UR20][R10.64], R6 ;  /* 0x000000060a00798e */ /* 0x0001e4000c12e514 */
.L_x_184:
[----:B------:R-:W-:Y:S05]  /*2280*/  BSYNC.RECONVERGENT B2 ;  /* 0x0000000000027941 */ /* 0x000fea0003800200 */
.L_x_183:
[----:B------:R-:W-:Y:S04]  /*2290*/  BSSY.RECONVERGENT B2, `(.L_x_185) ;  /* 0x0000009000027945 */ /* 0x000fe80003800200 */
[----:B------:R-:W-:Y:S05]  /*22a0*/  @!P1 BRA `(.L_x_186) ;  /* 0x00000000001c9947 */ /* 0x000fea0003800000 */
[----:B0-----:R-:W0:Y:S01]  /*22b0*/  LDC.64 R6, c[0x0][0x380] ;  /* 0x0000e000ff067b82 */ /* 0x001e220000000a00 */
[----:B------:R-:W-:-:S05]  /*22c0*/  LEA R2, R3, R4, 0x8 ;  /* 0x0000000403027211 */ /* 0x000fca00078e40ff */
[----:B-1----:R-:W-:-:S04]  /*22d0*/  VIADD R11, R2, 0x100 ;  /* 0x00000100020b7836 */ /* 0x002fc80000000000 */
[----:B0-----:R-:W-:-:S04]  /*22e0*/  IMAD.WIDE.U32 R10, R11, 0x8, R6 ;  /* 0x000000080b0a7825 */ /* 0x001fc800078e0006 */
[----:B------:R-:W-:Y:S02]  /*22f0*/  IMAD.MOV.U32 R6, RZ, RZ, R9 ;  /* 0x000000ffff067224 */ /* 0x000fe400078e0009 */
[----:B------:R-:W-:-:S05]  /*2300*/  IMAD.MOV.U32 R7, RZ, RZ, RZ ;  /* 0x000000ffff077224 */ /* 0x000fca00078e00ff */
[----:B------:R4:W-:Y:S02]  /*2310*/  REDG.E.ADD.64.STRONG.GPU desc[UR20][R10.64], R6 ;  /* 0x000000060a00798e */ /* 0x0009e4000c12e514 */
.L_x_186:
[----:B------:R-:W-:Y:S05]  /*2320*/  BSYNC.RECONVERGENT B2 ;  /* 0x0000000000027941 */ /* 0x000fea0003800200 */
.L_x_185:
[----:B------:R-:W-:-:S07]  /*2330*/  VIADD R3, R3, 0x2 ;  /* 0x0000000203037836 */ /* 0x000fce0000000000 */
.L_x_182:
[----:B------:R-:W-:-:S09]  /*2340*/  UISETP.NE.AND UP0, UPT, UR9, URZ, UPT ;  /* 0x000000ff0900728c */ /* 0x000fd2000bf05270 */
[----:B------:R-:W-:Y:S05]  /*2350*/  BRA.U !UP0, `(.L_x_181) ;  /* 0x0000000108287547 */ /* 0x000fea000b800000 */
[----:B------:R-:W-:-:S05]  /*2360*/  IMAD R2, R3, 0x400, R0 ;  /* 0x0000040003027824 */ /* 0x000fca00078e0200 */
[----:B------:R-:W5:Y:S02]  /*2370*/  LDS R9, [R2] ;  /* 0x0000000002097984 */ /* 0x000f640000000800 */
[----:B-----5:R-:W-:-:S13]  /*2380*/  ISETP.NE.AND P0, PT, R9, RZ, PT ;  /* 0x000000ff0900720c */ /* 0x020fda0003f05270 */
[----:B------:R-:W-:Y:S05]  /*2390*/  @!P0 BRA `(.L_x_181) ;  /* 0x0000000000188947 */ /* 0x000fea0003800000 */
[----:B0---4-:R-:W0:Y:S01]  /*23a0*/  LDC.64 R6, c[0x0][0x380] ;  /* 0x0000e000ff067b82 */ /* 0x011e220000000a00 */
[----:B------:R-:W-:-:S04]  /*23b0*/  IMAD R3, R3, 0x100, R4 ;  /* 0x0000010003037824 */ /* 0x000fc800078e0204 */
[----:B0-----:R-:W-:Y:S01]  /*23c0*/  IMAD.WIDE.U32 R2, R3, 0x8, R6 ;  /* 0x0000000803027825 */ /* 0x001fe200078e0006 */
[----:B------:R-:W-:-:S03]  /*23d0*/  MOV R6, R9 ;  /* 0x0000000900067202 */ /* 0x000fc60000000f00 */
[----:B------:R-:W-:-:S05]  /*23e0*/  IMAD.MOV.U32 R7, RZ, RZ, RZ ;  /* 0x000000ffff077224 */ /* 0x000fca00078e00ff */
[----:B------:R0:W-:Y:S02]  /*23f0*/  REDG.E.ADD.64.STRONG.GPU desc[UR20][R2.64], R6 ;  /* 0x000000060200798e */ /* 0x0001e4000c12e514 */
.L_x_181:
[----:B------:R-:W-:Y:S05]  /*2400*/  BSYNC.RECONVERGENT B1 ;  /* 0x0000000000017941 */ /* 0x000fea0003800200 */
.L_x_171:
[----:B------:R-:W-:-:S13]  /*2410*/  ISETP.GT.U32.AND P0, PT, R4, 0x7f, PT ;  /* 0x0000007f0400780c */ /* 0x000fda0003f04070 */
[----:B------:R-:W-:Y:S05]  /*2420*/  @P0 BRA `(.L_x_152) ;  /* 0x0000000800900947 */ /* 0x000fea0003800000 */
[----:B------:R-:W-:Y:S01]  /*2430*/  UISETP.GE.U32.AND UP0, UPT, UR22, 0x7, UPT ;  /* 0x000000071600788c */ /* 0x000fe2000bf06070 */
[----:B0-----:R-:W-:-:S08]  /*2440*/  IMAD.MOV.U32 R3, RZ, RZ, RZ ;  /* 0x000000ffff037224 */ /* 0x001fd000078e00ff */
[----:B------:R-:W-:Y:S05]  /*2450*/  BRA.U !UP0, `(.L_x_187) ;  /* 0x0000000508147547 */ /* 0x000fea000b800000 */
[----:B------:R-:W0:Y:S01]  /*2460*/  LDC.64 R2, c[0x0][0x380] ;  /* 0x0000e000ff027b82 */ /* 0x000e220000000a00 */
[----:B------:R-:W-:-:S07]  /*2470*/  IMAD.MOV.U32 R9, RZ, RZ, RZ ;  /* 0x000000ffff097224 */ /* 0x000fce00078e00ff */
.L_x_204:
[C---:B01--4-:R-:W-:Y:S01]  /*2480*/  IMAD R11, R9.reuse, 0x400, R0 ;  /* 0x00000400090b7824 */ /* 0x053fe200078e0200 */
[----:B------:R-:W-:Y:S01]  /*2490*/  BSSY.RECONVERGENT B1, `(.L_x_188) ;  /* 0x0000011000017945 */ /* 0x000fe20003800200 */
[C---:B--23--:R-:W-:Y:S02]  /*24a0*/  IMAD R7, R9.reuse, 0x100, R4 ;  /* 0x0000010009077824 */ /* 0x04cfe400078e0204 */
[----:B------:R-:W-:Y:S01]  /*24b0*/  VIADD R9, R9, 0x8 ;  /* 0x0000000809097836 */ /* 0x000fe20000000000 */
[----:B---3--:R-:W1:Y:S01]  /*24c0*/  LDS R14, [R11+0x200] ;  /* 0x000200000b0e7984 */ /* 0x008e620000000800 */
[----:B0-----:R-:W-:-:S03]  /*24d0*/  IMAD.WIDE.U32 R6, R7, 0x8, R2 ;  /* 0x0000000807067825 */ /* 0x001fc600078e0002 */
[----:B------:R-:W0:Y:S04]  /*24e0*/  LDS R13, [R11+0x600] ;  /* 0x000600000b0d7984 */ /* 0x000e280000000800 */
[----:B--2---:R2:W3:Y:S04]  /*24f0*/  LDS R17, [R11+0xa00] ;  /* 0x000a00000b117984 */ /* 0x0044e80000000800 */
[----:B------:R2:W4:Y:S04]  /*2500*/  LDS R18, [R11+0xe00] ;  /* 0x000e00000b127984 */ /* 0x0005280000000800 */
[----:B------:R2:W2:Y:S04]  /*2510*/  LDS R19, [R11+0x1200] ;  /* 0x001200000b137984 */ /* 0x0004a80000000800 */
[----:B------:R0:W2:Y:S04]  /*2520*/  LDS R16, [R11+0x1600] ;  /* 0x001600000b107984 */ /* 0x0000a80000000800 */
[----:B------:R0:W2:Y:S04]  /*2530*/  LDS R12, [R11+0x1a00] ;  /* 0x001a00000b0c7984 */ /* 0x0000a80000000800 */
[----:B------:R0:W2:Y:S01]  /*2540*/  LDS R10, [R11+0x1e00] ;  /* 0x001e00000b0a7984 */ /* 0x0000a20000000800 */
[----:B-1----:R-:W-:-:S02]  /*2550*/  ISETP.NE.AND P0, PT, R14, RZ, PT ;  /* 0x000000ff0e00720c */ /* 0x002fc40003f05270 */
[----:B0-----:R-:W-:-:S11]  /*2560*/  ISETP.NE.AND P1, PT, R13, RZ, PT ;  /* 0x000000ff0d00720c */ /* 0x001fd60003f25270 */
[----:B---34-:R-:W-:Y:S05]  /*2570*/  @!P0 BRA `(.L_x_189) ;  /* 0x0000000000088947 */ /* 0x018fea0003800000 */
[----:B------:R-:W-:-:S05]  /*2580*/  HFMA2 R15, -RZ, RZ, 0, 0 ;  /* 0x00000000ff0f7431 */ /* 0x000fca00000001ff */
[----:B------:R0:W-:Y:S02]  /*2590*/  REDG.E.ADD.64.STRONG.GPU desc[UR20][R6.64+0x400], R14 ;  /* 0x0004000e0600798e */ /* 0x0001e4000c12e514 */
.L_x_189:
[----:B------:R-:W-:Y:S05]  /*25a0*/  BSYNC.RECONVERGENT B1 ;  /* 0x0000000000017941 */ /* 0x000fea0003800200 */
.L_x_188:
[----:B------:R-:W-:Y:S04]  /*25b0*/  BSSY.RECONVERGENT B1, `(.L_x_190) ;  /* 0x0000005000017945 */ /* 0x000fe80003800200 */
[----:B------:R-:W-:Y:S05]  /*25c0*/  @!P1 BRA `(.L_x_191) ;  /* 0x00000000000c9947 */ /* 0x000fea0003800000 */
[----:B0-----:R-:W-:Y:S02]  /*25d0*/  IMAD.MOV.U32 R14, RZ, RZ, R13 ;  /* 0x000000ffff0e7224 */ /* 0x001fe400078e000d */
[----:B------:R-:W-:-:S05]  /*25e0*/  IMAD.MOV.U32 R15, RZ, RZ, RZ ;  /* 0x000000ffff0f7224 */ /* 0x000fca00078e00ff */
[----:B------:R1:W-:Y:S02]  /*25f0*/  REDG.E.ADD.64.STRONG.GPU desc[UR20][R6.64+0xc00], R14 ;  /* 0x000c000e0600798e */ /* 0x0003e4000c12e514 */
.L_x_191:
[----:B------:R-:W-:Y:S05]  /*2600*/  BSYNC.RECONVERGENT B1 ;  /* 0x0000000000017941 */ /* 0x000fea0003800200 */
.L_x_190:
[----:B------:R-:W-:Y:S01]  /*2610*/  ISETP.NE.AND P6, PT, R17, RZ, PT ;  /* 0x000000ff1100720c */ /* 0x000fe20003fc5270 */
[----:B------:R-:W-:Y:S01]  /*2620*/  BSSY.RECONVERGENT B1, `(.L_x_192) ;  /* 0x000000b000017945 */ /* 0x000fe20003800200 */
[----:B------:R-:W-:Y:S02]  /*2630*/  ISETP.NE.AND P0, PT, R9, UR27, PT ;  /* 0x0000001b09007c0c */ /* 0x000fe4000bf05270 */
[----:B------:R-:W-:Y:S02]  /*2640*/  ISETP.NE.AND P1, PT, R18, RZ, PT ;  /* 0x000000ff1200720c */ /* 0x000fe40003f25270 */
[----:B--2---:R-:W-:Y:S02]  /*2650*/  ISETP.NE.AND P2, PT, R19, RZ, PT ;  /* 0x000000ff1300720c */ /* 0x004fe40003f45270 */
[----:B------:R-:W-:Y:S02]  /*2660*/  ISETP.NE.AND P3, PT, R16, RZ, PT ;  /* 0x000000ff1000720c */ /* 0x000fe40003f65270 */
[----:B------:R-:W-:-:S02]  /*2670*/  ISETP.NE.AND P4, PT, R12, RZ, PT ;  /* 0x000000ff0c00720c */ /* 0x000fc40003f85270 */
[----:B------:R-:W-:Y:S01]  /*2680*/  ISETP.NE.AND P5, PT, R10, RZ, PT ;  /* 0x000000ff0a00720c */ /* 0x000fe20003fa5270 */
[----:B------:R-:W-:-:S12]  /*2690*/  @!P6 BRA `(.L_x_193) ;  /* 0x00000000000ce947 */ /* 0x000fd80003800000 */
[----:B01----:R-:W-:Y:S02]  /*26a0*/  IMAD.MOV.U32 R14, RZ, RZ, R17 ;  /* 0x000000ffff0e7224 */ /* 0x003fe400078e0011 */
[----:B------:R-:W-:-:S05]  /*26b0*/  IMAD.MOV.U32 R15, RZ, RZ, RZ ;  /* 0x000000ffff0f7224 */ /* 0x000fca00078e00ff */
[----:B------:R2:W-:Y:S02]  /*26c0*/  REDG.E.ADD.64.STRONG.GPU desc[UR20][R6.64+0x1400], R14 ;  /* 0x0014000e0600798e */ /* 0x0005e4000c12e514 */
.L_x_193:
[----:B------:R-:W-:Y:S05]  /*26d0*/  BSYNC.RECONVERGENT B1 ;  /* 0x0000000000017941 */ /* 0x000fea0003800200 */
.L_x_192:
[----:B------:R-:W-:Y:S04]  /*26e0*/  BSSY.RECONVERGENT B1, `(.L_x_194) ;  /* 0x0000005000017945 */ /* 0x000fe80003800200 */
[----:B------:R-:W-:Y:S05]  /*26f0*/  @!P1 BRA `(.L_x_195) ;  /* 0x00000000000c9947 */ /* 0x000fea0003800000 */
[----:B012---:R-:W-:Y:S02]  /*2700*/  IMAD.MOV.U32 R14, RZ, RZ, R18 ;  /* 0x000000ffff0e7224 */ /* 0x007fe400078e0012 */
[----:B------:R-:W-:-:S05]  /*2710*/  IMAD.MOV.U32 R15, RZ, RZ, RZ ;  /* 0x000000ffff0f7224 */ /* 0x000fca00078e00ff */
[----:B------:R3:W-:Y:S02]  /*2720*/  REDG.E.ADD.64.STRONG.GPU desc[UR20][R6.64+0x1c00], R14 ;  /* 0x001c000e0600798e */ /* 0x0007e4000c12e514 */
.L_x_195:
[----:B------:R-:W-:Y:S05]  /*2730*/  BSYNC.RECONVERGENT B1 ;  /* 0x0000000000017941 */ /* 0x000fea0003800200 */
.L_x_194:
[----:B------:R-:W-:Y:S04]  /*2740*/  BSSY.RECONVERGENT B1, `(.L_x_196) ;  /* 0x0000005000017945 */ /* 0x000fe80003800200 */
[----:B------:R-:W-:Y:S05]  /*2750*/  @!P2 BRA `(.L_x_197) ;  /* 0x00000000000ca947 */ /* 0x000fea0003800000 */
[----:B0123--:R-:W-:Y:S01]  /*2760*/  MOV R14, R19 ;  /* 0x00000013000e7202 */ /* 0x00ffe20000000f00 */
[----:B------:R-:W-:-:S05]  /*2770*/  IMAD.MOV.U32 R15, RZ, RZ, RZ ;  /* 0x000000ffff0f7224 */ /* 0x000fca00078e00ff */
[----:B------:R4:W-:Y:S02]  /*2780*/  REDG.E.ADD.64.STRONG.GPU desc[UR20][R6.64+0x2400], R14 ;  /* 0x0024000e0600798e */ /* 0x0009e4000c12e514 */
.L_x_197:
[----:B------:R-:W-:Y:S05]  /*2790*/  BSYNC.RECONVERGENT B1 ;  /* 0x0000000000017941 */ /* 0x000fea0003800200 */
.L_x_196:
[----:B------:R-:W-:Y:S04]  /*27a0*/  BSSY.RECONVERGENT B1, `(.L_x_198) ;  /* 0x0000004000017945 */ /* 0x000fe80003800200 */
[----:B------:R-:W-:Y:S05]  /*27b0*/  @!P3 BRA `(.L_x_199) ;  /* 0x000000000008b947 */ /* 0x000fea0003800000 */
[----:B------:R-:W-:-:S05]  /*27c0*/  IMAD.MOV.U32 R17, RZ, RZ, RZ ;  /* 0x000000ffff117224 */ /* 0x000fca00078e00ff */
[----:B------:R0:W-:Y:S02]  /*27d0*/  REDG.E.ADD.64.STRONG.GPU desc[UR20][R6.64+0x2c00], R16 ;  /* 0x002c00100600798e */ /* 0x0001e4000c12e514 */
.L_x_199:
[----:B------:R-:W-:Y:S05]  /*27e0*/  BSYNC.RECONVERGENT B1 ;  /* 0x0000000000017941 */ /* 0x000fea0003800200 */
.L_x_198:
[----:B------:R-:W-:Y:S04]  /*27f0*/  BSSY.RECONVERGENT B1, `(.L_x_200) ;  /* 0x0000004000017945 */ /* 0x000fe80003800200 */
[----:B------:R-:W-:Y:S05]  /*2800*/  @!P4 BRA `(.L_x_201) ;  /* 0x000000000008c947 */ /* 0x000fea0003800000 */
[----:B------:R-:W-:-:S05]  /*2810*/  IMAD.MOV.U32 R13, RZ, RZ, RZ ;  /* 0x000000ffff0d7224 */ /* 0x000fca00078e00ff */
[----:B------:R0:W-:Y:S02]  /*2820*/  REDG.E.ADD.64.STRONG.GPU desc[UR20][R6.64+0x3400], R12 ;  /* 0x0034000c0600798e */ /* 0x0001e4000c12e514 */
.L_x_201:
[----:B------:R-:W-:Y:S05]  /*2830*/  BSYNC.RECONVERGENT B1 ;  /* 0x0000000000017941 */ /* 0x000fea0003800200 */
.L_x_200:
[----:B------:R-:W-:Y:S04]  /*2840*/  BSSY.RECONVERGENT B1, `(.L_x_202) ;  /* 0x0000004000017945 */ /* 0x000fe80003800200 */
[----:B------:R-:W-:Y:S05]  /*2850*/  @!P5 BRA `(.L_x_203) ;  /* 0x000000000008d947 */ /* 0x000fea0003800000 */
[----:B------:R-:W-:-:S05]  /*2860*/  IMAD.MOV.U32 R11, RZ, RZ, RZ ;  /* 0x000000ffff0b7224 */ /* 0x000fca00078e00ff */
[----:B------:R0:W-:Y:S02]  /*2870*/  REDG.E.ADD.64.STRONG.GPU desc[UR20][R6.64+0x3c00], R10 ;  /* 0x003c000a0600798e */ /* 0x0001e4000c12e514 */
.L_x_203:
[----:B------:R-:W-:Y:S05]  /*2880*/  BSYNC.RECONVERGENT B1 ;  /* 0x0000000000017941 */ /* 0x000fea0003800200 */
.L_x_202:
[----:B------:R-:W-:Y:S05]  /*2890*/  @P0 BRA `(.L_x_204) ;  /* 0xfffffff800f80947 */ /* 0x000fea000383ffff */
[----:B------:R-:W-:-:S07]  /*28a0*/  IMAD.U32 R3, RZ, RZ, UR27 ;  /* 0x0000001bff037e24 */ /* 0x000fce000f8e00ff */
.L_x_187:
[----:B------:R-:W-:-:S09]  /*28b0*/  UISETP.NE.AND UP0, UPT, UR24, URZ, UPT ;  /* 0x000000ff1800728c */ /* 0x000fd2000bf05270 */
[----:B------:R-:W-:Y:S05]  /*28c0*/  BRA.U !UP0, `(.L_x_152) ;  /* 0x0000000508687547 */ /* 0x000fea000b800000 */
[----:B------:R-:W-:-:S13]  /*28d0*/  ISETP.GE.U32.AND P0, PT, R8, 0x3, PT ;  /* 0x000000030800780c */ /* 0x000fda0003f06070 */
[----:B------:R-:W-:Y:S05]  /*28e0*/  @!P0 BRA `(.L_x_205) ;  /* 0x0000000000bc8947 */ /* 0x000fea0003800000 */
[----:B01234-:R-:W-:Y:S01]  /*28f0*/  IMAD R7, R3, 0x400, R0 ;  /* 0x0000040003077824 */ /* 0x01ffe200078e0200 */
[----:B------:R-:W-:Y:S04]  /*2900*/  BSSY.RECONVERGENT B1, `(.L_x_206) ;  /* 0x000000f000017945 */ /* 0x000fe80003800200 */
[----:B------:R-:W0:Y:S04]  /*2910*/  LDS R10, [R7+0x200] ;  /* 0x00020000070a7984 */ /* 0x000e280000000800 */
[----:B------:R-:W1:Y:S04]  /*2920*/  LDS R12, [R7+0x600] ;  /* 0x00060000070c7984 */ /* 0x000e680000000800 */
[----:B------:R-:W2:Y:S04]  /*2930*/  LDS R6, [R7+0xa00] ;  /* 0x000a000007067984 */ /* 0x000ea80000000800 */
[----:B------:R-:W3:Y:S01]  /*2940*/  LDS R2, [R7+0xe00] ;  /* 0x000e000007027984 */ /* 0x000ee20000000800 */
[----:B0-----:R-:W-:-:S02]  /*2950*/  ISETP.NE.AND P0, PT, R10, RZ, PT ;  /* 0x000000ff0a00720c */ /* 0x001fc40003f05270 */
[----:B-1----:R-:W-:Y:S02]  /*2960*/  ISETP.NE.AND P1, PT, R12, RZ, PT ;  /* 0x000000ff0c00720c */ /* 0x002fe40003f25270 */
[----:B--2---:R-:W-:Y:S02]  /*2970*/  ISETP.NE.AND P2, PT, R6, RZ, PT ;  /* 0x000000ff0600720c */ /* 0x004fe40003f45270 */
[----:B---3--:R-:W-:-:S07]  /*2980*/  ISETP.NE.AND P3, PT, R2, RZ, PT ;  /* 0x000000ff0200720c */ /* 0x008fce0003f65270 */
[----:B------:R-:W-:Y:S06]  /*2990*/  @!P0 BRA `(.L_x_207) ;  /* 0x0000000000148947 */ /* 0x000fec0003800000 */
[----:B------:R-:W0:Y:S01]  /*29a0*/  LDC.64 R8, c[0x0][0x380] ;  /* 0x0000e000ff087b82 */ /* 0x000e220000000a00 */
[----:B------:R-:W-:Y:S01]  /*29b0*/  LEA R7, R3, R4, 0x8 ;  /* 0x0000000403077211 */ /* 0x000fe200078e40ff */
[----:B------:R-:W-:-:S04]  /*29c0*/  IMAD.MOV.U32 R11, RZ, RZ, RZ ;  /* 0x000000ffff0b7224 */ /* 0x000fc800078e00ff */
[----:B0-----:R-:W-:-:S05]  /*29d0*/  IMAD.WIDE.U32 R8, R7, 0x8, R8 ;  /* 0x0000000807087825 */ /* 0x001fca00078e0008 */
[----:B------:R0:W-:Y:S02]  /*29e0*/  REDG.E.ADD.64.STRONG.GPU desc[UR20][R8.64+0x400], R10 ;  /* 0x0004000a0800798e */ /* 0x0001e4000c12e514 */
.L_x_207:
[----:B------:R-:W-:Y:S05]  /*29f0*/  BSYNC.RECONVERGENT B1 ;  /* 0x0000000000017941 */ /* 0x000fea0003800200 */
.L_x_206:
[----:B------:R-:W-:Y:S04]  /*2a00*/  BSSY.RECONVERGENT B1, `(.L_x_208) ;  /* 0x0000009000017945 */ /* 0x000fe80003800200 */
[----:B------:R-:W-:Y:S05]  /*2a10*/  @!P1 BRA `(.L_x_209) ;  /* 0x00000000001c9947 */ /* 0x000fea0003800000 */
[----:B0-----:R-:W0:Y:S01]  /*2a20*/  LDC.64 R8, c[0x0][0x380] ;  /* 0x0000e000ff087b82 */ /* 0x001e220000000a00 */
[----:B------:R-:W-:Y:S02]  /*2a30*/  IMAD R7, R3, 0x100, R4 ;  /* 0x0000010003077824 */ /* 0x000fe400078e0204 */
[----:B------:R-:W-:Y:S02]  /*2a40*/  IMAD.MOV.U32 R10, RZ, RZ, R12 ;  /* 0x000000ffff0a7224 */ /* 0x000fe400078e000c */
[----:B------:R-:W-:Y:S02]  /*2a50*/  VIADD R7, R7, 0x100 ;  /* 0x0000010007077836 */ /* 0x000fe40000000000 */
[----:B------:R-:W-:Y:S02]  /*2a60*/  IMAD.MOV.U32 R11, RZ, RZ, RZ ;  /* 0x000000ffff0b7224 */ /* 0x000fe400078e00ff */
[----:B0-----:R-:W-:-:S05]  /*2a70*/  IMAD.WIDE.U32 R8, R7, 0x8, R8 ;  /* 0x0000000807087825 */ /* 0x001fca00078e0008 */
[----:B------:R1:W-:Y:S02]  /*2a80*/  REDG.E.ADD.64.STRONG.GPU desc[UR20][R8.64+0x400], R10 ;  /* 0x0004000a0800798e */ /* 0x0003e4000c12e514 */
.L_x_209:
[----:B------:R-:W-:Y:S05]  /*2a90*/  BSYNC.RECONVERGENT B1 ;  /* 0x0000000000017941 */ /* 0x000fea0003800200 */
.L_x_208:
[----:B------:R-:W-:Y:S04]  /*2aa0*/  BSSY.RECONVERGENT B1, `(.L_x_210) ;  /* 0x0000008000017945 */ /* 0x000fe80003800200 */
[----:B------:R-:W-:Y:S05]  /*2ab0*/  @!P2 BRA `(.L_x_211) ;  /* 0x000000000018a947 */ /* 0x000fea0003800000 */
[----:B01----:R-:W0:Y:S01]  /*2ac0*/  LDC.64 R8, c[0x0][0x380] ;  /* 0x0000e000ff087b82 */ /* 0x003e220000000a00 */
[----:B------:R-:W-:-:S05]  /*2ad0*/  IMAD R7, R3, 0x100, R4 ;  /* 0x0000010003077824 */ /* 0x000fca00078e0204 */
[----:B------:R-:W-:-:S05]  /*2ae0*/  IADD3 R7, PT, PT, R7, 0x200, RZ ;  /* 0x0000020007077810 */ /* 0x000fca0007ffe0ff */
[----:B0-----:R-:W-:-:S04]  /*2af0*/  IMAD.WIDE.U32 R8, R7, 0x8, R8 ;  /* 0x0000000807087825 */ /* 0x001fc800078e0008 */
[----:B------:R-:W-:-:S05]  /*2b00*/  IMAD.MOV.U32 R7, RZ, RZ, RZ ;  /* 0x000000ffff077224 */ /* 0x000fca00078e00ff */
[----:B------:R2:W-:Y:S02]  /*2b10*/  REDG.E.ADD.64.STRONG.GPU desc[UR20][R8.64+0x400], R6 ;  /* 0x000400060800798e */ /* 0x0005e4000c12e514 */
.L_x_211:
[----:B------:R-:W-:Y:S05]  /*2b20*/  BSYNC.RECONVERGENT B1 ;  /* 0x0000000000017941 */ /* 0x000fea0003800200 */
.L_x_210:
[----:B------:R-:W-:Y:S04]  /*2b30*/  BSSY.RECONVERGENT B1, `(.L_x_212) ;  /* 0x0000009000017945 */ /* 0x000fe80003800200 */
[----:B------:R-:W-:Y:S05]  /*2b40*/  @!P3 BRA `(.L_x_213) ;  /* 0x00000000001cb947 */ /* 0x000fea0003800000 */
[----:B--2---:R-:W2:Y:S01]  /*2b50*/  LDC.64 R6, c[0x0][0x380] ;  /* 0x0000e000ff067b82 */ /* 0x004ea20000000a00 */
[----:B01----:R-:W-:Y:S02]  /*2b60*/  IMAD R9, R3, 0x100, R4 ;  /* 0x0000010003097824 */ /* 0x003fe400078e0204 */
[----:B------:R-:W-:Y:S02]  /*2b70*/  IMAD.MOV.U32 R8, RZ, RZ, R2 ;  /* 0x000000ffff087224 */ /* 0x000fe400078e0002 */
[----:B------:R-:W-:-:S04]  /*2b80*/  VIADD R9, R9, 0x300 ;  /* 0x0000030009097836 */ /* 0x000fc80000000000 */
[----:B--2---:R-:W-:-:S04]  /*2b90*/  IMAD.WIDE.U32 R6, R9, 0x8, R6 ;  /* 0x0000000809067825 */ /* 0x004fc800078e0006 */
[----:B------:R-:W-:-:S05]  /*2ba0*/  IMAD.MOV.U32 R9, RZ, RZ, RZ ;  /* 0x000000ffff097224 */ /* 0x000fca00078e00ff */
[----:B------:R3:W-:Y:S02]  /*2bb0*/  REDG.E.ADD.64.STRONG.GPU desc[UR20][R6.64+0x400], R8 ;  /* 0x000400080600798e */ /* 0x0007e4000c12e514 */
.L_x_213:
[----:B------:R-:W-:Y:S05]  /*2bc0*/  BSYNC.RECONVERGENT B1 ;  /* 0x0000000000017941 */ /* 0x000fea0003800200 */
.L_x_212:
[----:B------:R-:W-:-:S07]  /*2bd0*/  VIADD R3, R3, 0x4 ;  /* 0x0000000403037836 */ /* 0x000fce0000000000 */
.L_x_205:
[----:B------:R-:W-:-:S09]  /*2be0*/  UISETP.NE.AND UP0, UPT, UR25, URZ, UPT ;  /* 0x000000ff1900728c */ /* 0x000fd2000bf05270 */
[----:B------:R-:W-:Y:S05]  /*2bf0*/  BRA.U !UP0, `(.L_x_152) ;  /* 0x00000001089c7547 */ /* 0x000fea000b800000 */
[----:B------:R-:W-:-:S13]  /*2c00*/  ISETP.NE.AND P0, PT, R5, RZ, PT ;  /* 0x000000ff0500720c */ /* 0x000fda0003f05270 */
[----:B------:R-:W-:Y:S05]  /*2c10*/  @!P0 BRA `(.L_x_214) ;  /* 0x0000000000648947 */ /* 0x000fea0003800000 */
[----:B01234-:R-:W-:Y:S01]  /*2c20*/  LEA R6, R3, R0, 0xa ;  /* 0x0000000003067211 */ /* 0x01ffe200078e50ff */
[----:B------:R-:W-:Y:S04]  /*2c30*/  BSSY.RECONVERGENT B1, `(.L_x_215) ;  /* 0x000000c000017945 */ /* 0x000fe80003800200 */
[----:B------:R-:W0:Y:S04]  /*2c40*/  LDS R2, [R6+0x200] ;  /* 0x0002000006027984 */ /* 0x000e280000000800 */
[----:B------:R-:W1:Y:S01]  /*2c50*/  LDS R5, [R6+0x600] ;  /* 0x0006000006057984 */ /* 0x000e620000000800 */
[----:B0-----:R-:W-:-:S02]  /*2c60*/  ISETP.NE.AND P0, PT, R2, RZ, PT ;  /* 0x000000ff0200720c */ /* 0x001fc40003f05270 */
[----:B-1----:R-:W-:-:S11]  /*2c70*/  ISETP.NE.AND P1, PT, R5, RZ, PT ;  /* 0x000000ff0500720c */ /* 0x002fd60003f25270 */
[----:B------:R-:W-:Y:S05]  /*2c80*/  @!P0 BRA `(.L_x_216) ;  /* 0x0000000000188947 */ /* 0x000fea0003800000 */
[----:B------:R-:W0:Y:S01]  /*2c90*/  LDC.64 R6, c[0x0][0x380] ;  /* 0x0000e000ff067b82 */ /* 0x000e220000000a00 */
[----:B------:R-:W-:-:S04]  /*2ca0*/  IMAD R9, R3, 0x100, R4 ;  /* 0x0000010003097824 */ /* 0x000fc800078e0204 */
[----:B0-----:R-:W-:-:S04]  /*2cb0*/  IMAD.WIDE.U32 R8, R9, 0x8, R6 ;  /* 0x0000000809087825 */ /* 0x001fc800078e0006 */
[----:B------:R-:W-:Y:S02]  /*2cc0*/  IMAD.MOV.U32 R6, RZ, RZ, R2 ;  /* 0x000000ffff067224 */ /* 0x000fe400078e0002 */
[----:B------:R-:W-:-:S05]  /*2cd0*/  IMAD.MOV.U32 R7, RZ, RZ, RZ ;  /* 0x000000ffff077224 */ /* 0x000fca00078e00ff */
[----:B------:R0:W-:Y:S02]  /*2ce0*/  REDG.E.ADD.64.STRONG.GPU desc[UR20][R8.64+0x400], R6 ;  /* 0x000400060800798e */ /* 0x0001e4000c12e514 */
.L_x_216:
[----:B------:R-:W-:Y:S05]  /*2cf0*/  BSYNC.RECONVERGENT B1 ;  /* 0x0000000000017941 */ /* 0x000fea0003800200 */
.L_x_215:
[----:B------:R-:W-:Y:S04]  /*2d00*/  BSSY.RECONVERGENT B1, `(.L_x_217) ;  /* 0x0000009000017945 */ /* 0x000fe80003800200 */
[----:B------:R-:W-:Y:S05]  /*2d10*/  @!P1 BRA `(.L_x_218) ;  /* 0x00000000001c9947 */ /* 0x000fea0003800000 */
[----:B0-----:R-:W0:Y:S01]  /*2d20*/  LDC.64 R6, c[0x0][0x380] ;  /* 0x0000e000ff067b82 */ /* 0x001e220000000a00 */
[----:B------:R-:W-:-:S04]  /*2d30*/  IMAD R2, R3, 0x100, R4 ;  /* 0x0000010003027824 */ /* 0x000fc800078e0204 */
[----:B------:R-:W-:-:S04]  /*2d40*/  VIADD R9, R2, 0x100 ;  /* 0x0000010002097836 */ /* 0x000fc80000000000 */
[----:B0-----:R-:W-:-:S04]  /*2d50*/  IMAD.WIDE.U32 R8, R9, 0x8, R6 ;  /* 0x0000000809087825 */ /* 0x001fc800078e0006 */
[----:B------:R-:W-:Y:S02]  /*2d60*/  HFMA2 R7, -RZ, RZ, 0, 0 ;  /* 0x00000000ff077431 */ /* 0x000fe400000001ff */
[----:B------:R-:W-:-:S05]  /*2d70*/  IMAD.MOV.U32 R6, RZ, RZ, R5 ;  /* 0x000000ffff067224 */ /* 0x000fca00078e0005 */
[----:B------:R1:W-:Y:S02]  /*2d80*/  REDG.E.ADD.64.STRONG.GPU desc[UR20][R8.64+0x400], R6 ;  /* 0x000400060800798e */ /* 0x0003e4000c12e514 */
.L_x_218:
[----:B------:R-:W-:Y:S05]  /*2d90*/  BSYNC.RECONVERGENT B1 ;  /* 0x0000000000017941 */ /* 0x000fea0003800200 */
.L_x_217:
[----:B------:R-:W-:-:S07]  /*2da0*/  VIADD R3, R3, 0x2 ;  /* 0x0000000203037836 */ /* 0x000fce0000000000 */
.L_x_214:
[----:B------:R-:W-:-:S09]  /*2db0*/  UISETP.NE.AND UP0, UPT, UR9, URZ, UPT ;  /* 0x000000ff0900728c */ /* 0x000fd2000bf05270 */
[----:B------:R-:W-:Y:S05]  /*2dc0*/  BRA.U !UP0, `(.L_x_152) ;  /* 0x0000000108287547 */ /* 0x000fea000b800000 */
[----:B------:R-:W-:-:S05]  /*2dd0*/  IMAD R2, R3, 0x400, R0 ;  /* 0x0000040003027824 */ /* 0x000fca00078e0200 */
[----:B------:R-:W5:Y:S02]  /*2de0*/  LDS R5, [R2+0x200] ;  /* 0x0002000002057984 */ /* 0x000f640000000800 */
[----:B-----5:R-:W-:-:S13]  /*2df0*/  ISETP.NE.AND P0, PT, R5, RZ, PT ;  /* 0x000000ff0500720c */ /* 0x020fda0003f05270 */
[----:B------:R-:W-:Y:S05]  /*2e00*/  @!P0 BRA `(.L_x_152) ;  /* 0x0000000000188947 */ /* 0x000fea0003800000 */
[----:B01234-:R-:W0:Y:S01]  /*2e10*/  LDC.64 R6, c[0x0][0x380] ;  /* 0x0000e000ff067b82 */ /* 0x01fe220000000a00 */
[----:B------:R-:W-:-:S04]  /*2e20*/  IMAD R3, R3, 0x100, R4 ;  /* 0x0000010003037824 */ /* 0x000fc800078e0204 */
[----:B0-----:R-:W-:-:S04]  /*2e30*/  IMAD.WIDE.U32 R2, R3, 0x8, R6 ;  /* 0x0000000803027825 */ /* 0x001fc800078e0006 */
[----:B------:R-:W-:Y:S02]  /*2e40*/  IMAD.MOV.U32 R6, RZ, RZ, R5 ;  /* 0x000000ffff067224 */ /* 0x000fe400078e0005 */
[----:B------:R-:W-:-:S05]  /*2e50*/  IMAD.MOV.U32 R7, RZ, RZ, RZ ;  /* 0x000000ffff077224 */ /* 0x000fca00078e00ff */
[----:B------:R0:W-:Y:S02]  /*2e60*/  REDG.E.ADD.64.STRONG.GPU desc[UR20][R2.64+0x400], R6 ;  /* 0x000400060200798e */ /* 0x0001e4000c12e514 */
.L_x_152:
[----:B------:R-:W-:Y:S05]  /*2e70*/  BSYNC.RECONVERGENT B0 ;  /* 0x0000000000007941 */ /* 0x000fea0003800200 */
.L_x_151:
[----:B------:R-:W-:Y:S01]  /*2e80*/  BAR.SYNC.DEFER_BLOCKING 0x0 ;  /* 0x0000000000007b1d */ /* 0x000fe20000010000 */
[----:B------:R-:W-:-:S04]  /*2e90*/  UIADD3 UR6, UP0, UPT, UR6, 0x1, URZ ;  /* 0x0000000106067890 */ /* 0x000fc8000ff1e0ff */
[----:B------:R-:W-:Y:S02]  /*2ea0*/  UIADD3.X UR7, UPT, UPT, URZ, UR7, URZ, UP0, !UPT ;  /* 0x00000007ff077290 */ /* 0x000fe400087fe4ff */
[----:B------:R-:W-:-:S04]  /*2eb0*/  UISETP.NE.U32.AND UP0, UPT, UR6, UR11, UPT ;  /* 0x0000000b0600728c */ /* 0x000fc8000bf05070 */
[----:B------:R-:W-:-:S09]  /*2ec0*/  UISETP.NE.AND.EX UP0, UPT, UR7, UR12, UPT, UP0 ;  /* 0x0000000c0700728c */ /* 0x000fd2000bf05300 */
[----:B------:R-:W-:Y:S05]  /*2ed0*/  BRA.U UP0, `(.L_x_219) ;  /* 0xffffffd100f07547 */ /* 0x000fea000b83ffff */
[----:B------:R-:W-:Y:S05]  /*2ee0*/  EXIT ;  /* 0x000000000000794d */ /* 0x000fea0003800000 */
.L_x_220:
        /* <DEDUP_REMOVED lines=9> */
.L_x_258:


//--------------------- .text._ZN3cub18CUB_300001_SM_10006detail10radix_sort31DeviceRadixSortSingleTileKernelINS1_5radix10policy_hubIiiyE10Policy1000ELNS0_9SortOrderE0EiiyNS1_21identity_decomposer_tEEEvPKT1_PSA_PKT2_PSE_T3_iiT4_ --------------------------
	.section	.text._ZN3cub18CUB_300001_SM_10006detail10radix_sort31DeviceRadixSortSingleTileKernelINS1_5radix10policy_hubIiiyE10Policy1000ELNS0_9SortOrderE0EiiyNS1_21identity_decomposer_tEEEvPKT1_PSA_PKT2_PSE_T3_iiT4_,"ax",@progbits
	.align	128
        .global         _ZN3cub18CUB_300001_SM_10006detail10radix_sort31DeviceRadixSortSingleTileKernelINS1_5radix10policy_hubIiiyE10Policy1000ELNS0_9SortOrderE0EiiyNS1_21identity_decomposer_tEEEvPKT1_PSA_PKT2_PSE_T3_iiT4_
        .type           _ZN3cub18CUB_300001_SM_10006detail10radix_sort31DeviceRadixSortSingleTileKernelINS1_5radix10policy_hubIiiyE10Policy1000ELNS0_9SortOrderE0EiiyNS1_21identity_decomposer_tEEEvPKT1_PSA_PKT2_PSE_T3_iiT4_,@function
        .size           _ZN3cub18CUB_300001_SM_10006detail10radix_sort31DeviceRadixSortSingleTileKernelINS1_5radix10policy_hubIiiyE10Policy1000ELNS0_9SortOrderE0EiiyNS1_21identity_decomposer_tEEEvPKT1_PSA_PKT2_PSE_T3_iiT4_,(.L_x_259 - _ZN3cub18CUB_300001_SM_10006detail10radix_sort31DeviceRadixSortSingleTileKernelINS1_5radix10policy_hubIiiyE10Policy1000ELNS0_9SortOrderE0EiiyNS1_21identity_decomposer_tEEEvPKT1_PSA_PKT2_PSE_T3_iiT4_)
        .other          _ZN3cub18CUB_300001_SM_10006detail10radix_sort31DeviceRadixSortSingleTileKernelINS1_5radix10policy_hubIiiyE10Policy1000ELNS0_9SortOrderE0EiiyNS1_21identity_decomposer_tEEEvPKT1_PSA_PKT2_PSE_T3_iiT4_,@"STO_CUDA_ENTRY STV_DEFAULT"
_ZN3cub18CUB_300001_SM_10006detail10radix_sort31DeviceRadixSortSingleTileKernelINS1_5radix10policy_hubIiiyE10Policy1000ELNS0_9SortOrderE0EiiyNS1_21identity_decomposer_tEEEvPKT1_PSA_PKT2_PSE_T3_iiT4_:
.text._ZN3cub18CUB_300001_SM_10006detail10radix_sort31DeviceRadixSortSingleTileKernelINS1_5radix10policy_hubIiiyE10Policy1000ELNS0_9SortOrderE0EiiyNS1_21identity_decomposer_tEEEvPKT1_PSA_PKT2_PSE_T3_iiT4_:
[----:B------:R-:W-:Y:S01]  /*0000*/  LDC R1, c[0x0][0x37c] ;  /* 0x0000df00ff017b82 */ /* 0x000fe20000000800 */
[----:B------:R-:W0:Y:S01]  /*0010*/  S2R R0, SR_TID.X ;  /* 0x0000000000007919 */ /* 0x000e220000002100 */
[----:B------:R-:W1:Y:S06]  /*0020*/  LDCU UR4, c[0x0][0x3a0] ;  /* 0x00007400ff0477ac */ /* 0x000e6c0008000800 */
[----:B------:R-:W2:Y:S01]  /*0030*/  LDC.64 R6, c[0x0][0x380] ;  /* 0x0000e000ff067b82 */ /* 0x000ea20000000a00 */
[----:B------:R-:W3:Y:S01]  /*0040*/  LDCU.64 UR8, c[0x0][0x358] ;  /* 0x00006b00ff0877ac */ /* 0x000ee20008000a00 */
[----:B------:R-:W4:Y:S01]  /*0050*/  LDCU UR10, c[0x0][0x3ac] ;  /* 0x00007580ff0a77ac */ /* 0x000f220008000800 */
[----:B0-----:R-:W-:-:S04]  /*0060*/  IMAD R9, R0, 0x13, RZ ;  /* 0x0000001300097824 */ /* 0x001fc800078e02ff */
[C---:B------:R-:W-:Y:S01]  /*0070*/  VIADD R4, R9.reuse, 0x1 ;  /* 0x0000000109047836 */ /* 0x040fe20000000000 */
[C---:B-1----:R-:W-:Y:S01]  /*0080*/  ISETP.GE.AND P6, PT, R9.reuse, UR4, PT ;  /* 0x0000000409007c0c */ /* 0x042fe2000bfc6270 */
[C---:B------:R-:W-:Y:S02]  /*0090*/  VIADD R8, R9.reuse, 0x5 ;  /* 0x0000000509087836 */ /* 0x040fe40000000000 */
[C---:B--2---:R-:W-:Y:S01]  /*00a0*/  IMAD.WIDE.U32 R6, R9.reuse, 0x4, R6 ;  /* 0x0000000409067825 */ /* 0x044fe200078e0006 */
[----:B------:R-:W-:Y:S02]  /*00b0*/  ISETP.GE.AND P5, PT, R4, UR4, PT ;  /* 0x0000000404007c0c */ /* 0x000fe4000bfa6270 */
[----:B------:R-:W-:Y:S01]  /*00c0*/  ISETP.GE.AND P1, PT, R8, UR4, PT ;  /* 0x0000000408007c0c */ /* 0x000fe2000bf26270 */
[C---:B------:R-:W-:Y:S01]  /*00d0*/  VIADD R5, R9.reuse, 0x2 ;  /* 0x0000000209057836 */ /* 0x040fe20000000000 */
[----:B------:R-:W-:Y:S01]  /*00e0*/  P2R R46, PR, RZ, 0x20 ;  /* 0x00000020ff2e7803 */ /* 0x000fe20000000000 */
[C---:B------:R-:W-:Y:S01]  /*00f0*/  VIADD R10, R9.reuse, 0x6 ;  /* 0x00000006090a7836 */ /* 0x040fe20000000000 */
[----:B------:R-:W-:Y:S01]  /*0100*/  P2R R49, PR, RZ, 0x2 ;  /* 0x00000002ff317803 */ /* 0x000fe20000000000 */
[----:B------:R-:W-:Y:S01]  /*0110*/  VIADD R4, R9, 0x3 ;  /* 0x0000000309047836 */ /* 0x000fe20000000000 */
[----:B------:R-:W-:Y:S01]  /*0120*/  ISETP.GE.AND P4, PT, R5, UR4, PT ;  /* 0x0000000405007c0c */ /* 0x000fe2000bf86270 */
[C---:B------:R-:W-:Y:S01]  /*0130*/  VIADD R5, R9.reuse, 0x4 ;  /* 0x0000000409057836 */ /* 0x040fe20000000000 */
[----:B------:R-:W-:Y:S01]  /*0140*/  ISETP.GE.AND P0, PT, R10, UR4, PT ;  /* 0x000000040a007c0c */ /* 0x000fe2000bf06270 */
[----:B------:R-:W-:Y:S01]  /*0150*/  VIADD R29, R9, 0x9 ;  /* 0x00000009091d7836 */ /* 0x000fe20000000000 */
[----:B------:R-:W-:Y:S01]  /*0160*/  ISETP.GE.AND P3, PT, R4, UR4, PT ;  /* 0x0000000404007c0c */ /* 0x000fe2000bf66270 */
[----:B---3--:R-:W2:Y:S01]  /*0170*/  @!P5 LDG.E R8, desc[UR8][R6.64+0x4] ;  /* 0x000004080608d981 */ /* 0x008ea2000c1e1900 */
[----:B------:R-:W-:Y:S01]  /*0180*/  ISETP.GE.AND P2, PT, R5, UR4, PT ;  /* 0x0000000405007c0c */ /* 0x000fe2000bf46270 */
[C---:B------:R-:W-:Y:S01]  /*0190*/  VIADD R4, R9.reuse, 0x7 ;  /* 0x0000000709047836 */ /* 0x040fe20000000000 */
[----:B------:R-:W-:Y:S01]  /*01a0*/  P2R R50, PR, RZ, 0x1 ;  /* 0x00000001ff327803 */ /* 0x000fe20000000000 */
[----:B------:R-:W3:Y:S01]  /*01b0*/  @!P1 LDG.E R35, desc[UR8][R6.64+0x14] ;  /* 0x0000140806239981 */ /* 0x000ee2000c1e1900 */
[C---:B------:R-:W-:Y:S01]  /*01c0*/  VIADD R5, R9.reuse, 0x8 ;  /* 0x0000000809057836 */ /* 0x040fe20000000000 */
[----:B------:R-:W-:Y:S01]  /*01d0*/  P2R R47, PR, RZ, 0x8 ;  /* 0x00000008ff2f7803 */ /* 0x000fe20000000000 */
[C---:B------:R-:W-:Y:S01]  /*01e0*/  VIADD R30, R9.reuse, 0xa ;  /* 0x0000000a091e7836 */ /* 0x040fe20000000000 */
[----:B------:R-:W4:Y:S01]  /*01f0*/  @!P4 LDG.E R10, desc[UR8][R6.64+0x8] ;  /* 0x00000808060ac981 */ /* 0x000f22000c1e1900 */
[C---:B------:R-:W-:Y:S01]  /*0200*/  VIADD R31, R9.reuse, 0xb ;  /* 0x0000000b091f7836 */ /* 0x040fe20000000000 */
[----:B------:R-:W-:Y:S01]  /*0210*/  P2R R48, PR, RZ, 0x4 ;  /* 0x00000004ff307803 */ /* 0x000fe20000000000 */
[C---:B------:R-:W-:Y:S01]  /*0220*/  VIADD R32, R9.reuse, 0xc ;  /* 0x0000000c09207836 */ /* 0x040fe20000000000 */
[----:B------:R-:W3:Y:S01]  /*0230*/  @!P3 LDG.E R11, desc[UR8][R6.64+0xc] ;  /* 0x00000c08060bb981 */ /* 0x000ee2000c1e1900 */
[----:B------:R-:W-:Y:S01]  /*0240*/  VIADD R33, R9, 0x10 ;  /* 0x0000001009217836 */ /* 0x000fe20000000000 */
[----:B------:R-:W-:-:S02]  /*0250*/  P2R R45, PR, RZ, 0x10 ;  /* 0x00000010ff2d7803 */ /* 0x000fc40000000000 */
[----:B------:R-:W3:Y:S04]  /*0260*/  @!P2 LDG.E R34, desc[UR8][R6.64+0x10] ;  /* 0x000010080622a981 */ /* 0x000ee8000c1e1900 */
[----:B------:R-:W3:Y:S01]  /*0270*/  @!P0 LDG.E R36, desc[UR8][R6.64+0x18] ;  /* 0x0000180806248981 */ /* 0x000ee2000c1e1900 */
[----:B------:R-:W-:-:S03]  /*0280*/  ISETP.GE.AND P0, PT, R4, UR4, PT ;  /* 0x0000000404007c0c */ /* 0x000fc6000bf06270 */
[----:B------:R-:W3:Y:S01]  /*0290*/  @!P6 LDG.E R61, desc[UR8][R6.64] ;  /* 0x00000008063de981 */ /* 0x000ee2000c1e1900 */
[----:B------:R-:W-:-:S09]  /*02a0*/  P2R R51, PR, RZ, 0x1 ;  /* 0x00000001ff337803 */ /* 0x000fd20000000000 */
[----:B------:R-:W3:Y:S01]  /*02b0*/  @!P0 LDG.E R37, desc[UR8][R6.64+0x1c] ;  /* 0x00001c0806258981 */ /* 0x000ee2000c1e1900 */
[----:B------:R-:W-:Y:S02]  /*02c0*/  ISETP.GE.AND P0, PT, R5, UR4, PT ;  /* 0x0000000405007c0c */ /* 0x000fe4000bf06270 */
[----:B------:R-:W0:Y:S02]  /*02d0*/  LDC.64 R4, c[0x0][0x390] ;  /* 0x0000e400ff047b82 */ /* 0x000e240000000a00 */
[----:B------:R-:W-:-:S09]  /*02e0*/  P2R R52, PR, RZ, 0x1 ;  /* 0x00000001ff347803 */ /* 0x000fd20000000000 */
[----:B------:R-:W3:Y:S01]  /*02f0*/  @!P0 LDG.E R38, desc[UR8][R6.64+0x20] ;  /* 0x0000200806268981 */ /* 0x000ee2000c1e1900 */
[----:B------:R-:W-:-:S04]  /*0300*/  ISETP.GE.AND P0, PT, R29, UR4, PT ;  /* 0x000000041d007c0c */ /* 0x000fc8000bf06270 */
[----:B------:R-:W-:-:S09]  /*0310*/  P2R R53, PR, RZ, 0x1 ;  /* 0x00000001ff357803 */ /* 0x000fd20000000000 */
[----:B------:R-:W3:Y:S01]  /*0320*/  @!P0 LDG.E R39, desc[UR8][R6.64+0x24] ;  /* 0x0000240806278981 */ /* 0x000ee2000c1e1900 */
[----:B------:R-:W-:Y:S01]  /*0330*/  ISETP.GE.AND P0, PT, R30, UR4, PT ;  /* 0x000000041e007c0c */ /* 0x000fe2000bf06270 */
[----:B------:R-:W-:-:S05]  /*0340*/  VIADD R30, R9, 0xd ;  /* 0x0000000d091e7836 */ /* 0x000fca0000000000 */
[----:B------:R-:W-:Y:S02]  /*0350*/  ISETP.GE.AND P1, PT, R30, UR4, PT ;  /* 0x000000041e007c0c */ /* 0x000fe4000bf26270 */
[----:B------:R-:W-:Y:S02]  /*0360*/  P2R R54, PR, RZ, 0x1 ;  /* 0x00000001ff367803 */ /* 0x000fe40000000000 */
[----:B------:R-:W-:-:S03]  /*0370*/  P2R R58, PR, RZ, 0x2 ;  /* 0x00000002ff3a7803 */ /* 0x000fc60000000000 */
[----:B------:R-:W3:Y:S01]  /*0380*/  @!P0 LDG.E R40, desc[UR8][R6.64+0x28] ;  /* 0x0000280806288981 */ /* 0x000ee2000c1e1900 */
[----:B------:R-:W-:-:S05]  /*0390*/  ISETP.GE.AND P0, PT, R31, UR4, PT ;  /* 0x000000041f007c0c */ /* 0x000fca000bf06270 */
[----:B------:R-:W3:Y:S01]  /*03a0*/  @!P1 LDG.E R62, desc[UR8][R6.64+0x34] ;  /* 0x00003408063e9981 */ /* 0x000ee2000c1e1900 */
[----:B------:R-:W-:-:S04]  /*03b0*/  ISETP.NE.AND P1, PT, R54, RZ, PT ;  /* 0x000000ff3600720c */ /* 0x000fc80003f25270 */
[----:B------:R-:W-:Y:S02]  /*03c0*/  P2R R57, PR, RZ, 0x2 ;  /* 0x00000002ff397803 */ /* 0x000fe40000000000 */
[----:B------:R-:W-:Y:S01]  /*03d0*/  ISETP.NE.AND P1, PT, R53, RZ, PT ;  /* 0x000000ff3500720c */ /* 0x000fe20003f25270 */
[----:B------:R-:W3:Y:S03]  /*03e0*/  @!P0 LDG.E R41, desc[UR8][R6.64+0x2c] ;  /* 0x00002c0806298981 */ /* 0x000ee6000c1e1900 */
[----:B------:R-:W-:Y:S02]  /*03f0*/  P2R R56, PR, RZ, 0x2 ;  /* 0x00000002ff387803 */ /* 0x000fe40000000000 */
[----:B------:R-:W-:Y:S02]  /*0400*/  ISETP.NE.AND P1, PT, R52, RZ, PT ;  /* 0x000000ff3400720c */ /* 0x000fe40003f25270 */
[----:B------:R-:W-:-:S02]  /*0410*/  P2R R60, PR, RZ, 0x1 ;  /* 0x00000001ff3c7803 */ /* 0x000fc40000000000 */
[----:B------:R-:W-:Y:S02]  /*0420*/  P2R R55, PR, RZ, 0x2 ;  /* 0x00000002ff377803 */ /* 0x000fe40000000000 */
[----:B------:R-:W-:Y:S02]  /*0430*/  ISETP.GE.AND P0, PT, R32, UR4, PT ;  /* 0x0000000420007c0c */ /* 0x000fe4000bf06270 */
[----:B------:R-:W-:Y:S01]  /*0440*/  ISETP.NE.AND P1, PT, R51, RZ, PT ;  /* 0x000000ff3300720c */ /* 0x000fe20003f25270 */
[----:B------:R-:W-:-:S03]  /*0450*/  VIADD R32, R9, 0xf ;  /* 0x0000000f09207836 */ /* 0x000fc60000000000 */
[----:B------:R-:W-:Y:S02]  /*0460*/  P2R R54, PR, RZ, 0x2 ;  /* 0x00000002ff367803 */ /* 0x000fe40000000000 */
[----:B------:R-:W-:Y:S02]  /*0470*/  ISETP.NE.AND P1, PT, R50, RZ, PT ;  /* 0x000000ff3200720c */ /* 0x000fe40003f25270 */
[----:B------:R-:W-:Y:S02]  /*0480*/  ISETP.GE.AND P3, PT, R32, UR4, PT ;  /* 0x0000000420007c0c */ /* 0x000fe4000bf66270 */
[----:B------:R-:W-:Y:S01]  /*0490*/  P2R R53, PR, RZ, 0x2 ;  /* 0x00000002ff357803 */ /* 0x000fe20000000000 */
[----:B------:R-:W3:Y:S01]  /*04a0*/  @!P0 LDG.E R42, desc[UR8][R6.64+0x30] ;  /* 0x00003008062a8981 */ /* 0x000ee2000c1e1900 */
[----:B------:R-:W-:Y:S01]  /*04b0*/  ISETP.NE.AND P1, PT, R49, RZ, PT ;  /* 0x000000ff3100720c */ /* 0x000fe20003f25270 */
[----:B------:R-:W-:-:S03]  /*04c0*/  VIADD R31, R9, 0xe ;  /* 0x0000000e091f7836 */ /* 0x000fc60000000000 */
[----:B------:R-:W-:Y:S01]  /*04d0*/  P2R R51, PR, RZ, 0x2 ;  /* 0x00000002ff337803 */ /* 0x000fe20000000000 */
[C---:B------:R-:W-:Y:S01]  /*04e0*/  VIADD R43, R9.reuse, 0x11 ;  /* 0x00000011092b7836 */ /* 0x040fe20000000000 */
[----:B------:R-:W-:Y:S01]  /*04f0*/  ISETP.NE.AND P1, PT, R48, RZ, PT ;  /* 0x000000ff3000720c */ /* 0x000fe20003f25270 */
[----:B------:R-:W-:Y:S01]  /*0500*/  VIADD R44, R9, 0x12 ;  /* 0x00000012092c7836 */ /* 0x000fe20000000000 */
[----:B------:R-:W-:Y:S02]  /*0510*/  ISETP.GE.AND P2, PT, R31, UR4, PT ;  /* 0x000000041f007c0c */ /* 0x000fe4000bf46270 */
[----:B------:R-:W-:Y:S02]  /*0520*/  P2R R49, PR, RZ, 0x2 ;  /* 0x00000002ff317803 */ /* 0x000fe40000000000 */
[----:B------:R-:W-:Y:S02]  /*0530*/  ISETP.NE.AND P1, PT, R47, RZ, PT ;  /* 0x000000ff2f00720c */ /* 0x000fe40003f25270 */
[----:B------:R-:W-:Y:S01]  /*0540*/  ISETP.GE.AND P4, PT, R33, UR4, PT ;  /* 0x0000000421007c0c */ /* 0x000fe2000bf86270 */
[----:B------:R-:W3:Y:S01]  /*0550*/  @!P3 LDG.E R47, desc[UR8][R6.64+0x3c] ;  /* 0x00003c08062fb981 */ /* 0x000ee2000c1e1900 */
[----:B------:R-:W-:-:S02]  /*0560*/  ISETP.GE.AND P5, PT, R43, UR4, PT ;  /* 0x000000042b007c0c */ /* 0x000fc4000bfa6270 */
[----:B------:R-:W-:Y:S02]  /*0570*/  ISETP.GE.AND P6, PT, R44, UR4, PT ;  /* 0x000000042c007c0c */ /* 0x000fe4000bfc6270 */
[----:B------:R-:W-:Y:S02]  /*0580*/  P2R R48, PR, RZ, 0x2 ;  /* 0x00000002ff307803 */ /* 0x000fe40000000000 */
[----:B------:R-:W-:-:S04]  /*0590*/  ISETP.NE.AND P1, PT, R45, RZ, PT ;  /* 0x000000ff2d00720c */ /* 0x000fc80003f25270 */
[----:B------:R-:W-:Y:S01]  /*05a0*/  P2R R45, PR, RZ, 0x2 ;  /* 0x00000002ff2d7803 */ /* 0x000fe20000000000 */
[----:B0-----:R-:W-:Y:S01]  /*05b0*/  IMAD.WIDE.U32 R4, R9, 0x4, R4 ;  /* 0x0000000409047825 */ /* 0x001fe200078e0004 */
[----:B------:R-:W-:Y:S01]  /*05c0*/  ISETP.NE.AND P1, PT, R46, RZ, PT ;  /* 0x000000ff2e00720c */ /* 0x000fe20003f25270 */
[----:B------:R-:W3:Y:S01]  /*05d0*/  @!P4 LDG.E R50, desc[UR8][R6.64+0x40] ;  /* 0x000040080632c981 */ /* 0x000ee2000c1e1900 */
[----:B------:R-:W-:-:S03]  /*05e0*/  P2R R59, PR, RZ, 0x1 ;  /* 0x00000001ff3b7803 */ /* 0x000fc60000000000 */
[----:B------:R-:W3:Y:S01]  /*05f0*/  @!P2 LDG.E R46, desc[UR8][R6.64+0x38] ;  /* 0x00003808062ea981 */ /* 0x000ee2000c1e1900 */
[----:B------:R-:W-:Y:S01]  /*0600*/  ISETP.GE.AND P0, PT, R9, UR4, PT ;  /* 0x0000000409007c0c */ /* 0x000fe2000bf06270 */
[----:B------:R-:W-:Y:S01]  /*0610*/  IMAD.MOV.U32 R30, RZ, RZ, -0x1 ;  /* 0xffffffffff1e7424 */ /* 0x000fe200078e00ff */
[----:B------:R-:W0:Y:S01]  /*0620*/  S2UR UR6, SR_CgaCtaId ;  /* 0x00000000000679c3 */ /* 0x000e220000008800 */
[----:B------:R-:W3:Y:S01]  /*0630*/  @!P5 LDG.E R9, desc[UR8][R6.64+0x44] ;  /* 0x000044080609d981 */ /* 0x000ee2000c1e1900 */
[----:B------:R-:W-:Y:S01]  /*0640*/  IMAD.MOV.U32 R31, RZ, RZ, -0x1 ;  /* 0xffffffffff1f7424 */ /* 0x000fe200078e00ff */
[----:B------:R-:W1:Y:S02]  /*0650*/  LDCU.64 UR4, c[0x0][0x3a8] ;  /* 0x00007500ff0477ac */ /* 0x000e640008000a00 */
[----:B------:R-:W3:Y:S03]  /*0660*/  @!P6 LDG.E R52, desc[UR8][R6.64+0x48] ;  /* 0x000048080634e981 */ /* 0x000ee6000c1e1900 */
[----:B------:R-:W-:Y:S06]  /*0670*/  BAR.SYNC.DEFER_BLOCKING 0x0 ;  /* 0x0000000000007b1d */ /* 0x000fec0000010000 */
[----:B------:R0:W5:Y:S01]  /*0680*/  @!P1 LDG.E R3, desc[UR8][R4.64+0x4] ;  /* 0x0000040804039981 */ /* 0x000162000c1e1900 */
[----:B------:R-:W-:-:S02]  /*0690*/  IMAD.MOV.U32 R32, RZ, RZ, -0x1 ;  /* 0xffffffffff207424 */ /* 0x000fc400078e00ff */
[----:B------:R-:W-:Y:S01]  /*06a0*/  IMAD.MOV.U32 R33, RZ, RZ, -0x1 ;  /* 0xffffffffff217424 */ /* 0x000fe200078e00ff */
[----:B------:R0:W5:Y:S01]  /*06b0*/  @!P0 LDG.E R2, desc[UR8][R4.64] ;  /* 0x0000000804028981 */ /* 0x000162000c1e1900 */
[----:B--2---:R-:W-:Y:S01]  /*06c0*/  @!P1 LOP3.LUT R30, R8, 0x80000000, RZ, 0x3c, !PT ;  /* 0x80000000081e9812 */ /* 0x004fe200078e3cff */
[----:B------:R-:W-:Y:S01]  /*06d0*/  IMAD.MOV.U32 R29, RZ, RZ, -0x1 ;  /* 0xffffffffff1d7424 */ /* 0x000fe200078e00ff */
[----:B------:R-:W-:Y:S01]  /*06e0*/  ISETP.NE.AND P1, PT, R45, RZ, PT ;  /* 0x000000ff2d00720c */ /* 0x000fe20003f25270 */
[----:B------:R2:W5:Y:S01]  /*06f0*/  @!P2 LDG.E R24, desc[UR8][R4.64+0x38] ;  /* 0x000038080418a981 */ /* 0x000562000c1e1900 */
[----:B-1----:R-:W-:-:S03]  /*0700*/  UIADD3 UR7, UPT, UPT, UR4, 0x6, URZ ;  /* 0x0000000604077890 */ /* 0x002fc6000fffe0ff */
[----:B------:R2:W5:Y:S01]  /*0710*/  @!P3 LDG.E R25, desc[UR8][R4.64+0x3c] ;  /* 0x00003c080419b981 */ /* 0x000562000c1e1900 */
[----:B------:R-:W-:-:S03]  /*0720*/  UIADD3 UR5, UPT, UPT, -UR4, UR5, URZ ;  /* 0x0000000504057290 */ /* 0x000fc6000fffe1ff */
[----:B------:R2:W5:Y:S04]  /*0730*/  @!P4 LDG.E R26, desc[UR8][R4.64+0x40] ;  /* 0x00004008041ac981 */ /* 0x000568000c1e1900 */
[----:B----4-:R-:W-:Y:S01]  /*0740*/  @!P1 LOP3.LUT R31, R10, 0x80000000, RZ, 0x3c, !PT ;  /* 0x800000000a1f9812 */ /* 0x010fe200078e3cff */
[----:B------:R2:W5:Y:S01]  /*0750*/  @!P1 LDG.E R12, desc[UR8][R4.64+0x8] ;  /* 0x00000808040c9981 */ /* 0x000562000c1e1900 */
[----:B------:R-:W-:-:S03]  /*0760*/  ISETP.NE.AND P1, PT, R48, RZ, PT ;  /* 0x000000ff3000720c */ /* 0x000fc60003f25270 */
[----:B------:R2:W5:Y:S04]  /*0770*/  @!P5 LDG.E R27, desc[UR8][R4.64+0x44] ;  /* 0x00004408041bd981 */ /* 0x000568000c1e1900 */
[----:B------:R2:W5:Y:S06]  /*0780*/  @!P6 LDG.E R28, desc[UR8][R4.64+0x48] ;  /* 0x00004808041ce981 */ /* 0x00056c000c1e1900 */
[----:B---3--:R-:W-:Y:S01]  /*0790*/  @!P1 LOP3.LUT R32, R11, 0x80000000, RZ, 0x3c, !PT ;  /* 0x800000000b209812 */ /* 0x008fe200078e3cff */
[----:B------:R2:W5:Y:S01]  /*07a0*/  @!P1 LDG.E R13, desc[UR8][R4.64+0xc] ;  /* 0x00000c08040d9981 */ /* 0x000562000c1e1900 */
[----:B------:R-:W-:-:S13]  /*07b0*/  ISETP.NE.AND P1, PT, R49, RZ, PT ;  /* 0x000000ff3100720c */ /* 0x000fda0003f25270 */
[----:B------:R-:W-:Y:S01]  /*07c0*/  @!P1 LOP3.LUT R33, R34, 0x80000000, RZ, 0x3c, !PT ;  /* 0x8000000022219812 */ /* 0x000fe200078e3cff */
[----:B------:R2:W5:Y:S01]  /*07d0*/  @!P1 LDG.E R14, desc[UR8][R4.64+0x10] ;  /* 0x00001008040e9981 */ /* 0x000562000c1e1900 */
[----:B------:R-:W-:Y:S01]  /*07e0*/  ISETP.NE.AND P1, PT, R51, RZ, PT ;  /* 0x000000ff3300720c */ /* 0x000fe20003f25270 */
[----:B------:R-:W-:-:S12]  /*07f0*/  IMAD.MOV.U32 R34, RZ, RZ, -0x1 ;  /* 0xffffffffff227424 */ /* 0x000fd800078e00ff */
        /* <DEDUP_REMOVED lines=15> */
[----:B------:R-:W-:Y:S01]  /*08f0*/  IMAD.MOV.U32 R38, RZ, RZ, -0x1 ;  /* 0xffffffffff267424 */ /* 0x000fe200078e00ff */
[----:B------:R-:W-:Y:S02]  /*0900*/  @!P0 LOP3.LUT R29, R61, 0x80000000, RZ, 0x3c, !PT ;  /* 0x800000003d1d8812 */ /* 0x000fe400078e3cff */
[----:B------:R-:W-:-:S09]  /*0910*/  ISETP.NE.AND P0, PT, R60, RZ, PT ;  /* 0x000000ff3c00720c */ /* 0x000fd20003f05270 */
[----:B------:R-:W-:Y:S01]  /*0920*/  @!P1 LOP3.LUT R38, R39, 0x80000000, RZ, 0x3c, !PT ;  /* 0x8000000027269812 */ /* 0x000fe200078e3cff */
[----:B------:R2:W5:Y:S01]  /*0930*/  @!P1 LDG.E R19, desc[UR8][R4.64+0x24] ;  /* 0x0000240804139981 */ /* 0x000562000c1e1900 */
[----:B------:R-:W-:Y:S01]  /*0940*/  ISETP.NE.AND P1, PT, R57, RZ, PT ;  /* 0x000000ff3900720c */ /* 0x000fe20003f25270 */
[----:B------:R-:W-:Y:S02]  /*0950*/  IMAD.MOV.U32 R39, RZ, RZ, -0x1 ;  /* 0xffffffffff277424 */ /* 0x000fe400078e00ff */
[----:B------:R2:W5:Y:S10]  /*0960*/  @!P0 LDG.E R21, desc[UR8][R4.64+0x2c] ;  /* 0x00002c0804158981 */ /* 0x000574000c1e1900 */
[----:B------:R-:W-:Y:S01]  /*0970*/  @!P1 LOP3.LUT R39, R40, 0x80000000, RZ, 0x3c, !PT ;  /* 0x8000000028279812 */ /* 0x000fe200078e3cff */
[----:B------:R-:W-:Y:S01]  /*0980*/  IMAD.MOV.U32 R40, RZ, RZ, -0x1 ;  /* 0xffffffffff287424 */ /* 0x000fe200078e00ff */
[----:B------:R2:W5:Y:S01]  /*0990*/  @!P1 LDG.E R20, desc[UR8][R4.64+0x28] ;  /* 0x0000280804149981 */ /* 0x000562000c1e1900 */
[----:B------:R-:W-:-:S02]  /*09a0*/  @!P0 LOP3.LUT R40, R41, 0x80000000, RZ, 0x3c, !PT ;  /* 0x8000000029288812 */ /* 0x000fc400078e3cff */
[----:B------:R-:W-:Y:S02]  /*09b0*/  ISETP.NE.AND P1, PT, R58, RZ, PT ;  /* 0x000000ff3a00720c */ /* 0x000fe40003f25270 */
[----:B------:R-:W-:Y:S01]  /*09c0*/  ISETP.NE.AND P0, PT, R59, RZ, PT ;  /* 0x000000ff3b00720c */ /* 0x000fe20003f05270 */
[----:B------:R-:W-:Y:S01]  /*09d0*/  IMAD.MOV.U32 R41, RZ, RZ, -0x1 ;  /* 0xffffffffff297424 */ /* 0x000fe200078e00ff */
[----:B------:R-:W-:Y:S02]  /*09e0*/  UMOV UR4, 0x400 ;  /* 0x0000040000047882 */ /* 0x000fe40000000000 */
[----:B0-----:R-:W-:-:S07]  /*09f0*/  ULEA UR4, UR6, UR4, 0x18 ;  /* 0x0000000406047291 */ /* 0x001fce000f8ec0ff */
[----:B------:R2:W5:Y:S02]  /*0a00*/  @!P1 LDG.E R23, desc[UR8][R4.64+0x34] ;  /* 0x0000340804179981 */ /* 0x000564000c1e1900 */
[----:B------:R-:W-:Y:S02]  /*0a10*/  @!P0 LOP3.LUT R41, R42, 0x80000000, RZ, 0x3c, !PT ;  /* 0x800000002a298812 */ /* 0x000fe400078e3cff */
[----:B------:R2:W5:Y:S01]  /*0a20*/  @!P0 LDG.E R22, desc[UR8][R4.64+0x30] ;  /* 0x0000300804168981 */ /* 0x000562000c1e1900 */
[----:B------:R-:W0:Y:S01]  /*0a30*/  S2R R42, SR_LANEID ;  /* 0x00000000002a7919 */ /* 0x000e220000000000 */
[----:B------:R-:W-:Y:S01]  /*0a40*/  IMAD.MOV.U32 R45, RZ, RZ, -0x1 ;  /* 0xffffffffff2d7424 */ /* 0x000fe200078e00ff */
[----:B------:R-:W-:Y:S02]  /*0a50*/  @!P3 LOP3.LUT R45, R47, 0x80000000, RZ, 0x3c, !PT ;  /* 0x800000002f2db812 */ /* 0x000fe400078e3cff */
[----:B------:R-:W-:Y:S01]  /*0a60*/  LEA R47, R0, UR4, 0x2 ;  /* 0x00000004002f7c11 */ /* 0x000fe2000f8e10ff */
[----:B------:R-:W-:Y:S01]  /*0a70*/  IMAD.MOV.U32 R44, RZ, RZ, -0x1 ;  /* 0xffffffffff2c7424 */ /* 0x000fe200078e00ff */
[----:B------:R-:W-:-:S02]  /*0a80*/  SHF.R.U32.HI R124, RZ, 0x5, R0 ;  /* 0x00000005ff7c7819 */ /* 0x000fc40000011600 */
[----:B------:R-:W-:Y:S01]  /*0a90*/  @!P2 LOP3.LUT R44, R46, 0x80000000, RZ, 0x3c, !PT ;  /* 0x800000002e2ca812 */ /* 0x000fe200078e3cff */
[----:B------:R-:W-:Y:S02]  /*0aa0*/  IMAD R51, R0, 0x80, R47 ;  /* 0x0000008000337824 */ /* 0x000fe400078e022f */
[----:B------:R-:W-:Y:S01]  /*0ab0*/  IMAD.MOV.U32 R46, RZ, RZ, -0x1 ;  /* 0xffffffffff2e7424 */ /* 0x000fe200078e00ff */
[----:B------:R-:W-:Y:S01]  /*0ac0*/  @!P4 LOP3.LUT R46, R50, 0x80000000, RZ, 0x3c, !PT ;  /* 0x80000000322ec812 */ /* 0x000fe200078e3cff */
[----:B------:R-:W-:Y:S01]  /*0ad0*/  IMAD.MOV.U32 R43, RZ, RZ, -0x1 ;  /* 0xffffffffff2b7424 */ /* 0x000fe200078e00ff */
[----:B------:R-:W-:Y:S01]  /*0ae0*/  @!P1 LOP3.LUT R43, R62, 0x80000000, RZ, 0x3c, !PT ;  /* 0x800000003e2b9812 */ /* 0x000fe200078e3cff */
[----:B------:R-:W-:Y:S01]  /*0af0*/  IMAD.MOV.U32 R48, RZ, RZ, -0x1 ;  /* 0xffffffffff307424 */ /* 0x000fe200078e00ff */
[----:B------:R-:W-:Y:S01]  /*0b00*/  @!P5 LOP3.LUT R48, R9, 0x80000000, RZ, 0x3c, !PT ;  /* 0x800000000930d812 */ /* 0x000fe200078e3cff */
[----:B------:R-:W-:Y:S01]  /*0b10*/  IMAD.MOV.U32 R49, RZ, RZ, -0x1 ;  /* 0xffffffffff317424 */ /* 0x000fe200078e00ff */
[----:B------:R-:W-:Y:S01]  /*0b20*/  @!P6 LOP3.LUT R49, R52, 0x80000000, RZ, 0x3c, !PT ;  /* 0x800000003431e812 */ /* 0x000fe200078e3cff */
[----:B------:R-:W-:Y:S01]  /*0b30*/  IMAD R53, R0, -0x38, R51 ;  /* 0xffffffc800357824 */ /* 0x000fe200078e0233 */
[----:B------:R-:W-:Y:S01]  /*0b40*/  LEA R50, R124, UR4, 0x2 ;  /* 0x000000047c327c11 */ /* 0x000fe2000f8e10ff */
[----:B--2---:R-:W-:Y:S06]  /*0b50*/  BAR.SYNC.DEFER_BLOCKING 0x0 ;  /* 0x0000000000007b1d */ /* 0x004fec0000010000 */
.L_x_222:
[----:B------:R-:W-:Y:S01]  /*0b60*/  UISETP.LT.AND UP0, UPT, UR5, 0x6, UPT ;  /* 0x000000060500788c */ /* 0x000fe2000bf01270 */
[----:B------:R-:W-:Y:S01]  /*0b70*/  STS [R47], RZ ;  /* 0x000000ff2f007388 */ /* 0x000fe20000000800 */
[----:B------:R-:W-:Y:S01]  /*0b80*/  UIADD3 UR6, UPT, UPT, UR7, -0x6, URZ ;  /* 0xfffffffa07067890 */ /* 0x000fe2000fffe0ff */
[----:B0-----:R-:W-:Y:S01]  /*0b90*/  ISETP.NE.AND P1, PT, R42, 0x1f, PT ;  /* 0x0000001f2a00780c */ /* 0x001fe20003f25270 */
[----:B------:R-:W-:Y:S01]  /*0ba0*/  USEL UR4, UR5, 0x6, UP0 ;  /* 0x0000000605047887 */ /* 0x000fe20008000000 */
[----:B------:R-:W-:Y:S01]  /*0bb0*/  STS [R47+0x400], RZ ;  /* 0x000400ff2f007388 */ /* 0x000fe20000000800 */
[C---:B------:R-:W-:Y:S01]  /*0bc0*/  ISETP.NE.AND P2, PT, R124.reuse, 0x6, PT ;  /* 0x000000067c00780c */ /* 0x040fe20003f45270 */
[----:B------:R-:W-:Y:S01]  /*0bd0*/  UISETP.GE.AND UP0, UPT, UR7, UR10, UPT ;  /* 0x0000000a0700728c */ /* 0x000fe2000bf06270 */
[----:B-1----:R-:W-:Y:S01]  /*0be0*/  SHF.R.U32.HI R4, RZ, UR6, R29 ;  /* 0x00000006ff047c19 */ /* 0x002fe2000801161d */
[----:B------:R-:W-:Y:S01]  /*0bf0*/  UBMSK UR4, URZ, UR4 ;  /* 0x00000004ff04729b */ /* 0x000fe20008000000 */
[----:B------:R-:W-:Y:S01]  /*0c00*/  STS [R47+0x800], RZ ;  /* 0x000800ff2f007388 */ /* 0x000fe20000000800 */
[----:B------:R-:W-:-:S03]  /*0c10*/  ISETP.NE.AND P3, PT, R124, 0x7, PT ;  /* 0x000000077c00780c */ /* 0x000fc60003f65270 */
[----:B------:R-:W-:Y:S01]  /*0c20*/  STS [R47+0xc00], RZ ;  /* 0x000c00ff2f007388 */ /* 0x000fe20000000800 */
[----:B------:R-:W-:-:S03]  /*0c30*/  LOP3.LUT R4, R4, UR4, RZ, 0xc0, !PT ;  /* 0x0000000404047c12 */ /* 0x000fc6000f8ec0ff */
[----:B------:R-:W-:Y:S02]  /*0c40*/  STS [R47+0x1000], RZ ;  /* 0x001000ff2f007388 */ /* 0x000fe40000000800 */
[----:B------:R-:W-:Y:S01]  /*0c50*/  IMAD.SHL.U32 R5, R4, 0x400, RZ ;  /* 0x0000040004057824 */ /* 0x000fe200078e00ff */
[----:B------:R-:W-:Y:S01]  /*0c60*/  SHF.R.U32.HI R4, RZ, 0x4, R4 ;  /* 0x00000004ff047819 */ /* 0x000fe20000011604 */
[----:B------:R-:W-:Y:S03]  /*0c70*/  STS [R47+0x1400], RZ ;  /* 0x001400ff2f007388 */ /* 0x000fe60000000800 */
[----:B------:R-:W-:Y:S01]  /*0c80*/  LOP3.LUT R54, R5, 0x7c00, RZ, 0xc0, !PT ;  /* 0x00007c0005367812 */ /* 0x000fe200078ec0ff */
[----:B------:R-:W-:Y:S01]  /*0c90*/  STS [R47+0x1800], RZ ;  /* 0x001800ff2f007388 */ /* 0x000fe20000000800 */
[----:B------:R-:W-:-:S03]  /*0ca0*/  LOP3.LUT R4, R4, 0xffffffe, RZ, 0xc0, !PT ;  /* 0x0ffffffe04047812 */ /* 0x000fc600078ec0ff */
[----:B------:R-:W-:Y:S01]  /*0cb0*/  STS [R47+0x1c00], RZ ;  /* 0x001c00ff2f007388 */ /* 0x000fe20000000800 */
[----:B------:R-:W-:Y:S02]  /*0cc0*/  IADD3 R54, PT, PT, R4, R47, R54 ;  /* 0x0000002f04367210 */ /* 0x000fe40007ffe036 */
[----:B------:R-:W-:Y:S01]  /*0cd0*/  SHF.R.U32.HI R4, RZ, UR6, R30 ;  /* 0x00000006ff047c19 */ /* 0x000fe2000801161e */
[----:B------:R-:W-:Y:S03]  /*0ce0*/  STS [R47+0x2000], RZ ;  /* 0x002000ff2f007388 */ /* 0x000fe60000000800 */
[----:B------:R-:W-:Y:S01]  /*0cf0*/  LOP3.LUT R4, R4, UR4, RZ, 0xc0, !PT ;  /* 0x0000000404047c12 */ /* 0x000fe2000f8ec0ff */
[----:B------:R-:W-:Y:S04]  /*0d00*/  STS [R47+0x2400], RZ ;  /* 0x002400ff2f007388 */ /* 0x000fe80000000800 */
[----:B------:R-:W-:Y:S01]  /*0d10*/  STS [R47+0x2800], RZ ;  /* 0x002800ff2f007388 */ /* 0x000fe20000000800 */
[----:B------:R-:W-:Y:S01]  /*0d20*/  IMAD.SHL.U32 R5, R4, 0x400, RZ ;  /* 0x0000040004057824 */ /* 0x000fe200078e00ff */
[----:B------:R-:W-:-:S02]  /*0d30*/  SHF.R.U32.HI R4, RZ, 0x4, R4 ;  /* 0x00000004ff047819 */ /* 0x000fc40000011604 */
[----:B------:R-:W-:Y:S02]  /*0d40*/  STS [R47+0x2c00], RZ ;  /* 0x002c00ff2f007388 */ /* 0x000fe40000000800 */
[----:B------:R-:W-:Y:S02]  /*0d50*/  LOP3.LUT R56, R5, 0x7c00, RZ, 0xc0, !PT ;  /* 0x00007c0005387812 */ /* 0x000fe400078ec0ff */
        /* <DEDUP_REMOVED lines=32> */
[----:B------:R-:W0:Y:S02]  /*0f60*/  LDS.U16 R52, [R54] ;  /* 0x0000000036347984 */ /* 0x000e240000000400 */
[----:B0-----:R-:W-:-:S05]  /*0f70*/  VIADD R5, R52, 0x1 ;  /* 0x0000000134057836 */ /* 0x001fca0000000000 */
[----:B------:R0:W-:Y:S04]  /*0f80*/  STS.U16 [R54], R5 ;  /* 0x0000000536007388 */ /* 0x0001e80000000400 */
[----:B------:R-:W1:Y:S01]  /*0f90*/  LDS.U16 R57, [R56] ;  /* 0x0000000038397984 */ /* 0x000e620000000400 */
[----:B0-----:R-:W-:Y:S01]  /*0fa0*/  IMAD.SHL.U32 R5, R4, 0x400, RZ ;  /* 0x0000040004057824 */ /* 0x001fe200078e00ff */
[----:B------:R-:W-:-:S04]  /*0fb0*/  SHF.R.U32.HI R4, RZ, 0x4, R4 ;  /* 0x00000004ff047819 */ /* 0x000fc80000011604 */
[----:B------:R-:W-:Y:S02]  /*0fc0*/  LOP3.LUT R60, R5, 0x7c00, RZ, 0xc0, !PT ;  /* 0x00007c00053c7812 */ /* 0x000fe400078ec0ff */
[----:B------:R-:W-:-:S04]  /*0fd0*/  LOP3.LUT R4, R4, 0xffffffe, RZ, 0xc0, !PT ;  /* 0x0ffffffe04047812 */ /* 0x000fc800078ec0ff */
[----:B------:R-:W-:Y:S02]  /*0fe0*/  IADD3 R60, PT, PT, R4, R47, R60 ;  /* 0x0000002f043c7210 */ /* 0x000fe40007ffe03c */
[----:B------:R-:W-:-:S04]  /*0ff0*/  SHF.R.U32.HI R4, RZ, UR6, R33 ;  /* 0x00000006ff047c19 */ /* 0x000fc80008011621 */
[----:B------:R-:W-:-:S05]  /*1000*/  LOP3.LUT R4, R4, UR4, RZ, 0xc0, !PT ;  /* 0x0000000404047c12 */ /* 0x000fca000f8ec0ff */
[----:B------:R-:W-:Y:S01]  /*1010*/  IMAD.SHL.U32 R6, R4, 0x400, RZ ;  /* 0x0000040004067824 */ /* 0x000fe200078e00ff */
[----:B------:R-:W-:-:S04]  /*1020*/  SHF.R.U32.HI R4, RZ, 0x4, R4 ;  /* 0x00000004ff047819 */ /* 0x000fc80000011604 */
[----:B------:R-:W-:Y:S02]  /*1030*/  LOP3.LUT R6, R6, 0x7c00, RZ, 0xc0, !PT ;  /* 0x00007c0006067812 */ /* 0x000fe400078ec0ff */
[----:B------:R-:W-:-:S04]  /*1040*/  LOP3.LUT R4, R4, 0xffffffe, RZ, 0xc0, !PT ;  /* 0x0ffffffe04047812 */ /* 0x000fc800078ec0ff */
[----:B------:R-:W-:Y:S01]  /*1050*/  IADD3 R62, PT, PT, R4, R47, R6 ;  /* 0x0000002f043e7210 */ /* 0x000fe20007ffe006 */
[----:B-1----:R-:W-:Y:S01]  /*1060*/  VIADD R7, R57, 0x1 ;  /* 0x0000000139077836 */ /* 0x002fe20000000000 */
[----:B------:R-:W-:-:S04]  /*1070*/  SHF.R.U32.HI R4, RZ, UR6, R34 ;  /* 0x00000006ff047c19 */ /* 0x000fc80008011622 */
[----:B------:R-:W-:Y:S01]  /*1080*/  STS.U16 [R56], R7 ;  /* 0x0000000738007388 */ /* 0x000fe20000000400 */
[----:B------:R-:W-:-:S03]  /*1090*/  LOP3.LUT R4, R4, UR4, RZ, 0xc0, !PT ;  /* 0x0000000404047c12 */ /* 0x000fc6000f8ec0ff */
        /* <DEDUP_REMOVED lines=129> */
[----:B------:R-:W-:Y:S01]  /*18b0*/  SHF.R.U32.HI R4, RZ, UR6, R49 ;  /* 0x00000006ff047c19 */ /* 0x000fe20008011631 */
[----:B------:R-:W0:Y:S03]  /*18c0*/  S2UR UR6, SR_CgaCtaId ;  /* 0x00000000000679c3 */ /* 0x000e260000008800 */
[----:B------:R-:W-:Y:S01]  /*18d0*/  LOP3.LUT R4, R4, UR4, RZ, 0xc0, !PT ;  /* 0x0000000404047c12 */ /* 0x000fe2000f8ec0ff */
[----:B------:R-:W-:-:S04]  /*18e0*/  UMOV UR4, 0x400 ;  /* 0x0000040000047882 */ /* 0x000fc80000000000 */
[----:B------:R-:W-:Y:S01]  /*18f0*/  IMAD.SHL.U32 R6, R4, 0x400, RZ ;  /* 0x0000040004067824 */ /* 0x000fe200078e00ff */
[----:B------:R-:W-:-:S04]  /*1900*/  SHF.R.U32.HI R4, RZ, 0x4, R4 ;  /* 0x00000004ff047819 */ /* 0x000fc80000011604 */
[----:B------:R-:W-:Y:S02]  /*1910*/  LOP3.LUT R6, R6, 0x7c00, RZ, 0xc0, !PT ;  /* 0x00007c0006067812 */ /* 0x000fe400078ec0ff */
[----:B------:R-:W-:-:S04]  /*1920*/  LOP3.LUT R4, R4, 0xffffffe, RZ, 0xc0, !PT ;  /* 0x0ffffffe04047812 */ /* 0x000fc800078ec0ff */
[----:B------:R-:W-:Y:S01]  /*1930*/  IADD3 R90, PT, PT, R4, R47, R6 ;  /* 0x0000002f045a7210 */ /* 0x000fe20007ffe006 */
[----:B-1----:R-:W-:Y:S01]  /*1940*/  VIADD R7, R85, 0x1 ;  /* 0x0000000155077836 */ /* 0x002fe20000000000 */
[----:B0-----:R-:W-:-:S04]  /*1950*/  ULEA UR4, UR6, UR4, 0x18 ;  /* 0x0000000406047291 */ /* 0x001fc8000f8ec0ff */
[----:B------:R-:W-:Y:S04]  /*1960*/  STS.U16 [R84], R7 ;  /* 0x0000000754007388 */ /* 0x000fe80000000400 */
[----:B------:R-:W0:Y:S02]  /*1970*/  LDS.U16 R87, [R86] ;  /* 0x0000000056577984 */ /* 0x000e240000000400 */
[----:B0-----:R-:W-:-:S05]  /*1980*/  VIADD R5, R87, 0x1 ;  /* 0x0000000157057836 */ /* 0x001fca0000000000 */
[----:B------:R-:W-:Y:S04]  /*1990*/  STS.U16 [R86], R5 ;  /* 0x0000000556007388 */ /* 0x000fe80000000400 */
[----:B------:R-:W0:Y:S02]  /*19a0*/  LDS.U16 R89, [R88] ;  /* 0x0000000058597984 */ /* 0x000e240000000400 */
[----:B0-----:R-:W-:-:S05]  /*19b0*/  VIADD R7, R89, 0x1 ;  /* 0x0000000159077836 */ /* 0x001fca0000000000 */
[----:B------:R-:W-:Y:S04]  /*19c0*/  STS.U16 [R88], R7 ;  /* 0x0000000758007388 */ /* 0x000fe80000000400 */
[----:B------:R-:W0:Y:S02]  /*19d0*/  LDS.U16 R91, [R90] ;  /* 0x000000005a5b7984 */ /* 0x000e240000000400 */
[----:B0-----:R-:W-:-:S05]  /*19e0*/  VIADD R5, R91, 0x1 ;  /* 0x000000015b057836 */ /* 0x001fca0000000000 */
[----:B------:R-:W-:Y:S01]  /*19f0*/  STS.U16 [R90], R5 ;  /* 0x000000055a007388 */ /* 0x000fe20000000400 */
[----:B------:R-:W-:Y:S06]  /*1a00*/  BAR.SYNC.DEFER_BLOCKING 0x0 ;  /* 0x0000000000007b1d */ /* 0x000fec0000010000 */
[----:B------:R-:W-:Y:S04]  /*1a10*/  LDS R92, [R51] ;  /* 0x00000000335c7984 */ /* 0x000fe80000000800 */
[----:B------:R-:W0:Y:S04]  /*1a20*/  LDS R93, [R51+0x4] ;  /* 0x00000400335d7984 */ /* 0x000e280000000800 */
[----:B------:R-:W1:Y:S04]  /*1a30*/  LDS R94, [R51+0x8] ;  /* 0x00000800335e7984 */ /* 0x000e680000000800 */
[----:B------:R-:W2:Y:S04]  /*1a40*/  LDS R95, [R51+0xc] ;  /* 0x00000c00335f7984 */ /* 0x000ea80000000800 */
[----:B------:R-:W3:Y:S04]  /*1a50*/  LDS R96, [R51+0x10] ;  /* 0x0000100033607984 */ /* 0x000ee80000000800 */
[----:B------:R-:W4:Y:S04]  /*1a60*/  LDS R97, [R51+0x14] ;  /* 0x0000140033617984 */ /* 0x000f280000000800 */
[----:B------:R-:W4:Y:S04]  /*1a70*/  LDS R98, [R51+0x18] ;  /* 0x0000180033627984 */ /* 0x000f280000000800 */
[----:B------:R-:W4:Y:S04]  /*1a80*/  LDS R99, [R51+0x1c] ;  /* 0x00001c0033637984 */ /* 0x000f280000000800 */
[----:B------:R-:W4:Y:S04]  /*1a90*/  LDS R100, [R51+0x20] ;  /* 0x0000200033647984 */ /* 0x000f280000000800 */
[----:B------:R-:W4:Y:S04]  /*1aa0*/  LDS R101, [R51+0x24] ;  /* 0x0000240033657984 */ /* 0x000f280000000800 */
[----:B------:R-:W4:Y:S04]  /*1ab0*/  LDS R102, [R51+0x28] ;  /* 0x0000280033667984 */ /* 0x000f280000000800 */
[----:B------:R-:W4:Y:S01]  /*1ac0*/  LDS R103, [R51+0x2c] ;  /* 0x00002c0033677984 */ /* 0x000f220000000800 */
[----:B0-----:R-:W-:-:S03]  /*1ad0*/  IMAD.IADD R93, R92, 0x1, R93 ;  /* 0x000000015c5d7824 */ /* 0x001fc600078e025d */
[----:B------:R-:W0:Y:S01]  /*1ae0*/  LDS R104, [R51+0x30] ;  /* 0x0000300033687984 */ /* 0x000e220000000800 */
[----:B-1----:R-:W-:-:S03]  /*1af0*/  IMAD.IADD R94, R94, 0x1, R93 ;  /* 0x000000015e5e7824 */ /* 0x002fc600078e025d */
[----:B------:R-:W1:Y:S01]  /*1b00*/  LDS R105, [R51+0x34] ;  /* 0x0000340033697984 */ /* 0x000e620000000800 */
[----:B--2---:R-:W-:-:S03]  /*1b10*/  IMAD.IADD R95, R95, 0x1, R94 ;  /* 0x000000015f5f7824 */ /* 0x004fc600078e025e */
[----:B------:R-:W2:Y:S01]  /*1b20*/  LDS R106, [R51+0x38] ;  /* 0x00003800336a7984 */ /* 0x000ea20000000800 */
[----:B---3--:R-:W-:-:S03]  /*1b30*/  IMAD.IADD R96, R96, 0x1, R95 ;  /* 0x0000000160607824 */ /* 0x008fc600078e025f */
[----:B------:R-:W3:Y:S01]  /*1b40*/  LDS R107, [R51+0x3c] ;  /* 0x00003c00336b7984 */ /* 0x000ee20000000800 */
[----:B----4-:R-:W-:-:S03]  /*1b50*/  IMAD.IADD R97, R97, 0x1, R96 ;  /* 0x0000000161617824 */ /* 0x010fc600078e0260 */
[----:B------:R-:W4:Y:S01]  /*1b60*/  LDS R108, [R51+0x40] ;  /* 0x00004000336c7984 */ /* 0x000f220000000800 */
[----:B------:R-:W-:-:S03]  /*1b70*/  IMAD.IADD R98, R98, 0x1, R97 ;  /* 0x0000000162627824 */ /* 0x000fc600078e0261 */
        /* <DEDUP_REMOVED lines=31> */
[----:B------:R-:W-:-:S04]  /*1d70*/  IMAD.IADD R114, R114, 0x1, R113 ;  /* 0x0000000172727824 */ /* 0x000fc800078e0271 */
[----:B0-----:R-:W-:-:S04]  /*1d80*/  IMAD.IADD R115, R115, 0x1, R114 ;  /* 0x0000000173737824 */ /* 0x001fc800078e0272 */
[----:B-1----:R-:W-:-:S04]  /*1d90*/  IMAD.IADD R116, R116, 0x1, R115 ;  /* 0x0000000174747824 */ /* 0x002fc800078e0273 */
[----:B--2---:R-:W-:-:S04]  /*1da0*/  IMAD.IADD R117, R117, 0x1, R116 ;  /* 0x0000000175757824 */ /* 0x004fc800078e0274 */
[----:B---3--:R-:W-:-:S04]  /*1db0*/  IMAD.IADD R118, R118, 0x1, R117 ;  /* 0x0000000176767824 */ /* 0x008fc800078e0275 */
[----:B----4-:R-:W-:-:S04]  /*1dc0*/  IMAD.IADD R119, R119, 0x1, R118 ;  /* 0x0000000177777824 */ /* 0x010fc800078e0276 */
[----:B------:R-:W-:-:S04]  /*1dd0*/  IMAD.IADD R120, R120, 0x1, R119 ;  /* 0x0000000178787824 */ /* 0x000fc800078e0277 */
[----:B------:R-:W-:-:S04]  /*1de0*/  IMAD.IADD R121, R121, 0x1, R120 ;  /* 0x0000000179797824 */ /* 0x000fc800078e0278 */
[----:B------:R-:W-:-:S04]  /*1df0*/  IMAD.IADD R122, R122, 0x1, R121 ;  /* 0x000000017a7a7824 */ /* 0x000fc800078e0279 */
[----:B------:R-:W-:-:S04]  /*1e00*/  IMAD.IADD R123, R123, 0x1, R122 ;  /* 0x000000017b7b7824 */ /* 0x000fc800078e027a */
[----:B------:R-:W-:-:S05]  /*1e10*/  IMAD.IADD R125, R4, 0x1, R123 ;  /* 0x00000001047d7824 */ /* 0x000fca00078e027b */
        /* <DEDUP_REMOVED lines=8> */
[----:B------:R-:W0:Y:S02]  /*1ea0*/  SHFL.UP P0, R126, R127, 0x10, RZ ;  /* 0x060000007f7e7989 */ /* 0x000e2400000000ff */
[----:B0-----:R-:W-:Y:S01]  /*1eb0*/  @P0 IMAD.IADD R126, R127, 0x1, R126 ;  /* 0x000000017f7e0824 */ /* 0x001fe200078e027e */
[----:B------:R-:W-:-:S03]  /*1ec0*/  ISETP.NE.AND P0, PT, R124, 0x1, PT ;  /* 0x000000017c00780c */ /* 0x000fc60003f05270 */
[----:B------:R-:W-:Y:S01]  /*1ed0*/  IMAD.IADD R125, R126, 0x1, -R125 ;  /* 0x000000017e7d7824 */ /* 0x000fe200078e0a7d */
[----:B------:R-:W-:Y:S01]  /*1ee0*/  @!P1 STS [R50+0x8400], R126 ;  /* 0x0084007e32009388 */ /* 0x000fe20000000800 */
[----:B------:R-:W-:Y:S01]  /*1ef0*/  BAR.SYNC.DEFER_BLOCKING 0x0 ;  /* 0x0000000000007b1d */ /* 0x000fe20000010000 */
[----:B------:R-:W-:-:S05]  /*1f00*/  ISETP.NE.AND P1, PT, R124, 0x4, PT ;  /* 0x000000047c00780c */ /* 0x000fca0003f25270 */
[----:B------:R-:W0:Y:S04]  /*1f10*/  LDS.128 R4, [UR4+0x8400] ;  /* 0x00840004ff047984 */ /* 0x000e280008000c00 */
[----:B------:R-:W1:Y:S01]  /*1f20*/  LDS.128 R8, [UR4+0x8410] ;  /* 0x00841004ff087984 */ /* 0x000e620008000c00 */
[C---:B0-----:R-:W-:Y:S01]  /*1f30*/  SEL R55, R4.reuse, R55, !P0 ;  /* 0x0000003704377207 */ /* 0x041fe20004000000 */
[----:B------:R-:W-:Y:S01]  /*1f40*/  IMAD.IADD R5, R4, 0x1, R5 ;  /* 0x0000000104057824 */ /* 0x000fe200078e0205 */
[----:B------:R-:W-:-:S03]  /*1f50*/  ISETP.NE.AND P0, PT, R124, 0x2, PT ;  /* 0x000000027c00780c */ /* 0x000fc60003f05270 */
[----:B------:R-:W-:Y:S01]  /*1f60*/  IMAD.IADD R6, R6, 0x1, R5 ;  /* 0x0000000106067824 */ /* 0x000fe200078e0205 */
[----:B------:R-:W-:Y:S02]  /*1f70*/  SEL R55, R5, R55, !P0 ;  /* 0x0000003705377207 */ /* 0x000fe40004000000 */
[----:B------:R-:W-:Y:S01]  /*1f80*/  ISETP.NE.AND P0, PT, R124, 0x3, PT ;  /* 0x000000037c00780c */ /* 0x000fe20003f05270 */
[----:B------:R-:W-:-:S03]  /*1f90*/  IMAD.IADD R7, R7, 0x1, R6 ;  /* 0x0000000107077824 */ /* 0x000fc600078e0206 */
[----:B------:R-:W-:Y:S01]  /*1fa0*/  SEL R55, R6, R55, !P0 ;  /* 0x0000003706377207 */ /* 0x000fe20004000000 */
[C---:B-1----:R-:W-:Y:S01]  /*1fb0*/  IMAD.IADD R8, R7.reuse, 0x1, R8 ;  /* 0x0000000107087824 */ /* 0x042fe200078e0208 */
[----:B------:R-:W-:Y:S02]  /*1fc0*/  ISETP.NE.AND P0, PT, R124, 0x5, PT ;  /* 0x000000057c00780c */ /* 0x000fe40003f05270 */
[----:B------:R-:W-:Y:S01]  /*1fd0*/  SEL R55, R7, R55, !P1 ;  /* 0x0000003707377207 */ /* 0x000fe20004800000 */
[----:B------:R-:W-:Y:S01]  /*1fe0*/  IMAD.IADD R9, R9, 0x1, R8 ;  /* 0x0000000109097824 */ /* 0x000fe200078e0208 */
[----:B------:R-:W-:Y:S02]  /*1ff0*/  ISETP.NE.AND P1, PT, R42, RZ, PT ;  /* 0x000000ff2a00720c */ /* 0x000fe40003f25270 */
[----:B------:R-:W-:Y:S01]  /*2000*/  SEL R55, R8, R55, !P0 ;  /* 0x0000003708377207 */ /* 0x000fe20004000000 */
[----:B------:R-:W-:Y:S01]  /*2010*/  IMAD.IADD R10, R10, 0x1, R9 ;  /* 0x000000010a0a7824 */ /* 0x000fe200078e0209 */
[----:B------:R-:W-:-:S02]  /*2020*/  ISETP.GT.U32.AND P0, PT, R0, 0x1f, PT ;  /* 0x0000001f0000780c */ /* 0x000fc40003f04070 */
[----:B------:R-:W-:Y:S01]  /*2030*/  SEL R55, R9, R55, !P2 ;  /* 0x0000003709377207 */ /* 0x000fe20005000000 */
[----:B------:R-:W-:Y:S01]  /*2040*/  IMAD.IADD R11, R11, 0x1, R10 ;  /* 0x000000010b0b7824 */ /* 0x000fe200078e020a */
[----:B------:R-:W-:Y:S02]  /*2050*/  ISETP.GT.U32.OR P2, PT, R0, 0x1f, P1 ;  /* 0x0000001f0000780c */ /* 0x000fe40000f44470 */
[----:B------:R-:W-:Y:S02]  /*2060*/  SEL R4, R125, RZ, P1 ;  /* 0x000000ff7d047207 */ /* 0x000fe40000800000 */
[----:B------:R-:W-:-:S05]  /*2070*/  SEL R55, R10, R55, !P3 ;  /* 0x000000370a377207 */ /* 0x000fca0005800000 */
[----:B------:R-:W-:Y:S01]  /*2080*/  @P0 IMAD.IADD R125, R55, 0x1, R4 ;  /* 0x00000001377d0824 */ /* 0x000fe200078e0204 */
[----:B------:R-:W-:-:S03]  /*2090*/  ISETP.NE.AND P0, PT, R0, RZ, PT ;  /* 0x000000ff0000720c */ /* 0x000fc60003f05270 */
[----:B------:R-:W-:-:S05]  /*20a0*/  @!P2 IMAD.U32 R125, R11, 0x10000, RZ ;  /* 0x000100000b7da824 */ /* 0x000fca00078e00ff */
[----:B------:R-:W-:Y:S01]  /*20b0*/  @!P2 STS [UR4+0x8428], R125 ;  /* 0x0084287dff00a988 */ /* 0x000fe20008000804 */
[----:B------:R-:W-:Y:S06]  /*20c0*/  BAR.SYNC.DEFER_BLOCKING 0x0 ;  /* 0x0000000000007b1d */ /* 0x000fec0000010000 */
[----:B------:R-:W0:Y:S02]  /*20d0*/  LDS R4, [UR4+0x8428] ;  /* 0x00842804ff047984 */ /* 0x000e240008000800 */
[----:B0-----:R-:W-:-:S05]  /*20e0*/  SEL R4, R4, RZ, P0 ;  /* 0x000000ff04047207 */ /* 0x001fca0000000000 */
[----:B------:R-:W-:-:S04]  /*20f0*/  IMAD.IADD R4, R4, 0x1, R125 ;  /* 0x0000000104047824 */ /* 0x000fc800078e027d */
[--C-:B------:R-:W-:Y:S01]  /*2100*/  IMAD.IADD R92, R92, 0x1, R4.reuse ;  /* 0x000000015c5c7824 */ /* 0x100fe200078e0204 */
[----:B------:R-:W-:Y:S01]  /*2110*/  STS [R51], R4 ;  /* 0x0000000433007388 */ /* 0x000fe20000000800 */
[--C-:B------:R-:W-:Y:S02]  /*2120*/  IMAD.IADD R6, R93, 0x1, R4.reuse ;  /* 0x000000015d067824 */ /* 0x100fe400078e0204 */
[--C-:B------:R-:W-:Y:S01]  /*2130*/  IMAD.IADD R94, R94, 0x1, R4.reuse ;  /* 0x000000015e5e7824 */ /* 0x100fe200078e0204 */
[----:B------:R-:W-:Y:S01]  /*2140*/  STS [R51+0x4], R92 ;  /* 0x0000045c33007388 */ /* 0x000fe20000000800 */
[--C-:B------:R-:W-:Y:S02]  /*2150*/  IMAD.IADD R8, R95, 0x1, R4.reuse ;  /* 0x000000015f087824 */ /* 0x100fe400078e0204 */
[--C-:B------:R-:W-:Y:S01]  /*2160*/  IMAD.IADD R96, R96, 0x1, R4.reuse ;  /* 0x0000000160607824 */ /* 0x100fe200078e0204 */
[----:B------:R-:W-:Y:S01]  /*2170*/  STS [R51+0x8], R6 ;  /* 0x0000080633007388 */ /* 0x000fe20000000800 */
[----:B------:R-:W-:-:S02]  /*2180*/  IMAD.IADD R10, R97, 0x1, R4 ;  /* 0x00000001610a7824 */ /* 0x000fc400078e0204 */
[--C-:B------:R-:W-:Y:S01]  /*2190*/  IMAD.IADD R98, R98, 0x1, R4.reuse ;  /* 0x0000000162627824 */ /* 0x100fe200078e0204 */
[----:B------:R-:W-:Y:S01]  /*21a0*/  STS [R51+0xc], R94 ;  /* 0x00000c5e33007388 */ /* 0x000fe20000000800 */
        /* <DEDUP_REMOVED lines=36> */
[----:B------:R-:W-:-:S03]  /*23f0*/  IMAD.IADD R150, R123, 0x1, R4 ;  /* 0x000000017b967824 */ /* 0x000fc600078e0204 */
[----:B------:R-:W-:Y:S04]  /*2400*/  STS [R51+0x40], R134 ;  /* 0x0000408633007388 */ /* 0x000fe80000000800 */
        /* <DEDUP_REMOVED lines=15> */
[----:B------:R-:W-:Y:S01]  /*2500*/  STS [R51+0x80], R150 ;  /* 0x0000809633007388 */ /* 0x000fe20000000800 */
[----:B------:R-:W-:Y:S06]  /*2510*/  BAR.SYNC.DEFER_BLOCKING 0x0 ;  /* 0x0000000000007b1d */ /* 0x000fec0000010000 */
[----:B------:R-:W0:Y:S04]  /*2520*/  LDS.U16 R5, [R54] ;  /* 0x0000000036057984 */ /* 0x000e280000000400 */
[----:B------:R-:W1:Y:S04]  /*2530*/  LDS.U16 R56, [R56] ;  /* 0x0000000038387984 */ /* 0x000e680000000400 */
[----:B------:R-:W2:Y:S04]  /*2540*/  LDS.U16 R58, [R58] ;  /* 0x000000003a3a7984 */ /* 0x000ea80000000400 */
[----:B------:R-:W3:Y:S04]  /*2550*/  LDS.U16 R60, [R60] ;  /* 0x000000003c3c7984 */ /* 0x000ee80000000400 */
[----:B------:R-:W4:Y:S04]  /*2560*/  LDS.U16 R62, [R62] ;  /* 0x000000003e3e7984 */ /* 0x000f280000000400 */
[----:B------:R-:W4:Y:S04]  /*2570*/  LDS.U16 R64, [R64] ;  /* 0x0000000040407984 */ /* 0x000f280000000400 */
[----:B------:R-:W4:Y:S04]  /*2580*/  LDS.U16 R66, [R66] ;  /* 0x0000000042427984 */ /* 0x000f280000000400 */
[----:B------:R-:W4:Y:S04]  /*2590*/  LDS.U16 R68, [R68] ;  /* 0x0000000044447984 */ /* 0x000f280000000400 */
[----:B------:R-:W4:Y:S04]  /*25a0*/  LDS.U16 R70, [R70] ;  /* 0x0000000046467984 */ /* 0x000f280000000400 */
[----:B------:R-:W4:Y:S04]  /*25b0*/  LDS.U16 R72, [R72] ;  /* 0x0000000048487984 */ /* 0x000f280000000400 */
[----:B------:R-:W4:Y:S01]  /*25c0*/  LDS.U16 R74, [R74] ;  /* 0x000000004a4a7984 */ /* 0x000f220000000400 */
[----:B0-----:R-:W-:-:S03]  /*25d0*/  IMAD.IADD R5, R52, 0x1, R5 ;  /* 0x0000000134057824 */ /* 0x001fc600078e0205 */
[----:B------:R-:W0:Y:S01]  /*25e0*/  LDS.U16 R76, [R76] ;  /* 0x000000004c4c7984 */ /* 0x000e220000000400 */
[----:B-1----:R-:W-:-:S03]  /*25f0*/  IMAD.IADD R56, R57, 0x1, R56 ;  /* 0x0000000139387824 */ /* 0x002fc600078e0238 */
[----:B------:R-:W1:Y:S01]  /*2600*/  LDS.U16 R78, [R78] ;  /* 0x000000004e4e7984 */ /* 0x000e620000000400 */
[----:B--2---:R-:W-:-:S03]  /*2610*/  IMAD.IADD R58, R59, 0x1, R58 ;  /* 0x000000013b3a7824 */ /* 0x004fc600078e023a */
[----:B------:R-:W2:Y:S01]  /*2620*/  LDS.U16 R80, [R80] ;  /* 0x0000000050507984 */ /* 0x000ea20000000400 */
[----:B---3--:R-:W-:-:S03]  /*2630*/  IMAD.IADD R60, R61, 0x1, R60 ;  /* 0x000000013d3c7824 */ /* 0x008fc600078e023c */
[----:B------:R-:W3:Y:S01]  /*2640*/  LDS.U16 R82, [R82] ;  /* 0x0000000052527984 */ /* 0x000ee20000000400 */
[----:B----4-:R-:W-:-:S03]  /*2650*/  IMAD.IADD R62, R63, 0x1, R62 ;  /* 0x000000013f3e7824 */ /* 0x010fc600078e023e */
[----:B------:R-:W4:Y:S01]  /*2660*/  LDS.U16 R84, [R84] ;  /* 0x0000000054547984 */ /* 0x000f220000000400 */
[----:B------:R-:W-:-:S03]  /*2670*/  IMAD.IADD R64, R65, 0x1, R64 ;  /* 0x0000000141407824 */ /* 0x000fc600078e0240 */
[----:B------:R-:W4:Y:S01]  /*2680*/  LDS.U16 R86, [R86] ;  /* 0x0000000056567984 */ /* 0x000f220000000400 */
[----:B------:R-:W-:-:S03]  /*2690*/  IMAD.IADD R66, R67, 0x1, R66 ;  /* 0x0000000143427824 */ /* 0x000fc600078e0242 */
[----:B------:R-:W4:Y:S01]  /*26a0*/  LDS.U16 R88, [R88] ;  /* 0x0000000058587984 */ /* 0x000f220000000400 */
[----:B------:R-:W-:-:S03]  /*26b0*/  IMAD.IADD R68, R69, 0x1, R68 ;  /* 0x0000000145447824 */ /* 0x000fc600078e0244 */
[----:B------:R-:W4:Y:S01]  /*26c0*/  LDS.U16 R90, [R90] ;  /* 0x000000005a5a7984 */ /* 0x000f220000000400 */
[----:B------:R-:W-:Y:S02]  /*26d0*/  IMAD.IADD R70, R71, 0x1, R70 ;  /* 0x0000000147467824 */ /* 0x000fe400078e0246 */
[----:B------:R-:W-:Y:S02]  /*26e0*/  IMAD.IADD R72, R73, 0x1, R72 ;  /* 0x0000000149487824 */ /* 0x000fe400078e0248 */
[----:B------:R-:W-:Y:S02]  /*26f0*/  IMAD.IADD R74, R75, 0x1, R74 ;  /* 0x000000014b4a7824 */ /* 0x000fe400078e024a */
[----:B0-----:R-:W-:Y:S02]  /*2700*/  IMAD.IADD R76, R77, 0x1, R76 ;  /* 0x000000014d4c7824 */ /* 0x001fe400078e024c */
[----:B-1----:R-:W-:Y:S02]  /*2710*/  IMAD.IADD R78, R79, 0x1, R78 ;  /* 0x000000014f4e7824 */ /* 0x002fe400078e024e */
[----:B--2---:R-:W-:-:S02]  /*2720*/  IMAD.IADD R80, R81, 0x1, R80 ;  /* 0x0000000151507824 */ /* 0x004fc400078e0250 */
[----:B---3--:R-:W-:Y:S02]  /*2730*/  IMAD.IADD R82, R83, 0x1, R82 ;  /* 0x0000000153527824 */ /* 0x008fe400078e0252 */
[----:B----4-:R-:W-:Y:S02]  /*2740*/  IMAD.IADD R84, R85, 0x1, R84 ;  /* 0x0000000155547824 */ /* 0x010fe400078e0254 */
[----:B------:R-:W-:Y:S02]  /*2750*/  IMAD.IADD R86, R87, 0x1, R86 ;  /* 0x0000000157567824 */ /* 0x000fe400078e0256 */
[----:B------:R-:W-:Y:S02]  /*2760*/  IMAD.IADD R88, R89, 0x1, R88 ;  /* 0x0000000159587824 */ /* 0x000fe400078e0258 */
[----:B------:R-:W-:Y:S01]  /*2770*/  IMAD.IADD R90, R91, 0x1, R90 ;  /* 0x000000015b5a7824 */ /* 0x000fe200078e025a */
[----:B------:R-:W-:Y:S06]  /*2780*/  BAR.SYNC.DEFER_BLOCKING 0x0 ;  /* 0x0000000000007b1d */ /* 0x000fec0000010000 */
[----:B------:R-:W-:Y:S05]  /*2790*/  BRA.U UP0, `(.L_x_221) ;  /* 0x0000000500987547 */ /* 0x000fea000b800000 */
[----:B------:R-:W-:Y:S01]  /*27a0*/  LEA R4, R5, UR4, 0x2 ;  /* 0x0000000405047c11 */ /* 0x000fe2000f8e10ff */
[----:B------:R-:W-:Y:S01]  /*27b0*/  UIADD3 UR7, UPT, UPT, UR7, 0x6, URZ ;  /* 0x0000000607077890 */ /* 0x000fe2000fffe0ff */
[----:B------:R-:W-:Y:S01]  /*27c0*/  LEA R5, R56, UR4, 0x2 ;  /* 0x0000000438057c11 */ /* 0x000fe2000f8e10ff */
[----:B------:R-:W-:Y:S01]  /*27d0*/  UIADD3 UR5, UPT, UPT, UR5, -0x6, URZ ;  /* 0xfffffffa05057890 */ /* 0x000fe2000fffe0ff */
[----:B------:R-:W-:Y:S01]  /*27e0*/  LEA R6, R58, UR4, 0x2 ;  /* 0x000000043a067c11 */ /* 0x000fe2000f8e10ff */
[----:B------:R1:W-:Y:S01]  /*27f0*/  STS [R4], R29 ;  /* 0x0000001d04007388 */ /* 0x0003e20000000800 */
[----:B------:R-:W-:Y:S02]  /*2800*/  LEA R7, R60, UR4, 0x2 ;  /* 0x000000043c077c11 */ /* 0x000fe4000f8e10ff */
[----:B------:R-:W-:Y:S01]  /*2810*/  LEA R8, R62, UR4, 0x2 ;  /* 0x000000043e087c11 */ /* 0x000fe2000f8e10ff */
[----:B------:R1:W-:Y:S01]  /*2820*/  STS [R5], R30 ;  /* 0x0000001e05007388 */ /* 0x0003e20000000800 */
[----:B------:R-:W-:-:S02]  /*2830*/  LEA R9, R64, UR4, 0x2 ;  /* 0x0000000440097c11 */ /* 0x000fc4000f8e10ff */
[----:B------:R-:W-:Y:S01]  /*2840*/  LEA R10, R66, UR4, 0x2 ;  /* 0x00000004420a7c11 */ /* 0x000fe2000f8e10ff */
[----:B------:R1:W-:Y:S01]  /*2850*/  STS [R6], R31 ;  /* 0x0000001f06007388 */ /* 0x0003e20000000800 */
[----:B------:R-:W-:Y:S02]  /*2860*/  LEA R11, R68, UR4, 0x2 ;  /* 0x00000004440b7c11 */ /* 0x000fe4000f8e10ff */
        /* <DEDUP_REMOVED lines=16> */
[----:B------:R1:W-:Y:S04]  /*2970*/  STS [R52], R37 ;  /* 0x0000002534007388 */ /* 0x0003e80000000800 */
        /* <DEDUP_REMOVED lines=9> */
[----:B------:R1:W-:Y:S01]  /*2a10*/  STS [R64], R49 ;  /* 0x0000003140007388 */ /* 0x0003e20000000800 */
[----:B------:R-:W-:Y:S06]  /*2a20*/  BAR.SYNC.DEFER_BLOCKING 0x0 ;  /* 0x0000000000007b1d */ /* 0x000fec0000010000 */
[----:B------:R1:W2:Y:S04]  /*2a30*/  LDS R29, [R53] ;  /* 0x00000000351d7984 */ /* 0x0002a80000000800 */
[----:B------:R1:W3:Y:S04]  /*2a40*/  LDS R30, [R53+0x4] ;  /* 0x00000400351e7984 */ /* 0x0002e80000000800 */
[----:B------:R1:W4:Y:S04]  /*2a50*/  LDS R31, [R53+0x8] ;  /* 0x00000800351f7984 */ /* 0x0003280000000800 */
[----:B------:R1:W0:Y:S04]  /*2a60*/  LDS R32, [R53+0xc] ;  /* 0x00000c0035207984 */ /* 0x0002280000000800 */
        /* <DEDUP_REMOVED lines=14> */
[----:B------:R1:W0:Y:S01]  /*2b50*/  LDS R49, [R53+0x48] ;  /* 0x0000480035317984 */ /* 0x0002220000000800 */
[----:B------:R-:W-:Y:S06]  /*2b60*/  BAR.SYNC.DEFER_BLOCKING 0x0 ;  /* 0x0000000000007b1d */ /* 0x000fec0000010000 */
[----:B-----5:R1:W-:Y:S04]  /*2b70*/  STS [R4], R2 ;  /* 0x0000000204007388 */ /* 0x0203e80000000800 */
        /* <DEDUP_REMOVED lines=19> */
[----:B------:R1:W0:Y:S04]  /*2cb0*/  LDS R2, [R53] ;  /* 0x0000000035027984 */ /* 0x0002280000000800 */
        /* <DEDUP_REMOVED lines=19> */
[----:B--234-:R-:W-:Y:S05]  /*2df0*/  BRA `(.L_x_222) ;  /* 0xffffffdc00587947 */ /* 0x01cfea000383ffff */
.L_x_221:
[----:B------:R-:W-:Y:S01]  /*2e00*/  LEA R5, R5, UR4, 0x2 ;  /* 0x0000000405057c11 */ /* 0x000fe2000f8e10ff */
[----:B------:R-:W-:Y:S01]  /*2e10*/  IMAD R53, R0, -0x48, R53 ;  /* 0xffffffb800357824 */ /* 0x000fe200078e0235 */
[----:B------:R-:W-:Y:S01]  /*2e20*/  LEA R56, R56, UR4, 0x2 ;  /* 0x0000000438387c11 */ /* 0x000fe2000f8e10ff */
[----:B------:R-:W0:Y:S01]  /*2e30*/  LDCU.64 UR6, c[0x0][0x3a0] ;  /* 0x00007400ff0677ac */ /* 0x000e220008000a00 */
[----:B------:R-:W-:Y:S01]  /*2e40*/  LEA R58, R58, UR4, 0x2 ;  /* 0x000000043a3a7c11 */ /* 0x000fe2000f8e10ff */
[----:B------:R-:W-:Y:S01]  /*2e50*/  STS [R5], R29 ;  /* 0x0000001d05007388 */ /* 0x000fe20000000800 */
[----:B------:R-:W-:Y:S02]  /*2e60*/  LEA R60, R60, UR4, 0x2 ;  /* 0x000000043c3c7c11 */ /* 0x000fe4000f8e10ff */
[----:B------:R-:W-:Y:S01]  /*2e70*/  LEA R62, R62, UR4, 0x2 ;  /* 0x000000043e3e7c11 */ /* 0x000fe2000f8e10ff */
[----:B------:R-:W-:Y:S01]  /*2e80*/  STS [R56], R30 ;  /* 0x0000001e38007388 */ /* 0x000fe20000000800 */
[----:B------:R-:W-:-:S02]  /*2e90*/  LEA R64, R64, UR4, 0x2 ;  /* 0x0000000440407c11 */ /* 0x000fc4000f8e10ff */
[----:B------:R-:W-:Y:S01]  /*2ea0*/  LEA R66, R66, UR4, 0x2 ;  /* 0x0000000442427c11 */ /* 0x000fe2000f8e10ff */
[----:B------:R-:W-:Y:S01]  /*2eb0*/  STS [R58], R31 ;  /* 0x0000001f3a007388 */ /* 0x000fe20000000800 */
[----:B------:R-:W-:Y:S02]  /*2ec0*/  LEA R68, R68, UR4, 0x2 ;  /* 0x0000000444447c11 */ /* 0x000fe4000f8e10ff */
[----:B------:R-:W-:Y:S01]  /*2ed0*/  LEA R70, R70, UR4, 0x2 ;  /* 0x0000000446467c11 */ /* 0x000fe2000f8e10ff */
[----:B------:R-:W-:Y:S01]  /*2ee0*/  STS [R60], R32 ;  /* 0x000000203c007388 */ /* 0x000fe20000000800 */
[----:B------:R-:W-:Y:S02]  /*2ef0*/  LEA R72, R72, UR4, 0x2 ;  /* 0x0000000448487c11 */ /* 0x000fe4000f8e10ff */
[----:B------:R-:W-:Y:S01]  /*2f00*/  LEA R74, R74, UR4, 0x2 ;  /* 0x000000044a4a7c11 */ /* 0x000fe2000f8e10ff */
[----:B------:R-:W-:Y:S01]  /*2f10*/  STS [R62], R33 ;  /* 0x000000213e007388 */ /* 0x000fe20000000800 */
[----:B------:R-:W-:Y:S01]  /*2f20*/  LEA R76, R76, UR4, 0x2 ;  /* 0x000000044c4c7c11 */ /* 0x000fe2000f8e10ff */
[----:B0-----:R-:W-:Y:S01]  /*2f30*/  IMAD.U32 R4, RZ, RZ, UR7 ;  /* 0x00000007ff047e24 */ /* 0x001fe2000f8e00ff */
        /* <DEDUP_REMOVED lines=11> */
[----:B------:R-:W-:-:S03]  /*2ff0*/  ISETP.LT.U32.AND P2, PT, R0, UR6, PT ;  /* 0x0000000600007c0c */ /* 0x000fc6000bf41070 */
[----:B------:R-:W-:Y:S01]  /*3000*/  STS [R72], R38 ;  /* 0x0000002648007388 */ /* 0x000fe20000000800 */
[----:B------:R-:W-:-:S03]  /*3010*/  ISETP.GT.U32.AND.EX P2, PT, R4, RZ, PT, P2 ;  /* 0x000000ff0400720c */ /* 0x000fc60003f44120 */
[----:B------:R-:W-:Y:S04]  /*3020*/  STS [R74], R39 ;  /* 0x000000274a007388 */ /* 0x000fe80000000800 */
[----:B------:R-:W-:Y:S04]  /*3030*/  STS [R76], R40 ;  /* 0x000000284c007388 */ /* 0x000fe80000000800 */
[----:B------:R-:W-:Y:S04]  /*3040*/  STS [R78], R41 ;  /* 0x000000294e007388 */ /* 0x000fe80000000800 */
[----:B------:R-:W-:Y:S04]  /*3050*/  STS [R80], R43 ;  /* 0x0000002b50007388 */ /* 0x000fe80000000800 */
[----:B------:R-:W-:Y:S04]  /*3060*/  STS [R47], R44 ;  /* 0x0000002c2f007388 */ /* 0x000fe80000000800 */
[----:B------:R-:W-:Y:S04]  /*3070*/  STS [R84], R45 ;  /* 0x0000002d54007388 */ /* 0x000fe80000000800 */
[----:B------:R-:W-:Y:S04]  /*3080*/  STS [R51], R46 ;  /* 0x0000002e33007388 */ /* 0x000fe80000000800 */
[----:B------:R-:W-:Y:S04]  /*3090*/  STS [R88], R48 ;  /* 0x0000003058007388 */ /* 0x000fe80000000800 */
[----:B------:R-:W-:Y:S01]  /*30a0*/  STS [R90], R49 ;  /* 0x000000315a007388 */ /* 0x000fe20000000800 */
[----:B------:R-:W-:Y:S06]  /*30b0*/  BAR.SYNC.DEFER_BLOCKING 0x0 ;  /* 0x0000000000007b1d */ /* 0x000fec0000010000 */
[----:B------:R-:W0:Y:S04]  /*30c0*/  LDS R6, [R53] ;  /* 0x0000000035067984 */ /* 0x000e280000000800 */
[----:B------:R-:W1:Y:S04]  /*30d0*/  LDS R7, [R53+0x400] ;  /* 0x0004000035077984 */ /* 0x000e680000000800 */
[----:B------:R-:W2:Y:S04]  /*30e0*/  LDS R8, [R53+0x800] ;  /* 0x0008000035087984 */ /* 0x000ea80000000800 */
[----:B------:R-:W-:Y:S04]  /*30f0*/  LDS R9, [R53+0xc00] ;  /* 0x000c000035097984 */ /* 0x000fe80000000800 */
[----:B------:R-:W-:Y:S04]  /*3100*/  LDS R10, [R53+0x1000] ;  /* 0x00100000350a7984 */ /* 0x000fe80000000800 */
[----:B------:R-:W-:Y:S04]  /*3110*/  LDS R11, [R53+0x1400] ;  /* 0x00140000350b7984 */ /* 0x000fe80000000800 */
[----:B------:R-:W3:Y:S04]  /*3120*/  LDS R29, [R53+0x1800] ;  /* 0x00180000351d7984 */ /* 0x000ee80000000800 */
[----:B------:R-:W-:Y:S04]  /*3130*/  LDS R30, [R53+0x1c00] ;  /* 0x001c0000351e7984 */ /* 0x000fe80000000800 */
        /* <DEDUP_REMOVED lines=10> */
[----:B------:R-:W-:Y:S01]  /*31e0*/  LDS R41, [R53+0x4800] ;  /* 0x0048000035297984 */ /* 0x000fe20000000800 */
[----:B------:R-:W-:Y:S06]  /*31f0*/  BAR.SYNC.DEFER_BLOCKING 0x0 ;  /* 0x0000000000007b1d */ /* 0x000fec0000010000 */
[----:B-----5:R4:W-:Y:S04]  /*3200*/  STS [R5], R2 ;  /* 0x0000000205007388 */ /* 0x0209e80000000800 */
[----:B------:R0:W-:Y:S04]  /*3210*/  STS [R56], R3 ;  /* 0x0000000338007388 */ /* 0x0001e80000000800 */
[----:B------:R1:W-:Y:S01]  /*3220*/  STS [R58], R12 ;  /* 0x0000000c3a007388 */ /* 0x0003e20000000800 */
[----:B----4-:R-:W4:Y:S03]  /*3230*/  LDC.64 R4, c[0x0][0x398] ;  /* 0x0000e600ff047b82 */ /* 0x010f260000000a00 */
[----:B------:R-:W-:Y:S04]  /*3240*/  STS [R60], R13 ;  /* 0x0000000d3c007388 */ /* 0x000fe80000000800 */
[----:B------:R2:W-:Y:S01]  /*3250*/  STS [R62], R14 ;  /* 0x0000000e3e007388 */ /* 0x0005e20000000800 */
[----:B0-----:R-:W0:Y:S01]  /*3260*/  LDC.64 R2, c[0x0][0x388] ;  /* 0x0000e200ff027b82 */ /* 0x001e220000000a00 */
[----:B-1----:R-:W-:-:S02]  /*3270*/  VIADD R12, R0, 0x100 ;  /* 0x00000100000c7836 */ /* 0x002fc40000000000 */
[----:B------:R-:W-:Y:S04]  /*3280*/  STS [R64], R15 ;  /* 0x0000000f40007388 */ /* 0x000fe80000000800 */
[----:B------:R1:W-:Y:S01]  /*3290*/  STS [R66], R16 ;  /* 0x0000001042007388 */ /* 0x0003e20000000800 */
[----:B------:R-:W-:Y:S01]  /*32a0*/  ISETP.LT.U32.AND P4, PT, R12, UR6, PT ;  /* 0x000000060c007c0c */ /* 0x000fe2000bf81070 */
[C---:B--2---:R-:W-:Y:S01]  /*32b0*/  VIADD R14, R0.reuse, 0x200 ;  /* 0x00000200000e7836 */ /* 0x044fe20000000000 */
[----:B------:R-:W-:Y:S01]  /*32c0*/  LOP3.LUT R12, R0, 0x400, RZ, 0xfc, !PT ;  /* 0x00000400000c7812 */ /* 0x000fe200078efcff */
[----:B------:R-:W-:Y:S03]  /*32d0*/  STS [R68], R17 ;  /* 0x0000001144007388 */ /* 0x000fe60000000800 */
[----:B------:R-:W-:Y:S01]  /*32e0*/  ISETP.LT.U32.AND P3, PT, R14, UR6, PT ;  /* 0x000000060e007c0c */ /* 0x000fe2000bf61070 */
[----:B------:R-:W-:Y:S01]  /*32f0*/  STS [R70], R18 ;  /* 0x0000001246007388 */ /* 0x000fe20000000800 */
[----:B------:R-:W-:Y:S01]  /*3300*/  VIADD R14, R0, 0x500 ;  /* 0x00000500000e7836 */ /* 0x000fe20000000000 */
[----:B------:R-:W-:Y:S01]  /*3310*/  ISETP.LT.U32.AND P0, PT, R12, UR6, PT ;  /* 0x000000060c007c0c */ /* 0x000fe2000bf01070 */
[C---:B-1----:R-:W-:Y:S01]  /*3320*/  VIADD R16, R0.reuse, 0x300 ;  /* 0x0000030000107836 */ /* 0x042fe20000000000 */
[----:B------:R-:W-:Y:S01]  /*3330*/  STS [R72], R19 ;  /* 0x0000001348007388 */ /* 0x000fe20000000800 */
[----:B------:R-:W-:Y:S01]  /*3340*/  VIADD R12, R0, 0x600 ;  /* 0x00000600000c7836 */ /* 0x000fe20000000000 */
[----:B------:R-:W-:Y:S01]  /*3350*/  ISETP.LT.U32.AND P1, PT, R14, UR6, PT ;  /* 0x000000060e007c0c */ /* 0x000fe2000bf21070 */
[----:B------:R-:W-:Y:S01]  /*3360*/  IMAD.U32 R14, RZ, RZ, UR7 ;  /* 0x00000007ff0e7e24 */ /* 0x000fe2000f8e00ff */
[----:B------:R-:W-:Y:S01]  /*3370*/  STS [R74], R20 ;  /* 0x000000144a007388 */ /* 0x000fe20000000800 */
[----:B------:R-:W-:Y:S01]  /*3380*/  ISETP.LT.U32.AND P5, PT, R16, UR6, PT ;  /* 0x0000000610007c0c */ /* 0x000fe2000bfa1070 */
[----:B------:R-:W-:Y:S01]  /*3390*/  IMAD.U32 R16, RZ, RZ, UR7 ;  /* 0x00000007ff107e24 */ /* 0x000fe2000f8e00ff */
[----:B------:R-:W-:Y:S01]  /*33a0*/  ISETP.LT.U32.AND P6, PT, R12, UR6, PT ;  /* 0x000000060c007c0c */ /* 0x000fe2000bfc1070 */
[----:B------:R-:W-:Y:S01]  /*33b0*/  STS [R76], R21 ;  /* 0x000000154c007388 */ /* 0x000fe20000000800 */
[----:B0-----:R-:W-:Y:S01]  /*33c0*/  IMAD.WIDE.U32 R2, R0, 0x4, R2 ;  /* 0x0000000400027825 */ /* 0x001fe200078e0002 */
[----:B------:R-:W-:-:S02]  /*33d0*/  ISETP.GT.U32.AND.EX P3, PT, R14, RZ, PT, P3 ;  /* 0x000000ff0e00720c */ /* 0x000fc40003f64130 */
[----:B------:R-:W-:Y:S01]  /*33e0*/  STS [R78], R22 ;  /* 0x000000164e007388 */ /* 0x000fe20000000800 */
[----:B------:R-:W-:Y:S01]  /*33f0*/  ISETP.GT.U32.AND.EX P4, PT, R16, RZ, PT, P4 ;  /* 0x000000ff1000720c */ /* 0x000fe20003f84140 */
[----:B----4-:R-:W-:Y:S02]  /*3400*/  IMAD.WIDE.U32 R4, R0, 0x4, R4 ;  /* 0x0000000400047825 */ /* 0x010fe400078e0004 */
[----:B------:R0:W-:Y:S02]  /*3410*/  STS [R80], R23 ;  /* 0x0000001750007388 */ /* 0x0001e40000000800 */
[----:B------:R-:W-:Y:S02]  /*3420*/  IMAD.U32 R12, RZ, RZ, UR7 ;  /* 0x00000007ff0c7e24 */ /* 0x000fe4000f8e00ff */
[----:B------:R-:W-:Y:S03]  /*3430*/  STS [R47], R24 ;  /* 0x000000182f007388 */ /* 0x000fe60000000800 */
[----:B------:R-:W-:Y:S01]  /*3440*/  ISETP.GT.U32.AND.EX P5, PT, R12, RZ, PT, P5 ;  /* 0x000000ff0c00720c */ /* 0x000fe20003fa4150 */
[----:B------:R1:W-:Y:S01]  /*3450*/  STS [R84], R25 ;  /* 0x0000001954007388 */ /* 0x0003e20000000800 */
[----:B0-----:R-:W-:Y:S01]  /*3460*/  @P2 LOP3.LUT R23, R6, 0x80000000, RZ, 0x3c, !PT ;  /* 0x8000000006172812 */ /* 0x001fe200078e3cff */
[----:B------:R-:W-:-:S02]  /*3470*/  VIADD R6, R0, 0x700 ;  /* 0x0000070000067836 */ /* 0x000fc40000000000 */
[----:B------:R-:W-:Y:S04]  /*3480*/  STS [R51], R26 ;  /* 0x0000001a33007388 */ /* 0x000fe80000000800 */
[----:B------:R0:W-:Y:S01]  /*3490*/  STS [R88], R27 ;  /* 0x0000001b58007388 */ /* 0x0001e20000000800 */
[----:B-1----:R-:W-:-:S03]  /*34a0*/  @P4 LOP3.LUT R25, R7, 0x80000000, RZ, 0x3c, !PT ;  /* 0x8000000007194812 */ /* 0x002fc600078e3cff */
[----:B------:R-:W-:Y:S01]  /*34b0*/  STS [R90], R28 ;  /* 0x0000001c5a007388 */ /* 0x000fe20000000800 */
[----:B------:R-:W-:Y:S01]  /*34c0*/  BAR.SYNC.DEFER_BLOCKING 0x0 ;  /* 0x0000000000007b1d */ /* 0x000fe20000010000 */
[----:B0-----:R-:W-:Y:S01]  /*34d0*/  @P3 LOP3.LUT R27, R8, 0x80000000, RZ, 0x3c, !PT ;  /* 0x80000000081b3812 */ /* 0x001fe200078e3cff */
[----:B------:R-:W-:-:S05]  /*34e0*/  IMAD.U32 R8, RZ, RZ, UR7 ;  /* 0x00000007ff087e24 */ /* 0x000fca000f8e00ff */
[C---:B------:R-:W-:Y:S02]  /*34f0*/  ISETP.GT.U32.AND.EX P1, PT, R8.reuse, RZ, PT, P1 ;  /* 0x000000ff0800720c */ /* 0x040fe40003f24110 */
[----:B------:R-:W-:-:S13]  /*3500*/  ISETP.GT.U32.AND.EX P6, PT, R8, RZ, PT, P6 ;  /* 0x000000ff0800720c */ /* 0x000fda0003fc4160 */
[----:B---3--:R-:W-:Y:S01]  /*3510*/  @P6 LOP3.LUT R29, R29, 0x80000000, RZ, 0x3c, !PT ;  /* 0x800000001d1d6812 */ /* 0x008fe200078e3cff */
[----:B------:R-:W0:Y:S04]  /*3520*/  @P2 LDS R43, [R53] ;  /* 0x00000000352b2984 */ /* 0x000e280000000800 */
[----:B------:R-:W1:Y:S04]  /*3530*/  LDS R13, [R53+0x400] ;  /* 0x00040000350d7984 */ /* 0x000e680000000800 */
[----:B------:R-:W2:Y:S04]  /*3540*/  LDS R15, [R53+0x800] ;  /* 0x00080000350f7984 */ /* 0x000ea80000000800 */
[----:B------:R-:W3:Y:S04]  /*3550*/  LDS R17, [R53+0xc00] ;  /* 0x000c000035117984 */ /* 0x000ee80000000800 */
[----:B------:R-:W4:Y:S04]  /*3560*/  LDS R19, [R53+0x1000] ;  /* 0x0010000035137984 */ /* 0x000f280000000800 */
[----:B------:R-:W-:Y:S04]  /*3570*/  @P2 STG.E desc[UR8][R2.64], R23 ;  /* 0x0000001702002986 */ /* 0x000fe8000c101908 */
[----:B------:R-:W4:Y:S04]  /*3580*/  LDS R21, [R53+0x1400] ;  /* 0x0014000035157984 */ /* 0x000f280000000800 */
[----:B------:R-:W4:Y:S04]  /*3590*/  LDS R7, [R53+0x1800] ;  /* 0x0018000035077984 */ /* 0x000f280000000800 */
[----:B------:R-:W4:Y:S04]  /*35a0*/  LDS R23, [R53+0x1c00] ;  /* 0x001c000035177984 */ /* 0x000f280000000800 */
[----:B0-----:R0:W-:Y:S01]  /*35b0*/  @P2 STG.E desc[UR8][R4.64], R43 ;  /* 0x0000002b04002986 */ /* 0x0011e2000c101908 */
[----:B------:R-:W-:Y:S01]  /*35c0*/  ISETP.LT.U32.AND P2, PT, R6, UR6, PT ;  /* 0x0000000606007c0c */ /* 0x000fe2000bf41070 */
[----:B------:R-:W-:-:S02]  /*35d0*/  IMAD.U32 R6, RZ, RZ, UR7 ;  /* 0x00000007ff067e24 */ /* 0x000fc4000f8e00ff */
[----:B------:R2:W-:Y:S01]  /*35e0*/  @P4 STG.E desc[UR8][R2.64+0x400], R25 ;  /* 0x0004001902004986 */ /* 0x0005e2000c101908 */
[----:B------:R-:W-:Y:S02]  /*35f0*/  ISETP.GT.U32.AND.EX P2, PT, R8, RZ, PT, P2 ;  /* 0x000000ff0800720c */ /* 0x000fe40003f44120 */
[----:B------:R-:W-:Y:S01]  /*3600*/  ISETP.GT.U32.AND.EX P0, PT, R6, RZ, PT, P0 ;  /* 0x000000ff0600720c */ /* 0x000fe20003f04100 */
[----:B-1----:R-:W-:Y:S01]  /*3610*/  @P4 STG.E desc[UR8][R4.64+0x400], R13 ;  /* 0x0004000d04004986 */ /* 0x002fe2000c101908 */
[----:B------:R-:W-:Y:S02]  /*3620*/  LOP3.LUT R6, R0, 0x800, RZ, 0xfc, !PT ;  /* 0x0000080000067812 */ /* 0x000fe400078efcff */
[----:B0-----:R-:W-:Y:S01]  /*3630*/  @P5 LOP3.LUT R43, R9, 0x80000000, RZ, 0x3c, !PT ;  /* 0x80000000092b5812 */ /* 0x001fe200078e3cff */
[----:B------:R-:W-:Y:S01]  /*3640*/  @P3 STG.E desc[UR8][R2.64+0x800], R27 ;  /* 0x0008001b02003986 */ /* 0x000fe2000c101908 */
[----:B------:R-:W-:Y:S01]  /*3650*/  ISETP.LT.U32.AND P4, PT, R6, UR6, PT ;  /* 0x0000000606007c0c */ /* 0x000fe2000bf81070 */
[----:B------:R-:W-:-:S02]  /*3660*/  VIADD R6, R0, 0x900 ;  /* 0x0000090000067836 */ /* 0x000fc40000000000 */
[----:B------:R-:W0:Y:S04]  /*3670*/  LDS R9, [R53+0x2000] ;  /* 0x0020000035097984 */ /* 0x000e280000000800 */
[----:B--2---:R-:W-:Y:S01]  /*3680*/  @P0 LOP3.LUT R25, R10, 0x80000000, RZ, 0x3c, !PT ;  /* 0x800000000a190812 */ /* 0x004fe200078e3cff */
[----:B------:R-:W-:Y:S01]  /*3690*/  @P3 STG.E desc[UR8][R4.64+0x800], R15 ;  /* 0x0008000f04003986 */ /* 0x000fe2000c101908 */
[----:B------:R-:W-:Y:S01]  /*36a0*/  ISETP.LT.U32.AND P3, PT, R6, UR6, PT ;  /* 0x0000000606007c0c */ /* 0x000fe2000bf61070 */
[----:B------:R-:W-:Y:S02]  /*36b0*/  VIADD R6, R0, 0xa00 ;  /* 0x00000a0000067836 */ /* 0x000fe40000000000 */
[----:B------:R-:W-:Y:S01]  /*36c0*/  @P5 STG.E desc[UR8][R2.64+0xc00], R43 ;  /* 0x000c002b02005986 */ /* 0x000fe2000c101908 */
[----:B------:R-:W-:Y:S01]  /*36d0*/  ISETP.GT.U32.AND.EX P3, PT, R8, RZ, PT, P3 ;  /* 0x000000ff0800720c */ /* 0x000fe20003f64130 */
[----:B------:R-:W-:-:S02]  /*36e0*/  IMAD.U32 R10, RZ, RZ, UR7 ;  /* 0x00000007ff0a7e24 */ /* 0x000fc4000f8e00ff */
[----:B---3--:R1:W-:Y:S01]  /*36f0*/  @P5 STG.E desc[UR8][R4.64+0xc00], R17 ;  /* 0x000c001104005986 */ /* 0x0083e2000c101908 */
[----:B------:R-:W-:Y:S01]  /*3700*/  ISETP.LT.U32.AND P5, PT, R6, UR6, PT ;  /* 0x0000000606007c0c */ /* 0x000fe2000bfa1070 */
[----:B------:R-:W-:Y:S02]  /*3710*/  VIADD R6, R0, 0xb00 ;  /* 0x00000b0000067836 */ /* 0x000fe40000000000 */
[----:B------:R-:W2:Y:S01]  /*3720*/  LDS R13, [R53+0x2400] ;  /* 0x00240000350d7984 */ /* 0x000ea20000000800 */
[----:B------:R-:W-:-:S03]  /*3730*/  ISETP.GT.U32.AND.EX P5, PT, R8, RZ, PT, P5 ;  /* 0x000000ff0800720c */ /* 0x000fc60003fa4150 */
[----:B------:R-:W-:Y:S04]  /*3740*/  @P0 STG.E desc[UR8][R2.64+0x1000], R25 ;  /* 0x0010001902000986 */ /* 0x000fe8000c101908 */
[----:B----4-:R3:W-:Y:S01]  /*3750*/  @P0 STG.E desc[UR8][R4.64+0x1000], R19 ;  /* 0x0010001304000986 */ /* 0x0107e2000c101908 */
[----:B-1----:R-:W-:Y:S02]  /*3760*/  @P1 LOP3.LUT R17, R11, 0x80000000, RZ, 0x3c, !PT ;  /* 0x800000000b111812 */ /* 0x002fe400078e3cff */
[----:B------:R-:W-:Y:S01]  /*3770*/  ISETP.LT.U32.AND P0, PT, R6, UR6, PT ;  /* 0x0000000606007c0c */ /* 0x000fe2000bf01070 */
[----:B------:R-:W1:Y:S01]  /*3780*/  LDS R11, [R53+0x2800] ;  /* 0x00280000350b7984 */ /* 0x000e620000000800 */
[----:B------:R-:W-:Y:S01]  /*3790*/  IMAD.U32 R6, RZ, RZ, UR7 ;  /* 0x00000007ff067e24 */ /* 0x000fe2000f8e00ff */
[----:B------:R-:W-:-:S02]  /*37a0*/  @P5 LOP3.LUT R33, R33, 0x80000000, RZ, 0x3c, !PT ;  /* 0x8000000021215812 */ /* 0x000fc400078e3cff */
[----:B------:R-:W4:Y:S01]  /*37b0*/  LDS R15, [R53+0x2c00] ;  /* 0x002c0000350f7984 */ /* 0x000f220000000800 */
[----:B------:R-:W-:Y:S02]  /*37c0*/  ISETP.GT.U32.AND.EX P0, PT, R8, RZ, PT, P0 ;  /* 0x000000ff0800720c */ /* 0x000fe40003f04100 */
[----:B------:R-:W-:Y:S01]  /*37d0*/  ISETP.GT.U32.AND.EX P4, PT, R6, RZ, PT, P4 ;  /* 0x000000ff0600720c */ /* 0x000fe20003f84140 */
[----:B------:R-:W-:Y:S01]  /*37e0*/  @P1 STG.E desc[UR8][R2.64+0x1400], R17 ;  /* 0x0014001102001986 */ /* 0x000fe2000c101908 */
[----:B------:R-:W-:Y:S02]  /*37f0*/  LOP3.LUT R6, R0, 0xc00, RZ, 0xfc, !PT ;  /* 0x00000c0000067812 */ /* 0x000fe400078efcff */
[----:B---3--:R-:W-:Y:S01]  /*3800*/  @P2 LOP3.LUT R19, R30, 0x80000000, RZ, 0x3c, !PT ;  /* 0x800000001e132812 */ /* 0x008fe200078e3cff */
[----:B------:R-:W-:Y:S01]  /*3810*/  @P1 STG.E desc[UR8][R4.64+0x1400], R21 ;  /* 0x0014001504001986 */ /* 0x000fe2000c101908 */
[----:B------:R-:W-:Y:S01]  /*3820*/  ISETP.LT.U32.AND P1, PT, R6, UR6, PT ;  /* 0x0000000606007c0c */ /* 0x000fe2000bf21070 */
[----:B------:R-:W-:Y:S01]  /*3830*/  VIADD R6, R0, 0xd00 ;  /* 0x00000d0000067836 */ /* 0x000fe20000000000 */
[----:B------:R-:W-:Y:S01]  /*3840*/  @P3 LOP3.LUT R25, R32, 0x80000000, RZ, 0x3c, !PT ;  /* 0x8000000020193812 */ /* 0x000fe200078e3cff */
[----:B------:R-:W-:Y:S01]  /*3850*/  @P6 STG.E desc[UR8][R2.64+0x1800], R29 ;  /* 0x0018001d02006986 */ /* 0x000fe2000c101908 */
[----:B------:R-:W-:-:S03]  /*3860*/  ISETP.GT.U32.AND.EX P1, PT, R8, RZ, PT, P1 ;  /* 0x000000ff0800720c */ /* 0x000fc60003f24110 */
[----:B------:R-:W-:Y:S01]  /*3870*/  @P6 STG.E desc[UR8][R4.64+0x1800], R7 ;  /* 0x0018000704006986 */ /* 0x000fe2000c101908 */
[----:B------:R-:W-:Y:S01]  /*3880*/  ISETP.LT.U32.AND P6, PT, R6, UR6, PT ;  /* 0x0000000606007c0c */ /* 0x000fe2000bfc1070 */
[----:B------:R-:W-:Y:S01]  /*3890*/  VIADD R6, R0, 0xe00 ;  /* 0x00000e0000067836 */ /* 0x000fe20000000000 */
[----:B------:R-:W-:Y:S01]  /*38a0*/  @P4 LOP3.LUT R31, R31, 0x80000000, RZ, 0x3c, !PT ;  /* 0x800000001f1f4812 */ /* 0x000fe200078e3cff */
[----:B------:R-:W3:Y:S01]  /*38b0*/  LDS R7, [R53+0x3000] ;  /* 0x0030000035077984 */ /* 0x000ee20000000800 */
[----:B------:R-:W-:-:S03]  /*38c0*/  ISETP.GT.U32.AND.EX P6, PT, R10, RZ, PT, P6 ;  /* 0x000000ff0a00720c */ /* 0x000fc60003fc4160 */
[----:B------:R-:W-:Y:S02]  /*38d0*/  @P2 STG.E desc[UR8][R2.64+0x1c00], R19 ;  /* 0x001c001302002986 */ /* 0x000fe4000c101908 */
[----:B------:R-:W-:Y:S02]  /*38e0*/  @P1 LOP3.LUT R35, R35, 0x80000000, RZ, 0x3c, !PT ;  /* 0x8000000023231812 */ /* 0x000fe400078e3cff */
[----:B------:R-:W3:Y:S04]  /*38f0*/  LDS R17, [R53+0x3400] ;  /* 0x0034000035117984 */ /* 0x000ee80000000800 */
[----:B------:R-:W-:Y:S01]  /*3900*/  @P2 STG.E desc[UR8][R4.64+0x1c00], R23 ;  /* 0x001c001704002986 */ /* 0x000fe2000c101908 */
[----:B------:R-:W-:Y:S01]  /*3910*/  ISETP.LT.U32.AND P2, PT, R6, UR6, PT ;  /* 0x0000000606007c0c */ /* 0x000fe2000bf41070 */
[----:B------:R-:W-:-:S02]  /*3920*/  VIADD R6, R0, 0xf00 ;  /* 0x00000f0000067836 */ /* 0x000fc40000000000 */
[----:B------:R-:W-:Y:S01]  /*3930*/  @P4 STG.E desc[UR8][R2.64+0x2000], R31 ;  /* 0x0020001f02004986 */ /* 0x000fe2000c101908 */
[----:B------:R-:W-:-:S03]  /*3940*/  ISETP.GT.U32.AND.EX P2, PT, R12, RZ, PT, P2 ;  /* 0x000000ff0c00720c */ /* 0x000fc60003f44120 */
[----:B------:R-:W3:Y:S04]  /*3950*/  LDS R19, [R53+0x3800] ;  /* 0x0038000035137984 */ /* 0x000ee80000000800 */
[----:B0-----:R-:W-:Y:S01]  /*3960*/  @P4 STG.E desc[UR8][R4.64+0x2000], R9 ;  /* 0x0020000904004986 */ /* 0x001fe2000c101908 */
[----:B------:R-:W-:Y:S02]  /*3970*/  ISETP.LT.U32.AND P4, PT, R6, UR6, PT ;  /* 0x0000000606007c0c */ /* 0x000fe4000bf81070 */
[----:B------:R-:W-:Y:S01]  /*3980*/  LOP3.LUT R6, R0, 0x1000, RZ, 0xfc, !PT ;  /* 0x0000100000067812 */ /* 0x000fe200078efcff */
[----:B------:R-:W0:Y:S02]  /*3990*/  LDS R9, [R53+0x3c00] ;  /* 0x003c000035097984 */ /* 0x000e240000000800 */
[----:B------:R-:W-:-:S02]  /*39a0*/  @P2 LOP3.LUT R37, R37, 0x80000000, RZ, 0x3c, !PT ;  /* 0x8000000025252812 */ /* 0x000fc400078e3cff */
[----:B------:R-:W0:Y:S04]  /*39b0*/  LDS R21, [R53+0x4000] ;  /* 0x0040000035157984 */ /* 0x000e280000000800 */
[----:B------:R-:W0:Y:S04]  /*39c0*/  LDS R23, [R53+0x4400] ;  /* 0x0044000035177984 */ /* 0x000e280000000800 */
[----:B------:R-:W-:Y:S04]  /*39d0*/  @P3 STG.E desc[UR8][R2.64+0x2400], R25 ;  /* 0x0024001902003986 */ /* 0x000fe8000c101908 */
[----:B--2---:R2:W-:Y:S01]  /*39e0*/  @P3 STG.E desc[UR8][R4.64+0x2400], R13 ;  /* 0x0024000d04003986 */ /* 0x0045e2000c101908 */
[----:B------:R-:W-:Y:S01]  /*39f0*/  ISETP.LT.U32.AND P3, PT, R6, UR6, PT ;  /* 0x0000000606007c0c */ /* 0x000fe2000bf61070 */
[----:B------:R-:W-:-:S02]  /*3a00*/  VIADD R6, R0, 0x1100 ;  /* 0x0000110000067836 */ /* 0x000fc40000000000 */
[----:B------:R-:W-:Y:S01]  /*3a10*/  @P5 STG.E desc[UR8][R2.64+0x2800], R33 ;  /* 0x0028002102005986 */ /* 0x000fe2000c101908 */
[----:B------:R-:W-:Y:S01]  /*3a20*/  VIADD R0, R0, 0x1200 ;  /* 0x0000120000007836 */ /* 0x000fe20000000000 */
[----:B------:R-:W-:Y:S02]  /*3a30*/  ISETP.GT.U32.AND.EX P3, PT, R8, RZ, PT, P3 ;  /* 0x000000ff0800720c */ /* 0x000fe40003f64130 */
[----:B-1----:R1:W-:Y:S01]  /*3a40*/  @P5 STG.E desc[UR8][R4.64+0x2800], R11 ;  /* 0x0028000b04005986 */ /* 0x0023e2000c101908 */
[----:B------:R-:W-:Y:S01]  /*3a50*/  ISETP.LT.U32.AND P5, PT, R6, UR6, PT ;  /* 0x0000000606007c0c */ /* 0x000fe2000bfa1070 */
[----:B------:R-:W-:Y:S01]  /*3a60*/  IMAD.U32 R6, RZ, RZ, UR7 ;  /* 0x00000007ff067e24 */ /* 0x000fe2000f8e00ff */
[----:B--2---:R-:W-:-:S04]  /*3a70*/  @P0 LOP3.LUT R13, R34, 0x80000000, RZ, 0x3c, !PT ;  /* 0x80000000220d0812 */ /* 0x004fc800078e3cff */
[----:B------:R-:W-:Y:S01]  /*3a80*/  ISETP.GT.U32.AND.EX P4, PT, R6, RZ, PT, P4 ;  /* 0x000000ff0600720c */ /* 0x000fe20003f84140 */
[----:B------:R2:W-:Y:S03]  /*3a90*/  @P0 STG.E desc[UR8][R2.64+0x2c00], R13 ;  /* 0x002c000d02000986 */ /* 0x0005e6000c101908 */
[----:B------:R-:W-:Y:S01]  /*3aa0*/  @P3 LOP3.LUT R39, R39, 0x80000000, RZ, 0x3c, !PT ;  /* 0x8000000027273812 */ /* 0x000fe200078e3cff */
[----:B----4-:R4:W-:Y:S01]  /*3ab0*/  @P0 STG.E desc[UR8][R4.64+0x2c00], R15 ;  /* 0x002c000f04000986 */ /* 0x0109e2000c101908 */
[----:B------:R-:W-:Y:S01]  /*3ac0*/  ISETP.LT.U32.AND P0, PT, R0, UR6, PT ;  /* 0x0000000600007c0c */ /* 0x000fe2000bf01070 */
[----:B------:R-:W-:Y:S01]  /*3ad0*/  IMAD.U32 R0, RZ, RZ, UR7 ;  /* 0x00000007ff007e24 */ /* 0x000fe2000f8e00ff */
[----:B-1----:R-:W-:Y:S01]  /*3ae0*/  @P6 LOP3.LUT R11, R36, 0x80000000, RZ, 0x3c, !PT ;  /* 0x80000000240b6812 */ /* 0x002fe200078e3cff */
[----:B------:R1:W-:Y:S01]  /*3af0*/  @P1 STG.E desc[UR8][R2.64+0x3000], R35 ;  /* 0x0030002302001986 */ /* 0x0003e2000c101908 */
[----:B------:R-:W-:-:S02]  /*3b00*/  ISETP.GT.U32.AND.EX P0, PT, R6, RZ, PT, P0 ;  /* 0x000000ff0600720c */ /* 0x000fc40003f04100 */
[----:B------:R-:W-:Y:S01]  /*3b10*/  ISETP.GT.U32.AND.EX P5, PT, R0, RZ, PT, P5 ;  /* 0x000000ff0000720c */ /* 0x000fe20003fa4150 */
[----:B---3--:R1:W-:Y:S01]  /*3b20*/  @P1 STG.E desc[UR8][R4.64+0x3000], R7 ;  /* 0x0030000704001986 */ /* 0x0083e2000c101908 */
[----:B--2---:R-:W-:-:S03]  /*3b30*/  @P4 LOP3.LUT R13, R38, 0x80000000, RZ, 0x3c, !PT ;  /* 0x80000000260d4812 */ /* 0x004fc600078e3cff */
[----:B------:R1:W-:Y:S04]  /*3b40*/  @P6 STG.E desc[UR8][R2.64+0x3400], R11 ;  /* 0x0034000b02006986 */ /* 0x0003e8000c101908 */
[----:B------:R1:W-:Y:S04]  /*3b50*/  @P6 STG.E desc[UR8][R4.64+0x3400], R17 ;  /* 0x0034001104006986 */ /* 0x0003e8000c101908 */
[----:B------:R1:W-:Y:S01]  /*3b60*/  @P2 STG.E desc[UR8][R2.64+0x3800], R37 ;  /* 0x0038002502002986 */ /* 0x0003e2000c101908 */
[----:B----4-:R-:W-:-:S03]  /*3b70*/  @P5 LOP3.LUT R15, R40, 0x80000000, RZ, 0x3c, !PT ;  /* 0x80000000280f5812 */ /* 0x010fc600078e3cff */
[----:B------:R1:W-:Y:S04]  /*3b80*/  @P2 STG.E desc[UR8][R4.64+0x3800], R19 ;  /* 0x0038001304002986 */ /* 0x0003e8000c101908 */
[----:B------:R1:W-:Y:S04]  /*3b90*/  @P4 STG.E desc[UR8][R2.64+0x3c00], R13 ;  /* 0x003c000d02004986 */ /* 0x0003e8000c101908 */
[----:B0-----:R1:W-:Y:S04]  /*3ba0*/  @P4 STG.E desc[UR8][R4.64+0x3c00], R9 ;  /* 0x003c000904004986 */ /* 0x0013e8000c101908 */
[----:B------:R1:W-:Y:S04]  /*3bb0*/  @P3 STG.E desc[UR8][R2.64+0x4000], R39 ;  /* 0x0040002702003986 */ /* 0x0003e8000c101908 */
[----:B------:R1:W-:Y:S04]  /*3bc0*/  @P3 STG.E desc[UR8][R4.64+0x4000], R21 ;  /* 0x0040001504003986 */ /* 0x0003e8000c101908 */
[----:B------:R1:W-:Y:S04]  /*3bd0*/  @P5 STG.E desc[UR8][R2.64+0x4400], R15 ;  /* 0x0044000f02005986 */ /* 0x0003e8000c101908 */
[----:B------:R1:W-:Y:S01]  /*3be0*/  @P5 STG.E desc[UR8][R4.64+0x4400], R23 ;  /* 0x0044001704005986 */ /* 0x0003e2000c101908 */
[----:B------:R-:W-:Y:S05]  /*3bf0*/  @!P0 EXIT ;  /* 0x000000000000894d */ /* 0x000fea0003800000 */
[----:B------:R-:W0:Y:S01]  /*3c00*/  LDS R53, [R53+0x4800] ;  /* 0x0048000035357984 */ /* 0x000e220000000800 */
[----:B------:R-:W-:-:S05]  /*3c10*/  LOP3.LUT R41, R41, 0x80000000, RZ, 0x3c, !PT ;  /* 0x8000000029297812 */ /* 0x000fca00078e3cff */
[----:B------:R-:W-:Y:S04]  /*3c20*/  STG.E desc[UR8][R2.64+0x4800], R41 ;  /* 0x0048002902007986 */ /* 0x000fe8000c101908 */
[----:B0-----:R-:W-:Y:S01]  /*3c30*/  STG.E desc[UR8][R4.64+0x4800], R53 ;  /* 0x0048003504007986 */ /* 0x001fe2000c101908 */
[----:B------:R-:W-:Y:S05]  /*3c40*/  EXIT ;  /* 0x000000000000794d */ /* 0x000fea0003800000 */
.L_x_223:
        /* <DEDUP_REMOVED lines=11> */
.L_x_259:


//--------------------- .text._ZN3cub18CUB_300001_SM_10006detail11EmptyKernelIvEEvv --------------------------
	.section	.text._ZN3cub18CUB_300001_SM_10006detail11EmptyKernelIvEEvv,"ax",@progbits
	.align	128
        .global         _ZN3cub18CUB_300001_SM_10006detail11EmptyKernelIvEEvv
        .type           _ZN3cub18CUB_300001_SM_10006detail11EmptyKernelIvEEvv,@function
        .size           _ZN3cub18CUB_300001_SM_10006detail11EmptyKernelIvEEvv,(.L_x_260 - _ZN3cub18CUB_300001_SM_10006detail11EmptyKernelIvEEvv)
        .other          _ZN3cub18CUB_300001_SM_10006detail11EmptyKernelIvEEvv,@"STO_CUDA_ENTRY STV_DEFAULT"
_ZN3cub18CUB_300001_SM_10006detail11EmptyKernelIvEEvv:
.text._ZN3cub18CUB_300001_SM_10006detail11EmptyKernelIvEEvv:
[----:B------:R-:W-:Y:S01]  /*0000*/  LDC R1, c[0x0][0x37c] ;  /* 0x0000df00ff017b82 */ /* 0x000fe20000000800 */
[----:B------:R-:W-:Y:S05]  /*0010*/  EXIT ;  /* 0x000000000000794d */ /* 0x000fea0003800000 */
.L_x_224:
        /* <DEDUP_REMOVED lines=14> */
.L_x_260:


//--------------------- .text._Z12book_ticketsiPiS_S_S_S_S_S_S_S_S_S_S_S_ --------------------------
	.section	.text._Z12book_ticketsiPiS_S_S_S_S_S_S_S_S_S_S_S_,"ax",@progbits
	.align	128
        .global         _Z12book_ticketsiPiS_S_S_S_S_S_S_S_S_S_S_S_
        .type           _Z12book_ticketsiPiS_S_S_S_S_S_S_S_S_S_S_S_,@function
        .size           _Z12book_ticketsiPiS_S_S_S_S_S_S_S_S_S_S_S_,(.L_x_261 - _Z12book_ticketsiPiS_S_S_S_S_S_S_S_S_S_S_S_)
        .other          _Z12book_ticketsiPiS_S_S_S_S_S_S_S_S_S_S_S_,@"STO_CUDA_ENTRY STV_DEFAULT"
_Z12book_ticketsiPiS_S_S_S_S_S_S_S_S_S_S_S_:
.text._Z12book_ticketsiPiS_S_S_S_S_S_S_S_S_S_S_S_:
[----:B------:R-:W-:Y:S01]  /*0000*/  LDC R1, c[0x0][0x37c] ;  /* 0x0000df00ff017b82 */ /* 0x000fe20000000800 */
[----:B------:R-:W0:Y:S07]  /*0010*/  S2R R8, SR_TID.X ;  /* 0x0000000000087919 */ /* 0x000e2e0000002100 */
[----:B------:R-:W1:Y:S01]  /*0020*/  S2UR UR4, SR_CTAID.X ;  /* 0x00000000000479c3 */ /* 0x000e620000002500 */
[----:B------:R-:W2:Y:S01]  /*0030*/  LDCU UR5, c[0x0][0x380] ;  /* 0x00007000ff0577ac */ /* 0x000ea20008000800 */
[----:B-1----:R-:W-:-:S06]  /*0040*/  USHF.L.U32 UR4, UR4, 0xa, URZ ;  /* 0x0000000a04047899 */ /* 0x002fcc00080006ff */
[----:B0-----:R-:W-:-:S04]  /*0050*/  LOP3.LUT R8, R8, UR4, RZ, 0xfc, !PT ;  /* 0x0000000408087c12 */ /* 0x001fc8000f8efcff */
[----:B--2---:R-:W-:-:S13]  /*0060*/  ISETP.GE.AND P0, PT, R8, UR5, PT ;  /* 0x0000000508007c0c */ /* 0x004fda000bf06270 */
[----:B------:R-:W-:Y:S05]  /*0070*/  @P0 EXIT ;  /* 0x000000000000094d */ /* 0x000fea0003800000 */
[----:B------:R-:W0:Y:S01]  /*0080*/  LDC.64 R4, c[0x0][0x398] ;  /* 0x0000e600ff047b82 */ /* 0x000e220000000a00 */
[----:B------:R-:W1:Y:S07]  /*0090*/  LDCU.64 UR6, c[0x0][0x358] ;  /* 0x00006b00ff0677ac */ /* 0x000e6e0008000a00 */
[----:B------:R-:W2:Y:S08]  /*00a0*/  LDC.64 R2, c[0x0][0x3b0] ;  /* 0x0000ec00ff027b82 */ /* 0x000eb00000000a00 */
[----:B------:R-:W3:Y:S01]  /*00b0*/  LDC.64 R12, c[0x0][0x3b8] ;  /* 0x0000ee00ff0c7b82 */ /* 0x000ee20000000a00 */
[----:B0-----:R-:W-:-:S07]  /*00c0*/  IMAD.WIDE R4, R8, 0x4, R4 ;  /* 0x0000000408047825 */ /* 0x001fce00078e0204 */
[----:B------:R-:W0:Y:S01]  /*00d0*/  LDC.64 R16, c[0x0][0x3a0] ;  /* 0x0000e800ff107b82 */ /* 0x000e220000000a00 */
[----:B-1----:R-:W2:Y:S07]  /*00e0*/  LDG.E R4, desc[UR6][R4.64] ;  /* 0x0000000604047981 */ /* 0x002eae000c1e1900 */
[----:B------:R-:W1:Y:S08]  /*00f0*/  LDC.64 R14, c[0x0][0x3a8] ;  /* 0x0000ea00ff0e7b82 */ /* 0x000e700000000a00 */
[----:B------:R-:W4:Y:S08]  /*0100*/  LDC.64 R18, c[0x0][0x3d0] ;  /* 0x0000f400ff127b82 */ /* 0x000f300000000a00 */
[----:B------:R-:W4:Y:S01]  /*0110*/  LDC.64 R20, c[0x0][0x3c0] ;  /* 0x0000f000ff147b82 */ /* 0x000f220000000a00 */
[----:B--2---:R-:W-:-:S04]  /*0120*/  IMAD.WIDE R2, R4, 0x4, R2 ;  /* 0x0000000404027825 */ /* 0x004fc800078e0202 */
[C---:B---3--:R-:W-:Y:S01]  /*0130*/  IMAD.WIDE R12, R4.reuse, 0x4, R12 ;  /* 0x00000004040c7825 */ /* 0x048fe200078e020c */
[----:B------:R-:W2:Y:S04]  /*0140*/  LDG.E R7, desc[UR6][R2.64] ;  /* 0x0000000602077981 */ /* 0x000ea8000c1e1900 */
[----:B------:R-:W2:Y:S01]  /*0150*/  LDG.E R0, desc[UR6][R12.64] ;  /* 0x000000060c007981 */ /* 0x000ea2000c1e1900 */
[----:B0-----:R-:W-:Y:S01]  /*0160*/  IMAD.WIDE R16, R4, 0x4, R16 ;  /* 0x0000000404107825 */ /* 0x001fe200078e0210 */
[----:B--2---:R-:W-:-:S13]  /*0170*/  ISETP.GT.AND P0, PT, R7, R0, PT ;  /* 0x000000000700720c */ /* 0x004fda0003f04270 */
[----:B------:R-:W-:Y:S04]  /*0180*/  @P0 STG.E desc[UR6][R2.64], R0 ;  /* 0x0000000002000986 */ /* 0x000fe8000c101906 */
[----:B------:R0:W-:Y:S04]  /*0190*/  @P0 STG.E desc[UR6][R12.64], R7 ;  /* 0x000000070c000986 */ /* 0x0001e8000c101906 */
[----:B------:R-:W2:Y:S01]  /*01a0*/  LDG.E R10, desc[UR6][R16.64] ;  /* 0x00000006100a7981 */ /* 0x000ea2000c1e1900 */
[----:B-1----:R-:W-:-:S03]  /*01b0*/  IMAD.WIDE R14, R4, 0x4, R14 ;  /* 0x00000004040e7825 */ /* 0x002fc600078e020e */
[----:B------:R-:W3:Y:S04]  /*01c0*/  @P0 LDG.E R5, desc[UR6][R2.64] ;  /* 0x0000000602050981 */ /* 0x000ee8000c1e1900 */
[----:B------:R1:W5:Y:S01]  /*01d0*/  LDG.E R11, desc[UR6][R14.64] ;  /* 0x000000060e0b7981 */ /* 0x000362000c1e1900 */
[----:B0-----:R-:W0:Y:S01]  /*01e0*/  LDC.64 R12, c[0x0][0x3d8] ;  /* 0x0000f600ff0c7b82 */ /* 0x001e220000000a00 */
[----:B------:R-:W-:Y:S01]  /*01f0*/  ISETP.NE.AND P1, PT, R8, RZ, PT ;  /* 0x000000ff0800720c */ /* 0x000fe20003f25270 */
[----:B--2---:R-:W-:-:S04]  /*0200*/  IMAD R9, R10, 0x1c, RZ ;  /* 0x0000001c0a097824 */ /* 0x004fc800078e02ff */
[----:B----4-:R-:W-:-:S05]  /*0210*/  IMAD.WIDE R18, R9, 0x4, R18 ;  /* 0x0000000409127825 */ /* 0x010fca00078e0212 */
[----:B------:R1:W5:Y:S01]  /*0220*/  LDG.E R6, desc[UR6][R18.64] ;  /* 0x0000000612067981 */ /* 0x000362000c1e1900 */
[----:B------:R-:W-:Y:S01]  /*0230*/  BSSY.RECONVERGENT B0, `(.L_x_225) ;  /* 0x00000d2000007945 */ /* 0x000fe20003800200 */
[----:B------:R-:W-:Y:S02]  /*0240*/  @P0 IMAD.MOV.U32 R0, RZ, RZ, R7 ;  /* 0x000000ffff000224 */ /* 0x000fe400078e0007 */
[----:B---3--:R-:W-:Y:S02]  /*0250*/  @P0 IMAD.MOV.U32 R7, RZ, RZ, R5 ;  /* 0x000000ffff070224 */ /* 0x008fe400078e0005 */
[----:B------:R-:W-:-:S04]  /*0260*/  IMAD.WIDE R2, R4, 0x4, R20 ;  /* 0x0000000404027825 */ /* 0x000fc800078e0214 */
[----:B0-----:R-:W-:Y:S01]  /*0270*/  IMAD.WIDE R4, R4, 0x4, R12 ;  /* 0x0000000404047825 */ /* 0x001fe200078e020c */
[----:B-1----:R-:W-:Y:S06]  /*0280*/  @!P1 BRA `(.L_x_226) ;  /* 0x0000000400c89947 */ /* 0x002fec0003800000 */
[----:B------:R-:W0:Y:S08]  /*0290*/  LDC.64 R14, c[0x0][0x3c8] ;  /* 0x0000f200ff0e7b82 */ /* 0x000e300000000a00 */
[----:B------:R-:W1:Y:S01]  /*02a0*/  LDC.64 R12, c[0x0][0x3e0] ;  /* 0x0000f800ff0c7b82 */ /* 0x000e620000000a00 */
[----:B0-----:R-:W-:-:S05]  /*02b0*/  IMAD.WIDE R14, R8, 0x4, R14 ;  /* 0x00000004080e7825 */ /* 0x001fca00078e020e */
[----:B------:R-:W2:Y:S04]  /*02c0*/  LDG.E R9, desc[UR6][R14.64] ;  /* 0x000000060e097981 */ /* 0x000ea8000c1e1900 */
[----:B------:R-:W2:Y:S02]  /*02d0*/  LDG.E R16, desc[UR6][R14.64+-0x4] ;  /* 0xfffffc060e107981 */ /* 0x000ea4000c1e1900 */
[----:B--2---:R-:W-:Y:S01]  /*02e0*/  ISETP.NE.AND P0, PT, R9, R16, PT ;  /* 0x000000100900720c */ /* 0x004fe20003f05270 */
[----:B-1----:R-:W-:Y:S01]  /*02f0*/  IMAD.WIDE R8, R8, 0x4, R12 ;  /* 0x0000000408087825 */ /* 0x002fe200078e020c */
[----:B------:R-:W-:-:S03]  /*0300*/  IADD3 R16, PT, PT, R0, -R7, RZ ;  /* 0x8000000700107210 */ /* 0x000fc60007ffe0ff */
[----:B-----5:R-:W-:Y:S01]  /*0310*/  IMAD R13, R11, 0x32, RZ ;  /* 0x000000320b0d7824 */ /* 0x020fe200078e02ff */
[----:B------:R-:W-:-:S07]  /*0320*/  LOP3.LUT R12, R16, 0x3, RZ, 0xc0, !PT ;  /* 0x00000003100c7812 */ /* 0x000fce00078ec0ff */
.L_x_228:
[----:B------:R-:W-:Y:S05]  /*0330*/  @P0 BRA `(.L_x_227) ;  /* 0x00000000001c0947 */ /* 0x000fea0003800000 */
[----:B------:R-:W2:Y:S02]  /*0340*/  LDG.E R14, desc[UR6][R8.64+-0x4] ;  /* 0xfffffc06080e7981 */ /* 0x000ea4000c1e1900 */
[----:B--2---:R-:W-:-:S13]  /*0350*/  ISETP.NE.AND P1, PT, R14, RZ, PT ;  /* 0x000000ff0e00720c */ /* 0x004fda0003f25270 */
[----:B------:R-:W-:Y:S05]  /*0360*/  @P1 BRA `(.L_x_227) ;  /* 0x0000000000101947 */ /* 0x000fea0003800000 */
[----:B------:R-:W2:Y:S02]  /*0370*/  LDG.E R14, desc[UR6][R8.64] ;  /* 0x00000006080e7981 */ /* 0x000ea4000c1e1900 */
[----:B--2---:R-:W-:-:S13]  /*0380*/  ISETP.NE.AND P1, PT, R14, RZ, PT ;  /* 0x000000ff0e00720c */ /* 0x004fda0003f25270 */
[----:B------:R-:W-:Y:S05]  /*0390*/  @!P1 BRA `(.L_x_228) ;  /* 0xfffffffc00e49947 */ /* 0x000fea000383ffff */
[----:B------:R-:W-:Y:S05]  /*03a0*/  BRA `(.L_x_229) ;  /* 0x0000000800e87947 */ /* 0x000fea0003800000 */
.L_x_227:
[----:B------:R-:W-:Y:S01]  /*03b0*/  ISETP.GT.AND P0, PT, R0, R7, PT ;  /* 0x000000070000720c */ /* 0x000fe20003f04270 */
[----:B------:R-:W-:Y:S01]  /*03c0*/  IMAD R11, R10, 0x19, R11 ;  /* 0x000000190a0b7824 */ /* 0x000fe200078e020b */
[----:B------:R-:W-:Y:S03]  /*03d0*/  BSSY.RECONVERGENT B1, `(.L_x_230) ;  /* 0x0000016000017945 */ /* 0x000fe60003800200 */
[----:B------:R-:W-:-:S08]  /*03e0*/  IMAD R16, R11, 0x32, -R6 ;  /* 0x000000320b107824 */ /* 0x000fd000078e0a06 */
[----:B------:R-:W-:Y:S05]  /*03f0*/  @!P0 BRA `(.L_x_231) ;  /* 0x00000000004c8947 */ /* 0x000fea0003800000 */
[----:B------:R-:W0:Y:S01]  /*0400*/  LDC.64 R14, c[0x0][0x3e8] ;  /* 0x0000fa00ff0e7b82 */ /* 0x000e220000000a00 */
[----:B------:R-:W-:-:S04]  /*0410*/  IMAD.IADD R11, R7, 0x1, R16 ;  /* 0x00000001070b7824 */ /* 0x000fc800078e0210 */
[----:B0-----:R-:W-:Y:S02]  /*0420*/  IMAD.WIDE R14, R11, 0x4, R14 ;  /* 0x000000040b0e7825 */ /* 0x001fe400078e020e */
[----:B------:R-:W2:Y:S04]  /*0430*/  LDG.E R11, desc[UR6][R2.64] ;  /* 0x00000006020b7981 */ /* 0x000ea8000c1e1900 */
[----:B------:R-:W2:Y:S02]  /*0440*/  LDG.E R14, desc[UR6][R14.64] ;  /* 0x000000060e0e7981 */ /* 0x000ea4000c1e1900 */
[----:B--2---:R-:W-:-:S13]  /*0450*/  ISETP.GE.AND P0, PT, R14, R11, PT ;  /* 0x0000000b0e00720c */ /* 0x004fda0003f06270 */
[----:B------:R-:W-:Y:S05]  /*0460*/  @!P0 BRA `(.L_x_232) ;  /* 0x0000000000288947 */ /* 0x000fea0003800000 */
[----:B------:R-:W0:Y:S01]  /*0470*/  LDC.64 R14, c[0x0][0x3e8] ;  /* 0x0000fa00ff0e7b82 */ /* 0x000e220000000a00 */
[----:B------:R-:W-:-:S07]  /*0480*/  IMAD.MOV.U32 R17, RZ, RZ, R7 ;  /* 0x000000ffff117224 */ /* 0x000fce00078e0007 */
.L_x_233:
[----:B------:R-:W-:-:S04]  /*0490*/  IADD3 R17, PT, PT, R17, 0x1, RZ ;  /* 0x0000000111117810 */ /* 0x000fc80007ffe0ff */
[----:B------:R-:W-:-:S13]  /*04a0*/  ISETP.NE.AND P0, PT, R17, R0, PT ;  /* 0x000000001100720c */ /* 0x000fda0003f05270 */
[----:B------:R-:W-:Y:S05]  /*04b0*/  @!P0 BRA `(.L_x_231) ;  /* 0x00000000001c8947 */ /* 0x000fea0003800000 */
[----:B------:R-:W-:-:S04]  /*04c0*/  IMAD.IADD R19, R17, 0x1, R16 ;  /* 0x0000000111137824 */ /* 0x000fc800078e0210 */
[----:B0-----:R-:W-:-:S06]  /*04d0*/  IMAD.WIDE R18, R19, 0x4, R14 ;  /* 0x0000000413127825 */ /* 0x001fcc00078e020e */
[----:B------:R-:W2:Y:S02]  /*04e0*/  LDG.E R18, desc[UR6][R18.64] ;  /* 0x0000000612127981 */ /* 0x000ea4000c1e1900 */
[----:B--2---:R-:W-:-:S13]  /*04f0*/  ISETP.GE.AND P0, PT, R18, R11, PT ;  /* 0x0000000b1200720c */ /* 0x004fda0003f06270 */
[----:B------:R-:W-:Y:S05]  /*0500*/  @P0 BRA `(.L_x_233) ;  /* 0xfffffffc00e00947 */ /* 0x000fea000383ffff */
.L_x_232:
[----:B------:R-:W-:-:S05]  /*0510*/  HFMA2 R11, -RZ, RZ, 0, 5.9604644775390625e-08 ;  /* 0x00000001ff0b7431 */ /* 0x000fca00000001ff */
[----:B------:R1:W-:Y:S02]  /*0520*/  STG.E desc[UR6][R8.64], R11 ;  /* 0x0000000b08007986 */ /* 0x0003e4000c101906 */
.L_x_231:
[----:B------:R-:W-:Y:S05]  /*0530*/  BSYNC.RECONVERGENT B1 ;  /* 0x0000000000017941 */ /* 0x000fea0003800200 */
.L_x_230:
[----:B-1----:R-:W2:Y:S01]  /*0540*/  LDG.E R11, desc[UR6][R8.64] ;  /* 0x00000006080b7981 */ /* 0x002ea2000c1e1900 */
[----:B------:R-:W-:Y:S01]  /*0550*/  BSSY.RECONVERGENT B1, `(.L_x_234) ;  /* 0x0000042000017945 */ /* 0x000fe20003800200 */
[----:B--2---:R-:W-:-:S13]  /*0560*/  ISETP.NE.AND P0, PT, R11, RZ, PT ;  /* 0x000000ff0b00720c */ /* 0x004fda0003f05270 */
[----:B------:R-:W-:Y:S05]  /*0570*/  @P0 BRA `(.L_x_235) ;  /* 0x0000000000fc0947 */ /* 0x000fea0003800000 */
[----:B------:R-:W-:Y:S01]  /*0580*/  ISETP.GT.AND P0, PT, R0, R7, PT ;  /* 0x000000070000720c */ /* 0x000fe20003f04270 */
[----:B------:R-:W-:-:S12]  /*0590*/  BSSY.RECONVERGENT B2, `(.L_x_236) ;  /* 0x000003b000027945 */ /* 0x000fd80003800200 */
[----:B------:R-:W-:Y:S05]  /*05a0*/  @!P0 BRA `(.L_x_237) ;  /* 0x0000000000e48947 */ /* 0x000fea0003800000 */
[----:B------:R-:W-:Y:S01]  /*05b0*/  ISETP.NE.AND P0, PT, R12, RZ, PT ;  /* 0x000000ff0c00720c */ /* 0x000fe20003f05270 */
[----:B------:R-:W-:Y:S01]  /*05c0*/  BSSY.RECONVERGENT B3, `(.L_x_238) ;  /* 0x0000019000037945 */ /* 0x000fe20003800200 */
[----:B------:R-:W-:-:S11]  /*05d0*/  IMAD.MOV.U32 R11, RZ, RZ, R7 ;  /* 0x000000ffff0b7224 */ /* 0x000fd600078e0007 */
[----:B------:R-:W-:Y:S05]  /*05e0*/  @!P0 BRA `(.L_x_239) ;  /* 0x0000000000588947 */ /* 0x000fea0003800000 */
[----:B0-----:R-:W0:Y:S01]  /*05f0*/  LDC.64 R14, c[0x0][0x3e8] ;  /* 0x0000fa00ff0e7b82 */ /* 0x001e220000000a00 */
[----:B------:R-:W-:-:S05]  /*0600*/  IADD3 R11, PT, PT, R7, R16, RZ ;  /* 0x00000010070b7210 */ /* 0x000fca0007ffe0ff */
[----:B0-----:R-:W-:Y:S02]  /*0610*/  IMAD.WIDE R14, R11, 0x4, R14 ;  /* 0x000000040b0e7825 */ /* 0x001fe400078e020e */
[----:B------:R-:W2:Y:S04]  /*0620*/  LDG.E R11, desc[UR6][R2.64] ;  /* 0x00000006020b7981 */ /* 0x000ea8000c1e1900 */
[----:B------:R-:W2:Y:S01]  /*0630*/  LDG.E R16, desc[UR6][R14.64] ;  /* 0x000000060e107981 */ /* 0x000ea2000c1e1900 */
[----:B------:R-:W-:Y:S01]  /*0640*/  ISETP.NE.AND P0, PT, R12, 0x1, PT ;  /* 0x000000010c00780c */ /* 0x000fe20003f05270 */
[----:B--2---:R-:W-:Y:S01]  /*0650*/  IMAD.IADD R17, R16, 0x1, -R11 ;  /* 0x0000000110117824 */ /* 0x004fe200078e0a0b */
[----:B------:R-:W-:-:S04]  /*0660*/  IADD3 R11, PT, PT, R7, 0x1, RZ ;  /* 0x00000001070b7810 */ /* 0x000fc80007ffe0ff */
[----:B------:R1:W-:Y:S07]  /*0670*/  STG.E desc[UR6][R14.64], R17 ;  /* 0x000000110e007986 */ /* 0x0003ee000c101906 */
[----:B------:R-:W-:Y:S05]  /*0680*/  @!P0 BRA `(.L_x_239) ;  /* 0x0000000000308947 */ /* 0x000fea0003800000 */
[----:B------:R-:W1:Y:S04]  /*0690*/  LDG.E R11, desc[UR6][R2.64] ;  /* 0x00000006020b7981 */ /* 0x000e68000c1e1900 */
[----:B------:R-:W1:Y:S01]  /*06a0*/  LDG.E R16, desc[UR6][R14.64+0x4] ;  /* 0x000004060e107981 */ /* 0x000e62000c1e1900 */
[----:B------:R-:W-:Y:S01]  /*06b0*/  ISETP.NE.AND P0, PT, R12, 0x2, PT ;  /* 0x000000020c00780c */ /* 0x000fe20003f05270 */
[----:B-1----:R-:W-:Y:S01]  /*06c0*/  IMAD.IADD R17, R16, 0x1, -R11 ;  /* 0x0000000110117824 */ /* 0x002fe200078e0a0b */
[----:B------:R-:W-:-:S04]  /*06d0*/  IADD3 R11, PT, PT, R7, 0x2, RZ ;  /* 0x00000002070b7810 */ /* 0x000fc80007ffe0ff */
[----:B------:R2:W-:Y:S07]  /*06e0*/  STG.E desc[UR6][R14.64+0x4], R17 ;  /* 0x000004110e007986 */ /* 0x0005ee000c101906 */
[----:B------:R-:W-:Y:S05]  /*06f0*/  @!P0 BRA `(.L_x_239) ;  /* 0x0000000000148947 */ /* 0x000fea0003800000 */
[----:B------:R-:W2:Y:S04]  /*0700*/  LDG.E R11, desc[UR6][R2.64] ;  /* 0x00000006020b7981 */ /* 0x000ea8000c1e1900 */
[----:B------:R-:W2:Y:S02]  /*0710*/  LDG.E R12, desc[UR6][R14.64+0x8] ;  /* 0x000008060e0c7981 */ /* 0x000ea4000c1e1900 */
[----:B--2---:R-:W-:Y:S01]  /*0720*/  IMAD.IADD R17, R12, 0x1, -R11 ;  /* 0x000000010c117824 */ /* 0x004fe200078e0a0b */
[----:B------:R-:W-:-:S04]  /*0730*/  IADD3 R11, PT, PT, R7, 0x3, RZ ;  /* 0x00000003070b7810 */ /* 0x000fc80007ffe0ff */
[----:B------:R3:W-:Y:S03]  /*0740*/  STG.E desc[UR6][R14.64+0x8], R17 ;  /* 0x000008110e007986 */ /* 0x0007e6000c101906 */
.L_x_239:
[----:B------:R-:W-:Y:S05]  /*0750*/  BSYNC.RECONVERGENT B3 ;  /* 0x0000000000037941 */ /* 0x000fea0003800200 */
.L_x_238:
[----:B------:R-:W-:-:S05]  /*0760*/  IMAD.IADD R12, R7, 0x1, -R0 ;  /* 0x00000001070c7824 */ /* 0x000fca00078e0a00 */
[----:B------:R-:W-:-:S13]  /*0770*/  ISETP.GT.U32.AND P0, PT, R12, -0x4, PT ;  /* 0xfffffffc0c00780c */ /* 0x000fda0003f04070 */
[----:B------:R-:W-:Y:S05]  /*0780*/  @P0 BRA `(.L_x_237) ;  /* 0x00000000006c0947 */ /* 0x000fea0003800000 */
[----:B-123--:R-:W1:Y:S01]  /*0790*/  LDC.64 R16, c[0x0][0x3e8] ;  /* 0x0000fa00ff107b82 */ /* 0x00ee620000000a00 */
[----:B------:R-:W-:Y:S01]  /*07a0*/  IMAD R12, R10, 0x4e2, R11 ;  /* 0x000004e20a0c7824 */ /* 0x000fe200078e020b */
[----:B0-----:R-:W-:-:S04]  /*07b0*/  IADD3 R14, PT, PT, R11, -R0, RZ ;  /* 0x800000000b0e7210 */ /* 0x001fc80007ffe0ff */
[----:B------:R-:W-:Y:S02]  /*07c0*/  IADD3 R15, PT, PT, -R6, R12, R13 ;  /* 0x0000000c060f7210 */ /* 0x000fe40007ffe10d */
[----:B-1----:R-:W-:-:S05]  /*07d0*/  IADD3 R10, P0, PT, R16, 0x8, RZ ;  /* 0x00000008100a7810 */ /* 0x002fca0007f1e0ff */
[----:B------:R-:W-:-:S08]  /*07e0*/  IMAD.X R11, RZ, RZ, R17, P0 ;  /* 0x000000ffff0b7224 */ /* 0x000fd000000e0611 */
.L_x_240:
[----:B0-----:R-:W-:Y:S01]  /*07f0*/  IMAD.WIDE R12, R15, 0x4, R10 ;  /* 0x000000040f0c7825 */ /* 0x001fe200078e020a */
[----:B------:R-:W2:Y:S04]  /*0800*/  LDG.E R6, desc[UR6][R2.64] ;  /* 0x0000000602067981 */ /* 0x000ea8000c1e1900 */
[----:B------:R-:W2:Y:S04]  /*0810*/  LDG.E R17, desc[UR6][R12.64+-0x8] ;  /* 0xfffff8060c117981 */ /* 0x000ea8000c1e1900 */
[----:B------:R-:W3:Y:S04]  /*0820*/  LDG.E R19, desc[UR6][R12.64+-0x4] ;  /* 0xfffffc060c137981 */ /* 0x000ee8000c1e1900 */
[----:B------:R-:W4:Y:S04]  /*0830*/  LDG.E R21, desc[UR6][R12.64] ;  /* 0x000000060c157981 */ /* 0x000f28000c1e1900 */
[----:B------:R-:W5:Y:S01]  /*0840*/  LDG.E R23, desc[UR6][R12.64+0x4] ;  /* 0x000004060c177981 */ /* 0x000f62000c1e1900 */
[----:B--2---:R-:W-:-:S05]  /*0850*/  IADD3 R17, PT, PT, -R6, R17, RZ ;  /* 0x0000001106117210 */ /* 0x004fca0007ffe1ff */
[----:B------:R0:W-:Y:S04]  /*0860*/  STG.E desc[UR6][R12.64+-0x8], R17 ;  /* 0xfffff8110c007986 */ /* 0x0001e8000c101906 */
[----:B------:R-:W3:Y:S02]  /*0870*/  LDG.E R6, desc[UR6][R2.64] ;  /* 0x0000000602067981 */ /* 0x000ee4000c1e1900 */
[----:B---3--:R-:W-:-:S05]  /*0880*/  IMAD.IADD R19, R19, 0x1, -R6 ;  /* 0x0000000113137824 */ /* 0x008fca00078e0a06 */
[----:B------:R0:W-:Y:S04]  /*0890*/  STG.E desc[UR6][R12.64+-0x4], R19 ;  /* 0xfffffc130c007986 */ /* 0x0001e8000c101906 */
[----:B------:R-:W4:Y:S02]  /*08a0*/  LDG.E R6, desc[UR6][R2.64] ;  /* 0x0000000602067981 */ /* 0x000f24000c1e1900 */
[----:B----4-:R-:W-:-:S05]  /*08b0*/  IADD3 R21, PT, PT, -R6, R21, RZ ;  /* 0x0000001506157210 */ /* 0x010fca0007ffe1ff */
[----:B------:R0:W-:Y:S04]  /*08c0*/  STG.E desc[UR6][R12.64], R21 ;  /* 0x000000150c007986 */ /* 0x0001e8000c101906 */
[----:B------:R-:W5:Y:S01]  /*08d0*/  LDG.E R6, desc[UR6][R2.64] ;  /* 0x0000000602067981 */ /* 0x000f62000c1e1900 */
[----:B------:R-:W-:-:S04]  /*08e0*/  IADD3 R14, PT, PT, R14, 0x4, RZ ;  /* 0x000000040e0e7810 */ /* 0x000fc80007ffe0ff */
[----:B------:R-:W-:Y:S01]  /*08f0*/  ISETP.NE.AND P0, PT, R14, RZ, PT ;  /* 0x000000ff0e00720c */ /* 0x000fe20003f05270 */
[----:B------:R-:W-:Y:S02]  /*0900*/  VIADD R15, R15, 0x4 ;  /* 0x000000040f0f7836 */ /* 0x000fe40000000000 */
[----:B-----5:R-:W-:-:S05]  /*0910*/  IMAD.IADD R23, R23, 0x1, -R6 ;  /* 0x0000000117177824 */ /* 0x020fca00078e0a06 */
[----:B------:R0:W-:Y:S05]  /*0920*/  STG.E desc[UR6][R12.64+0x4], R23 ;  /* 0x000004170c007986 */ /* 0x0001ea000c101906 */
[----:B------:R-:W-:Y:S05]  /*0930*/  @P0 BRA `(.L_x_240) ;  /* 0xfffffffc00ac0947 */ /* 0x000fea000383ffff */
.L_x_237:
[----:B------:R-:W-:Y:S05]  /*0940*/  BSYNC.RECONVERGENT B2 ;  /* 0x0000000000027941 */ /* 0x000fea0003800200 */
.L_x_236:
[----:B------:R-:W-:-:S05]  /*0950*/  MOV R11, 0x1 ;  /* 0x00000001000b7802 */ /* 0x000fca0000000f00 */
[----:B------:R4:W-:Y:S02]  /*0960*/  STG.E desc[UR6][R4.64], R11 ;  /* 0x0000000b04007986 */ /* 0x0009e4000c101906 */
.L_x_235:
[----:B------:R-:W-:Y:S05]  /*0970*/  BSYNC.RECONVERGENT B1 ;  /* 0x0000000000017941 */ /* 0x000fea0003800200 */
.L_x_234:
[----:B----4-:R-:W-:-:S05]  /*0980*/  IMAD.MOV.U32 R11, RZ, RZ, 0x1 ;  /* 0x00000001ff0b7424 */ /* 0x010fca00078e00ff */
[----:B------:R4:W-:Y:S01]  /*0990*/  STG.E desc[UR6][R8.64], R11 ;  /* 0x0000000b08007986 */ /* 0x0009e2000c101906 */
[----:B------:R-:W-:Y:S05]  /*09a0*/  BRA `(.L_x_229) ;  /* 0x0000000400687947 */ /* 0x000fea0003800000 */
.L_x_226:
[----:B------:R-:W-:Y:S01]  /*09b0*/  ISETP.GT.AND P0, PT, R0, R7, PT ;  /* 0x000000070000720c */ /* 0x000fe20003f04270 */
[----:B------:R-:W-:-:S12]  /*09c0*/  BSSY.RECONVERGENT B1, `(.L_x_241) ;  /* 0x0000018000017945 */ /* 0x000fd80003800200 */
[----:B------:R-:W-:Y:S05]  /*09d0*/  @!P0 BRA `(.L_x_242) ;  /* 0x0000000000588947 */ /* 0x000fea0003800000 */
[----:B------:R-:W0:Y:S01]  /*09e0*/  LDC.64 R8, c[0x0][0x3e8] ;  /* 0x0000fa00ff087b82 */ /* 0x000e220000000a00 */
[----:B-----5:R-:W-:Y:S01]  /*09f0*/  IMAD R13, R10, 0x19, R11 ;  /* 0x000000190a0d7824 */ /* 0x020fe200078e020b */
[----:B------:R-:W2:Y:S03]  /*0a00*/  LDG.E R14, desc[UR6][R2.64] ;  /* 0x00000006020e7981 */ /* 0x000ea6000c1e1900 */
[----:B------:R-:W-:-:S05]  /*0a10*/  IMAD R16, R13, 0x32, -R6 ;  /* 0x000000320d107824 */ /* 0x000fca00078e0a06 */
[----:B------:R-:W-:-:S05]  /*0a20*/  IADD3 R13, PT, PT, R7, R16, RZ ;  /* 0x00000010070d7210 */ /* 0x000fca0007ffe0ff */
[----:B0-----:R-:W-:-:S06]  /*0a30*/  IMAD.WIDE R8, R13, 0x4, R8 ;  /* 0x000000040d087825 */ /* 0x001fcc00078e0208 */
[----:B------:R-:W2:Y:S02]  /*0a40*/  LDG.E R9, desc[UR6][R8.64] ;  /* 0x0000000608097981 */ /* 0x000ea4000c1e1900 */
[----:B--2---:R-:W-:-:S13]  /*0a50*/  ISETP.GE.AND P0, PT, R9, R14, PT ;  /* 0x0000000e0900720c */ /* 0x004fda0003f06270 */
[----:B------:R-:W-:Y:S05]  /*0a60*/  @!P0 BRA `(.L_x_243) ;  /* 0x0000000000288947 */ /* 0x000fea0003800000 */
[----:B------:R-:W0:Y:S01]  /*0a70*/  LDC.64 R8, c[0x0][0x3e8] ;  /* 0x0000fa00ff087b82 */ /* 0x000e220000000a00 */
[----:B------:R-:W-:-:S07]  /*0a80*/  IMAD.MOV.U32 R15, RZ, RZ, R7 ;  /* 0x000000ffff0f7224 */ /* 0x000fce00078e0007 */
.L_x_244:
        /* <DEDUP_REMOVED lines=8> */
.L_x_243:
[----:B------:R-:W0:Y:S01]  /*0b10*/  LDC.64 R8, c[0x0][0x3e0] ;  /* 0x0000f800ff087b82 */ /* 0x000e220000000a00 */
[----:B------:R-:W-:-:S05]  /*0b20*/  HFMA2 R13, -RZ, RZ, 0, 5.9604644775390625e-08 ;  /* 0x00000001ff0d7431 */ /* 0x000fca00000001ff */
[----:B0-----:R1:W-:Y:S02]  /*0b30*/  STG.E desc[UR6][R8.64], R13 ;  /* 0x0000000d08007986 */ /* 0x0013e4000c101906 */
.L_x_242:
[----:B------:R-:W-:Y:S05]  /*0b40*/  BSYNC.RECONVERGENT B1 ;  /* 0x0000000000017941 */ /* 0x000fea0003800200 */
.L_x_241:
[----:B01----:R-:W0:Y:S02]  /*0b50*/  LDC.64 R8, c[0x0][0x3e0] ;  /* 0x0000f800ff087b82 */ /* 0x003e240000000a00 */
[----:B0-----:R-:W2:Y:S02]  /*0b60*/  LDG.E R12, desc[UR6][R8.64] ;  /* 0x00000006080c7981 */ /* 0x001ea4000c1e1900 */
[----:B--2---:R-:W-:-:S13]  /*0b70*/  ISETP.NE.AND P0, PT, R12, RZ, PT ;  /* 0x000000ff0c00720c */ /* 0x004fda0003f05270 */
[----:B------:R-:W-:Y:S05]  /*0b80*/  @P0 BRA `(.L_x_245) ;  /* 0x0000000000e80947 */ /* 0x000fea0003800000 */
[----:B------:R-:W-:Y:S01]  /*0b90*/  ISETP.GT.AND P0, PT, R0, R7, PT ;  /* 0x000000070000720c */ /* 0x000fe20003f04270 */
[----:B------:R-:W-:-:S12]  /*0ba0*/  BSSY.RECONVERGENT B1, `(.L_x_246) ;  /* 0x0000036000017945 */ /* 0x000fd80003800200 */
[----:B------:R-:W-:Y:S05]  /*0bb0*/  @!P0 BRA `(.L_x_247) ;  /* 0x0000000000d08947 */ /* 0x000fea0003800000 */
[C-C-:B------:R-:W-:Y:S01]  /*0bc0*/  IMAD.IADD R16, R0.reuse, 0x1, -R7.reuse ;  /* 0x0000000100107824 */ /* 0x140fe200078e0a07 */
[----:B------:R-:W-:Y:S01]  /*0bd0*/  IADD3 R12, PT, PT, -R0, R7, RZ ;  /* 0x00000007000c7210 */ /* 0x000fe20007ffe1ff */
[----:B------:R-:W-:Y:S01]  /*0be0*/  BSSY.RECONVERGENT B2, `(.L_x_248) ;  /* 0x0000014000027945 */ /* 0x000fe20003800200 */
[----:B------:R-:W-:Y:S02]  /*0bf0*/  IMAD.MOV.U32 R17, RZ, RZ, R7 ;  /* 0x000000ffff117224 */ /* 0x000fe400078e0007 */
[----:B------:R-:W-:Y:S02]  /*0c00*/  LOP3.LUT P1, R16, R16, 0x3, RZ, 0xc0, !PT ;  /* 0x0000000310107812 */ /* 0x000fe4000782c0ff */
[----:B------:R-:W-:-:S11]  /*0c10*/  ISETP.GT.U32.AND P0, PT, R12, -0x4, PT ;  /* 0xfffffffc0c00780c */ /* 0x000fd60003f04070 */
[----:B------:R-:W-:Y:S05]  /*0c20*/  @!P1 BRA `(.L_x_249) ;  /* 0x00000000003c9947 */ /* 0x000fea0003800000 */
[----:B------:R-:W0:Y:S01]  /*0c30*/  LDC.64 R12, c[0x0][0x3e8] ;  /* 0x0000fa00ff0c7b82 */ /* 0x000e220000000a00 */
[----:B------:R-:W-:Y:S01]  /*0c40*/  IMAD R14, R10, 0x4e2, R7 ;  /* 0x000004e20a0e7824 */ /* 0x000fe200078e0207 */
[----:B------:R-:W-:Y:S01]  /*0c50*/  IADD3 R17, PT, PT, R16, R7, RZ ;  /* 0x0000000710117210 */ /* 0x000fe20007ffe0ff */
[----:B------:R-:W-:Y:S02]  /*0c60*/  IMAD.MOV R16, RZ, RZ, -R16 ;  /* 0x000000ffff107224 */ /* 0x000fe400078e0a10 */
[----:B-----5:R-:W-:-:S05]  /*0c70*/  IMAD R15, R11, 0x32, R14 ;  /* 0x000000320b0f7824 */ /* 0x020fca00078e020e */
[----:B------:R-:W-:-:S07]  /*0c80*/  IADD3 R19, PT, PT, -R6, R15, RZ ;  /* 0x0000000f06137210 */ /* 0x000fce0007ffe1ff */
.L_x_250:
[C---:B01----:R-:W-:Y:S01]  /*0c90*/  IMAD.WIDE R14, R19.reuse, 0x4, R12 ;  /* 0x00000004130e7825 */ /* 0x043fe200078e020c */
[----:B------:R-:W2:Y:S04]  /*0ca0*/  LDG.E R18, desc[UR6][R2.64] ;  /* 0x0000000602127981 */ /* 0x000ea8000c1e1900 */
[----:B------:R-:W2:Y:S01]  /*0cb0*/  LDG.E R21, desc[UR6][R14.64] ;  /* 0x000000060e157981 */ /* 0x000ea2000c1e1900 */
[----:B------:R-:W-:Y:S01]  /*0cc0*/  IADD3 R16, PT, PT, R16, 0x1, RZ ;  /* 0x0000000110107810 */ /* 0x000fe20007ffe0ff */
[----:B------:R-:W-:-:S03]  /*0cd0*/  VIADD R19, R19, 0x1 ;  /* 0x0000000113137836 */ /* 0x000fc60000000000 */
[----:B------:R-:W-:Y:S01]  /*0ce0*/  ISETP.NE.AND P1, PT, R16, RZ, PT ;  /* 0x000000ff1000720c */ /* 0x000fe20003f25270 */
[----:B--2---:R-:W-:-:S05]  /*0cf0*/  IMAD.IADD R21, R21, 0x1, -R18 ;  /* 0x0000000115157824 */ /* 0x004fca00078e0a12 */
[----:B------:R1:W-:Y:S07]  /*0d00*/  STG.E desc[UR6][R14.64], R21 ;  /* 0x000000150e007986 */ /* 0x0003ee000c101906 */
[----:B------:R-:W-:Y:S05]  /*0d10*/  @P1 BRA `(.L_x_250) ;  /* 0xfffffffc00dc1947 */ /* 0x000fea000383ffff */
.L_x_249:
[----:B------:R-:W-:Y:S05]  /*0d20*/  BSYNC.RECONVERGENT B2 ;  /* 0x0000000000027941 */ /* 0x000fea0003800200 */
.L_x_248:
[----:B------:R-:W-:Y:S05]  /*0d30*/  @P0 BRA `(.L_x_247) ;  /* 0x0000000000700947 */ /* 0x000fea0003800000 */
[----:B------:R-:W0:Y:S01]  /*0d40*/  LDC.64 R12, c[0x0][0x3e8] ;  /* 0x0000fa00ff0c7b82 */ /* 0x000e220000000a00 */
[----:B------:R-:W-:Y:S01]  /*0d50*/  IMAD R10, R10, 0x4e2, R17 ;  /* 0x000004e20a0a7824 */ /* 0x000fe200078e0211 */
[----:B-1----:R-:W-:-:S03]  /*0d60*/  IADD3 R14, PT, PT, R17, -R0, RZ ;  /* 0x80000000110e7210 */ /* 0x002fc60007ffe0ff */
[----:B-----5:R-:W-:-:S04]  /*0d70*/  IMAD R11, R11, 0x32, R10 ;  /* 0x000000320b0b7824 */ /* 0x020fc800078e020a */
[----:B------:R-:W-:Y:S01]  /*0d80*/  IMAD.IADD R15, R11, 0x1, -R6 ;  /* 0x000000010b0f7824 */ /* 0x000fe200078e0a06 */
[----:B0-----:R-:W-:-:S04]  /*0d90*/  IADD3 R12, P0, PT, R12, 0x8, RZ ;  /* 0x000000080c0c7810 */ /* 0x001fc80007f1e0ff */
[----:B------:R-:W-:-:S09]  /*0da0*/  IADD3.X R13, PT, PT, RZ, R13, RZ, P0, !PT ;  /* 0x0000000dff0d7210 */ /* 0x000fd200007fe4ff */
.L_x_251:
[----:B0-----:R-:W-:Y:S01]  /*0db0*/  IMAD.WIDE R10, R15, 0x4, R12 ;  /* 0x000000040f0a7825 */ /* 0x001fe200078e020c */
[----:B------:R-:W2:Y:S04]  /*0dc0*/  LDG.E R6, desc[UR6][R2.64] ;  /* 0x0000000602067981 */ /* 0x000ea8000c1e1900 */
[----:B------:R-:W2:Y:S04]  /*0dd0*/  LDG.E R17, desc[UR6][R10.64+-0x8] ;  /* 0xfffff8060a117981 */ /* 0x000ea8000c1e1900 */
[----:B------:R-:W3:Y:S04]  /*0de0*/  LDG.E R19, desc[UR6][R10.64+-0x4] ;  /* 0xfffffc060a137981 */ /* 0x000ee8000c1e1900 */
[----:B------:R-:W4:Y:S04]  /*0df0*/  LDG.E R21, desc[UR6][R10.64] ;  /* 0x000000060a157981 */ /* 0x000f28000c1e1900 */
[----:B------:R-:W5:Y:S01]  /*0e00*/  LDG.E R23, desc[UR6][R10.64+0x4] ;  /* 0x000004060a177981 */ /* 0x000f62000c1e1900 */
[----:B--2---:R-:W-:-:S05]  /*0e10*/  IMAD.IADD R17, R17, 0x1, -R6 ;  /* 0x0000000111117824 */ /* 0x004fca00078e0a06 */
[----:B------:R0:W-:Y:S04]  /*0e20*/  STG.E desc[UR6][R10.64+-0x8], R17 ;  /* 0xfffff8110a007986 */ /* 0x0001e8000c101906 */
[----:B------:R-:W3:Y:S02]  /*0e30*/  LDG.E R6, desc[UR6][R2.64] ;  /* 0x0000000602067981 */ /* 0x000ee4000c1e1900 */
[----:B---3--:R-:W-:-:S05]  /*0e40*/  IADD3 R19, PT, PT, -R6, R19, RZ ;  /* 0x0000001306137210 */ /* 0x008fca0007ffe1ff */
[----:B------:R0:W-:Y:S04]  /*0e50*/  STG.E desc[UR6][R10.64+-0x4], R19 ;  /* 0xfffffc130a007986 */ /* 0x0001e8000c101906 */
[----:B------:R-:W4:Y:S02]  /*0e60*/  LDG.E R6, desc[UR6][R2.64] ;  /* 0x0000000602067981 */ /* 0x000f24000c1e1900 */
[----:B----4-:R-:W-:-:S05]  /*0e70*/  IMAD.IADD R21, R21, 0x1, -R6 ;  /* 0x0000000115157824 */ /* 0x010fca00078e0a06 */
[----:B------:R0:W-:Y:S04]  /*0e80*/  STG.E desc[UR6][R10.64], R21 ;  /* 0x000000150a007986 */ /* 0x0001e8000c101906 */
[----:B------:R-:W5:Y:S01]  /*0e90*/  LDG.E R6, desc[UR6][R2.64] ;  /* 0x0000000602067981 */ /* 0x000f62000c1e1900 */
[----:B------:R-:W-:-:S05]  /*0ea0*/  VIADD R14, R14, 0x4 ;  /* 0x000000040e0e7836 */ /* 0x000fca0000000000 */
[----:B------:R-:W-:Y:S02]  /*0eb0*/  ISETP.NE.AND P0, PT, R14, RZ, PT ;  /* 0x000000ff0e00720c */ /* 0x000fe40003f05270 */
[----:B------:R-:W-:Y:S02]  /*0ec0*/  IADD3 R15, PT, PT, R15, 0x4, RZ ;  /* 0x000000040f0f7810 */ /* 0x000fe40007ffe0ff */
[----:B-----5:R-:W-:-:S05]  /*0ed0*/  IADD3 R23, PT, PT, -R6, R23, RZ ;  /* 0x0000001706177210 */ /* 0x020fca0007ffe1ff */
[----:B------:R0:W-:Y:S04]  /*0ee0*/  STG.E desc[UR6][R10.64+0x4], R23 ;  /* 0x000004170a007986 */ /* 0x0001e8000c101906 */
[----:B------:R-:W-:Y:S05]  /*0ef0*/  @P0 BRA `(.L_x_251) ;  /* 0xfffffffc00ac0947 */ /* 0x000fea000383ffff */
.L_x_247:
[----:B------:R-:W-:Y:S05]  /*0f00*/  BSYNC.RECONVERGENT B1 ;  /* 0x0000000000017941 */ /* 0x000fea0003800200 */
.L_x_246:
[----:B0----5:R-:W-:-:S05]  /*0f10*/  IMAD.MOV.U32 R11, RZ, RZ, 0x1 ;  /* 0x00000001ff0b7424 */ /* 0x021fca00078e00ff */
[----:B------:R0:W-:Y:S02]  /*0f20*/  STG.E desc[UR6][R4.64], R11 ;  /* 0x0000000b04007986 */ /* 0x0001e4000c101906 */
.L_x_245:
[----:B0----5:R-:W-:-:S05]  /*0f30*/  HFMA2 R11, -RZ, RZ, 0, 5.9604644775390625e-08 ;  /* 0x00000001ff0b7431 */ /* 0x021fca00000001ff */
[----:B------:R0:W-:Y:S02]  /*0f40*/  STG.E desc[UR6][R8.64], R11 ;  /* 0x0000000b08007986 */ /* 0x0001e4000c101906 */
.L_x_229:
[----:B------:R-:W-:Y:S05]  /*0f50*/  BSYNC.RECONVERGENT B0 ;  /* 0x0000000000007941 */ /* 0x000fea0003800200 */
.L_x_225:
[----:B------:R-:W5:Y:S02]  /*0f60*/  LDG.E R4, desc[UR6][R4.64] ;  /* 0x0000000604047981 */ /* 0x000f64000c1e1900 */
[----:B-----5:R-:W-:-:S13]  /*0f70*/  ISETP.NE.AND P0, PT, R4, RZ, PT ;  /* 0x000000ff0400720c */ /* 0x020fda0003f05270 */
[----:B------:R-:W-:Y:S05]  /*0f80*/  @!P0 EXIT ;  /* 0x000000000000894d */ /* 0x000fea0003800000 */
[----:B------:R-:W5:Y:S01]  /*0f90*/  LDG.E R2, desc[UR6][R2.64] ;  /* 0x0000000602027981 */ /* 0x000f62000c1e1900 */
[----:B------:R-:W-:Y:S01]  /*0fa0*/  IMAD.IADD R7, R0, 0x1, -R7 ;  /* 0x0000000100077824 */ /* 0x000fe200078e0a07 */
[----:B------:R-:W0:Y:S01]  /*0fb0*/  LDC.64 R4, c[0x0][0x388] ;  /* 0x0000e200ff047b82 */ /* 0x000e220000000a00 */
[----:B------:R-:W-:Y:S01]  /*0fc0*/  VOTEU.ANY UR4, UPT, PT ;  /* 0x0000000000047886 */ /* 0x000fe200038e0100 */
[----:B------:R-:W1:Y:S01]  /*0fd0*/  S2R R6, SR_LANEID ;  /* 0x0000000000067919 */ /* 0x000e620000000000 */
[----:B------:R-:W-:-:S06]  /*0fe0*/  UFLO.U32 UR4, UR4 ;  /* 0x00000004000472bd */ /* 0x000fcc00080e0000 */
[----:B-1----:R-:W-:Y:S01]  /*0ff0*/  ISETP.EQ.U32.AND P0, PT, R6, UR4, PT ;  /* 0x0000000406007c0c */ /* 0x002fe2000bf02070 */
[----:B-----5:R-:W-:-:S04]  /*1000*/  IMAD R0, R7, R2, RZ ;  /* 0x0000000207007224 */ /* 0x020fc800078e02ff */
[----:B------:R-:W1:Y:S02]  /*1010*/  REDUX.SUM UR5, R0 ;  /* 0x00000000000573c4 */ /* 0x000e64000000c000 */
[----:B-1----:R-:W-:-:S06]  /*1020*/  MOV R7, UR5 ;  /* 0x0000000500077c02 */ /* 0x002fcc0008000f00 */
[----:B0-----:R-:W-:Y:S01]  /*1030*/  @P0 REDG.E.ADD.STRONG.GPU desc[UR6][R4.64], R7 ;  /* 0x000000070400098e */ /* 0x001fe2000c12e106 */
[----:B------:R-:W-:Y:S05]  /*1040*/  EXIT ;  /* 0x000000000000794d */ /* 0x000fea0003800000 */
.L_x_252:
        /* <DEDUP_REMOVED lines=11> */
.L_x_261:


//--------------------- .text._Z5fill1iPiS_       --------------------------
	.section	.text._Z5fill1iPiS_,"ax",@progbits
	.align	128
        .global         _Z5fill1iPiS_
        .type           _Z5fill1iPiS_,@function
        .size           _Z5fill1iPiS_,(.L_x_262 - _Z5fill1iPiS_)
        .other          _Z5fill1iPiS_,@"STO_CUDA_ENTRY STV_DEFAULT"
_Z5fill1iPiS_:
.text._Z5fill1iPiS_:
        /* <DEDUP_REMOVED lines=10> */
[----:B------:R-:W2:Y:S01]  /*00a0*/  LDC.64 R4, c[0x0][0x390] ;  /* 0x0000e400ff047b82 */ /* 0x000ea20000000a00 */
[----:B0-----:R-:W-:-:S05]  /*00b0*/  IMAD.WIDE R2, R7, 0x4, R2 ;  /* 0x0000000407027825 */ /* 0x001fca00078e0202 */
[----:B-1----:R-:W-:Y:S01]  /*00c0*/  STG.E desc[UR4][R2.64], RZ ;  /* 0x000000ff02007986 */ /* 0x002fe2000c101904 */
[----:B--2---:R-:W-:-:S05]  /*00d0*/  IMAD.WIDE R4, R7, 0x4, R4 ;  /* 0x0000000407047825 */ /* 0x004fca00078e0204 */
[----:B------:R-:W-:Y:S01]  /*00e0*/  STG.E desc[UR4][R4.64], RZ ;  /* 0x000000ff04007986 */ /* 0x000fe2000c101904 */
[----:B------:R-:W-:Y:S05]  /*00f0*/  EXIT ;  /* 0x000000000000794d */ /* 0x000fea0003800000 */
.L_x_253:
        /* <DEDUP_REMOVED lines=16> */
.L_x_262:


//--------------------- .text._Z4fillPiS_i        --------------------------
	.section	.text._Z4fillPiS_i,"ax",@progbits
	.align	128
        .global         _Z4fillPiS_i
        .type           _Z4fillPiS_i,@function
        .size           _Z4fillPiS_i,(.L_x_263 - _Z4fillPiS_i)
        .other          _Z4fillPiS_i,@"STO_CUDA_ENTRY STV_DEFAULT"
_Z4fillPiS_i:
.text._Z4fillPiS_i:
        /* <DEDUP_REMOVED lines=9> */
[----:B------:R-:W1:Y:S01]  /*0090*/  LDCU.64 UR6, c[0x0][0x380] ;  /* 0x00007000ff0677ac */ /* 0x000e620008000a00 */
[C---:B------:R-:W-:Y:S02]  /*00a0*/  IMAD R5, R0.reuse, 0x1c, RZ ;  /* 0x0000001c00057824 */ /* 0x040fe400078e02ff */
[----:B------:R-:W-:Y:S01]  /*00b0*/  IMAD R0, R0, 0x4e2, RZ ;  /* 0x000004e200007824 */ /* 0x000fe200078e02ff */
[----:B------:R-:W2:Y:S01]  /*00c0*/  LDCU.64 UR8, c[0x0][0x358] ;  /* 0x00006b00ff0877ac */ /* 0x000ea20008000a00 */
[----:B------:R-:W-:Y:S01]  /*00d0*/  UMOV UR4, URZ ;  /* 0x000000ff00047c82 */ /* 0x000fe20008000000 */
[----:B-1----:R-:W-:-:S04]  /*00e0*/  UIADD3 UR5, UP0, UPT, UR6, 0x64, URZ ;  /* 0x0000006406057890 */ /* 0x002fc8000ff1e0ff */
[----:B------:R-:W-:Y:S01]  /*00f0*/  UIADD3.X UR6, UPT, UPT, URZ, UR7, URZ, UP0, !UPT ;  /* 0x00000007ff067290 */ /* 0x000fe200087fe4ff */
[----:B0-----:R-:W-:-:S03]  /*0100*/  IMAD.WIDE R2, R5, 0x4, R2 ;  /* 0x0000000405027825 */ /* 0x001fc600078e0202 */
[----:B------:R-:W-:-:S04]  /*0110*/  IADD3 R6, P0, PT, R2, 0xc, RZ ;  /* 0x0000000c02067810 */ /* 0x000fc80007f1e0ff */
[----:B--2---:R-:W-:-:S09]  /*0120*/  IADD3.X R7, PT, PT, RZ, R3, RZ, P0, !PT ;  /* 0x00000003ff077210 */ /* 0x004fd200007fe4ff */
.L_x_254:
[----:B------:R-:W-:Y:S01]  /*0130*/  MOV R2, R6 ;  /* 0x0000000600027202 */ /* 0x000fe20000000f00 */
[----:B------:R-:W-:-:S05]  /*0140*/  IMAD.MOV.U32 R3, RZ, RZ, R7 ;  /* 0x000000ffff037224 */ /* 0x000fca00078e0007 */
[----:B------:R-:W2:Y:S01]  /*0150*/  LDG.E R7, desc[UR8][R2.64] ;  /* 0x0000000802077981 */ /* 0x000ea2000c1e1900 */
[----:B-1----:R-:W-:Y:S01]  /*0160*/  MOV R4, UR5 ;  /* 0x0000000500047c02 */ /* 0x002fe20008000f00 */
[----:B------:R-:W-:-:S04]  /*0170*/  IMAD.U32 R5, RZ, RZ, UR6 ;  /* 0x00000006ff057e24 */ /* 0x000fc8000f8e00ff */
[----:B------:R-:W-:-:S05]  /*0180*/  IMAD.WIDE R4, R0, 0x4, R4 ;  /* 0x0000000400047825 */ /* 0x000fca00078e0204 */
[----:B--2---:R-:W-:Y:S04]  /*0190*/  STG.E desc[UR8][R4.64+-0x64], R7 ;  /* 0xffff9c0704007986 */ /* 0x004fe8000c101908 */
[----:B------:R0:W-:Y:S04]  /*01a0*/  STG.E desc[UR8][R4.64+-0x60], R7 ;  /* 0xffffa00704007986 */ /* 0x0001e8000c101908 */
[----:B------:R-:W2:Y:S04]  /*01b0*/  LDG.E R9, desc[UR8][R2.64] ;  /* 0x0000000802097981 */ /* 0x000ea8000c1e1900 */
[----:B--2---:R-:W-:Y:S04]  /*01c0*/  STG.E desc[UR8][R4.64+-0x5c], R9 ;  /* 0xffffa40904007986 */ /* 0x004fe8000c101908 */
[----:B------:R1:W-:Y:S04]  /*01d0*/  STG.E desc[UR8][R4.64+-0x58], R9 ;  /* 0xffffa80904007986 */ /* 0x0003e8000c101908 */
[----:B------:R-:W2:Y:S04]  /*01e0*/  LDG.E R11, desc[UR8][R2.64] ;  /* 0x00000008020b7981 */ /* 0x000ea8000c1e1900 */
[----:B--2---:R-:W-:Y:S04]  /*01f0*/  STG.E desc[UR8][R4.64+-0x54], R11 ;  /* 0xffffac0b04007986 */ /* 0x004fe8000c101908 */
[----:B------:R2:W-:Y:S04]  /*0200*/  STG.E desc[UR8][R4.64+-0x50], R11 ;  /* 0xffffb00b04007986 */ /* 0x0005e8000c101908 */
[----:B------:R-:W3:Y:S04]  /*0210*/  LDG.E R13, desc[UR8][R2.64] ;  /* 0x00000008020d7981 */ /* 0x000ee8000c1e1900 */
[----:B---3--:R-:W-:Y:S04]  /*0220*/  STG.E desc[UR8][R4.64+-0x4c], R13 ;  /* 0xffffb40d04007986 */ /* 0x008fe8000c101908 */
[----:B------:R3:W-:Y:S04]  /*0230*/  STG.E desc[UR8][R4.64+-0x48], R13 ;  /* 0xffffb80d04007986 */ /* 0x0007e8000c101908 */
[----:B------:R-:W4:Y:S04]  /*0240*/  LDG.E R15, desc[UR8][R2.64] ;  /* 0x00000008020f7981 */ /* 0x000f28000c1e1900 */
[----:B----4-:R-:W-:Y:S04]  /*0250*/  STG.E desc[UR8][R4.64+-0x44], R15 ;  /* 0xffffbc0f04007986 */ /* 0x010fe8000c101908 */
[----:B------:R4:W-:Y:S04]  /*0260*/  STG.E desc[UR8][R4.64+-0x40], R15 ;  /* 0xffffc00f04007986 */ /* 0x0009e8000c101908 */
[----:B0-----:R-:W5:Y:S04]  /*0270*/  LDG.E R7, desc[UR8][R2.64] ;  /* 0x0000000802077981 */ /* 0x001f68000c1e1900 */
[----:B-----5:R-:W-:Y:S04]  /*0280*/  STG.E desc[UR8][R4.64+-0x3c], R7 ;  /* 0xffffc40704007986 */ /* 0x020fe8000c101908 */
[----:B------:R0:W-:Y:S04]  /*0290*/  STG.E desc[UR8][R4.64+-0x38], R7 ;  /* 0xffffc80704007986 */ /* 0x0001e8000c101908 */
[----:B-1----:R-:W5:Y:S04]  /*02a0*/  LDG.E R9, desc[UR8][R2.64] ;  /* 0x0000000802097981 */ /* 0x002f68000c1e1900 */
[----:B-----5:R-:W-:Y:S04]  /*02b0*/  STG.E desc[UR8][R4.64+-0x34], R9 ;  /* 0xffffcc0904007986 */ /* 0x020fe8000c101908 */
[----:B------:R1:W-:Y:S04]  /*02c0*/  STG.E desc[UR8][R4.64+-0x30], R9 ;  /* 0xffffd00904007986 */ /* 0x0003e8000c101908 */
[----:B--2---:R-:W2:Y:S04]  /*02d0*/  LDG.E R11, desc[UR8][R2.64] ;  /* 0x00000008020b7981 */ /* 0x004ea8000c1e1900 */
[----:B--2---:R-:W-:Y:S04]  /*02e0*/  STG.E desc[UR8][R4.64+-0x2c], R11 ;  /* 0xffffd40b04007986 */ /* 0x004fe8000c101908 */
[----:B------:R2:W-:Y:S04]  /*02f0*/  STG.E desc[UR8][R4.64+-0x28], R11 ;  /* 0xffffd80b04007986 */ /* 0x0005e8000c101908 */
[----:B---3--:R-:W3:Y:S04]  /*0300*/  LDG.E R13, desc[UR8][R2.64] ;  /* 0x00000008020d7981 */ /* 0x008ee8000c1e1900 */
[----:B---3--:R-:W-:Y:S04]  /*0310*/  STG.E desc[UR8][R4.64+-0x24], R13 ;  /* 0xffffdc0d04007986 */ /* 0x008fe8000c101908 */
[----:B------:R3:W-:Y:S04]  /*0320*/  STG.E desc[UR8][R4.64+-0x20], R13 ;  /* 0xffffe00d04007986 */ /* 0x0007e8000c101908 */
[----:B----4-:R-:W4:Y:S04]  /*0330*/  LDG.E R15, desc[UR8][R2.64] ;  /* 0x00000008020f7981 */ /* 0x010f28000c1e1900 */
        /* <DEDUP_REMOVED lines=36> */
[----:B-----5:R1:W-:Y:S04]  /*0580*/  STG.E desc[UR8][R4.64+0x44], R9 ;  /* 0x0000440904007986 */ /* 0x0203e8000c101908 */
[----:B------:R1:W-:Y:S04]  /*0590*/  STG.E desc[UR8][R4.64+0x48], R9 ;  /* 0x0000480904007986 */ /* 0x0003e8000c101908 */
[----:B--2---:R-:W2:Y:S04]  /*05a0*/  LDG.E R11, desc[UR8][R2.64] ;  /* 0x00000008020b7981 */ /* 0x004ea8000c1e1900 */
[----:B--2---:R1:W-:Y:S04]  /*05b0*/  STG.E desc[UR8][R4.64+0x4c], R11 ;  /* 0x00004c0b04007986 */ /* 0x0043e8000c101908 */
[----:B------:R1:W-:Y:S04]  /*05c0*/  STG.E desc[UR8][R4.64+0x50], R11 ;  /* 0x0000500b04007986 */ /* 0x0003e8000c101908 */
[----:B---3--:R-:W2:Y:S04]  /*05d0*/  LDG.E R13, desc[UR8][R2.64] ;  /* 0x00000008020d7981 */ /* 0x008ea8000c1e1900 */
[----:B--2---:R1:W-:Y:S04]  /*05e0*/  STG.E desc[UR8][R4.64+0x54], R13 ;  /* 0x0000540d04007986 */ /* 0x0043e8000c101908 */
[----:B------:R1:W-:Y:S04]  /*05f0*/  STG.E desc[UR8][R4.64+0x58], R13 ;  /* 0x0000580d04007986 */ /* 0x0003e8000c101908 */
[----:B----4-:R-:W2:Y:S01]  /*0600*/  LDG.E R15, desc[UR8][R2.64] ;  /* 0x00000008020f7981 */ /* 0x010ea2000c1e1900 */
[----:B------:R-:W-:Y:S01]  /*0610*/  UIADD3 UR4, UPT, UPT, UR4, 0x1, URZ ;  /* 0x0000000104047890 */ /* 0x000fe2000fffe0ff */
[----:B------:R-:W-:Y:S01]  /*0620*/  IADD3 R6, P0, PT, R2, 0x4, RZ ;  /* 0x0000000402067810 */ /* 0x000fe20007f1e0ff */
[----:B------:R-:W-:-:S02]  /*0630*/  VIADD R0, R0, 0x32 ;  /* 0x0000003200007836 */ /* 0x000fc40000000000 */
[----:B------:R-:W-:Y:S01]  /*0640*/  UISETP.NE.AND UP0, UPT, UR4, 0x19, UPT ;  /* 0x000000190400788c */ /* 0x000fe2000bf05270 */
[----:B0-----:R-:W-:Y:S01]  /*0650*/  IADD3.X R7, PT, PT, RZ, R3, RZ, P0, !PT ;  /* 0x00000003ff077210 */ /* 0x001fe200007fe4ff */
[----:B--2---:R1:W-:Y:S04]  /*0660*/  STG.E desc[UR8][R4.64+0x5c], R15 ;  /* 0x00005c0f04007986 */ /* 0x0043e8000c101908 */
[----:B------:R1:W-:Y:S03]  /*0670*/  STG.E desc[UR8][R4.64+0x60], R15 ;  /* 0x0000600f04007986 */ /* 0x0003e6000c101908 */
[----:B------:R-:W-:Y:S05]  /*0680*/  BRA.U UP0, `(.L_x_254) ;  /* 0xfffffff900a87547 */ /* 0x000fea000b83ffff */
[----:B------:R-:W-:Y:S05]  /*0690*/  EXIT ;  /* 0x000000000000794d */ /* 0x000fea0003800000 */
.L_x_255:
        /* <DEDUP_REMOVED lines=14> */
.L_x_263:


//--------------------- .nv.shared._ZN3cub18CUB_300001_SM_10006detail10radix_sort29DeviceRadixSortOnesweepKernelINS1_5radix10policy_hubIiiyE10Policy1000ELNS0_9SortOrderE0EiiyiiNS1_21identity_decomposer_tEEEvPT5_SB_PT3_PKSC_PT1_PKSG_PT2_PKSK_T4_iiT6_ --------------------------
	.section	.nv.shared._ZN3cub18CUB_300001_SM_10006detail10radix_sort29DeviceRadixSortOnesweepKernelINS1_5radix10policy_hubIiiyE10Policy1000ELNS0_9SortOrderE0EiiyiiNS1_21identity_decomposer_tEEEvPT5_SB_PT3_PKSC_PT1_PKSG_PT2_PKSK_T4_iiT6_,"aw",@nobits
	.sectionflags	@""
	.align	16
.nv.shared._ZN3cub18CUB_300001_SM_10006detail10radix_sort29DeviceRadixSortOnesweepKernelINS1_5radix10policy_hubIiiyE10Policy1000ELNS0_9SortOrderE0EiiyiiNS1_21identity_decomposer_tEEEvPT5_SB_PT3_PKSC_PT1_PKSG_PT2_PKSK_T4_iiT6_:
	.zero		29184


//--------------------- .nv.shared.reserved.0     --------------------------
	.section	.nv.shared.reserved.0,"aw",@nobits
	.weak		__nv_reservedSMEM_offset_0_alias
	.size		__nv_reservedSMEM_offset_0_alias, 0, 64
	.other		__nv_reservedSMEM_offset_0_alias,@"STO_CUDA_RESERVED_SHARED STV_DEFAULT"
__nv_reservedSMEM_offset_0_alias:
	.zero		0
	.zero		64


//--------------------- .nv.global                --------------------------
	.section	.nv.global,"aw",@nobits
.nv.global:
	.type		_ZN34_INTERNAL_e0e68f2c_4_k_cu_044471326thrust24THRUST_300001_SM_1000_NS12placeholders2_8E,@object
	.size		_ZN34_INTERNAL_e0e68f2c_4_k_cu_044471326thrust24THRUST_300001_SM_1000_NS12placeholders2_8E,(_ZN34_INTERNAL_e0e68f2c_4_k_cu_044471324cuda3std3__436_GLOBAL__N__e0e68f2c_4_k_cu_044471326ignoreE - _ZN34_INTERNAL_e0e68f2c_4_k_cu_044471326thrust24THRUST_300001_SM_1000_NS12placeholders2_8E)
_ZN34_INTERNAL_e0e68f2c_4_k_cu_044471326thrust24THRUST_300001_SM_1000_NS12placeholders2_8E:
	.zero		1
	.type		_ZN34_INTERNAL_e0e68f2c_4_k_cu_044471324cuda3std3__436_GLOBAL__N__e0e68f2c_4_k_cu_044471326ignoreE,@object
	.size		_ZN34_INTERNAL_e0e68f2c_4_k_cu_044471324cuda3std3__436_GLOBAL__N__e0e68f2c_4_k_cu_044471326ignoreE,(_ZN34_INTERNAL_e0e68f2c_4_k_cu_044471324cuda3std6ranges3__45__cpo4dataE - _ZN34_INTERNAL_e0e68f2c_4_k_cu_044471324cuda3std3__436_GLOBAL__N__e0e68f2c_4_k_cu_044471326ignoreE)
_ZN34_INTERNAL_e0e68f2c_4_k_cu_044471324cuda3std3__436_GLOBAL__N__e0e68f2c_4_k_cu_044471326ignoreE:
	.zero		1
	.type		_ZN34_INTERNAL_e0e68f2c_4_k_cu_044471324cuda3std6ranges3__45__cpo4dataE,@object
	.size		_ZN34_INTERNAL_e0e68f2c_4_k_cu_044471324cuda3std6ranges3__45__cpo4dataE,(_ZN34_INTERNAL_e0e68f2c_4_k_cu_044471326thrust24THRUST_300001_SM_1000_NS6system3cpp3parE - _ZN34_INTERNAL_e0e68f2c_4_k_cu_044471324cuda3std6ranges3__45__cpo4dataE)
_ZN34_INTERNAL_e0e68f2c_4_k_cu_044471324cuda3std6ranges3__45__cpo4dataE:
	.zero		1
	.type		_ZN34_INTERNAL_e0e68f2c_4_k_cu_044471326thrust24THRUST_300001_SM_1000_NS6system3cpp3parE,@object
	.size		_ZN34_INTERNAL_e0e68f2c_4_k_cu_044471326thrust24THRUST_300001_SM_1000_NS6system3cpp3parE,(_ZN34_INTERNAL_e0e68f2c_4_k_cu_044471324cuda3std3__45__cpo5beginE - _ZN34_INTERNAL_e0e68f2c_4_k_cu_044471326thrust24THRUST_300001_SM_1000_NS6system3cpp3parE)
_ZN34_INTERNAL_e0e68f2c_4_k_cu_044471326thrust24THRUST_300001_SM_1000_NS6system3cpp3parE:
	.zero		1
	.type		_ZN34_INTERNAL_e0e68f2c_4_k_cu_044471324cuda3std3__45__cpo5beginE,@object
	.size		_ZN34_INTERNAL_e0e68f2c_4_k_cu_044471324cuda3std3__45__cpo5beginE,(_ZN34_INTERNAL_e0e68f2c_4_k_cu_044471324cuda3std6ranges3__45__cpo5beginE - _ZN34_INTERNAL_e0e68f2c_4_k_cu_044471324cuda3std3__45__cpo5beginE)
_ZN34_INTERNAL_e0e68f2c_4_k_cu_044471324cuda3std3__45__cpo5beginE:
	.zero		1
	.type		_ZN34_INTERNAL_e0e68f2c_4_k_cu_044471324cuda3std6ranges3__45__cpo5beginE,@object
	.size		_ZN34_INTERNAL_e0e68f2c_4_k_cu_044471324cuda3std6ranges3__45__cpo5beginE,(_ZN34_INTERNAL_e0e68f2c_4_k_cu_044471326thrust24THRUST_300001_SM_1000_NS6deviceE - _ZN34_INTERNAL_e0e68f2c_4_k_cu_044471324cuda3std6ranges3__45__cpo5beginE)
_ZN34_INTERNAL_e0e68f2c_4_k_cu_044471324cuda3std6ranges3__45__cpo5beginE:
	.zero		1
	.type		_ZN34_INTERNAL_e0e68f2c_4_k_cu_044471326thrust24THRUST_300001_SM_1000_NS6deviceE,@object
	.size		_ZN34_INTERNAL_e0e68f2c_4_k_cu_044471326thrust24THRUST_300001_SM_1000_NS6deviceE,(_ZN34_INTERNAL_e0e68f2c_4_k_cu_044471324cuda3std3__47nulloptE - _ZN34_INTERNAL_e0e68f2c_4_k_cu_044471326thrust24THRUST_300001_SM_1000_NS6deviceE)
_ZN34_INTERNAL_e0e68f2c_4_k_cu_044471326thrust24THRUST_300001_SM_1000_NS6deviceE:
	.zero		1
	.type		_ZN34_INTERNAL_e0e68f2c_4_k_cu_044471324cuda3std3__47nulloptE,@object
	.size		_ZN34_INTERNAL_e0e68f2c_4_k_cu_044471324cuda3std3__47nulloptE,(_ZN34_INTERNAL_e0e68f2c_4_k_cu_044471324cuda3std6ranges3__45__cpo8distanceE - _ZN34_INTERNAL_e0e68f2c_4_k_cu_044471324cuda3std3__47nulloptE)
_ZN34_INTERNAL_e0e68f2c_4_k_cu_044471324cuda3std3__47nulloptE:
	.zero		1
	.type		_ZN34_INTERNAL_e0e68f2c_4_k_cu_044471324cuda3std6ranges3__45__cpo8distanceE,@object
	.size		_ZN34_INTERNAL_e0e68f2c_4_k_cu_044471324cuda3std6ranges3__45__cpo8distanceE,(_ZN34_INTERNAL_e0e68f2c_4_k_cu_044471326thrust24THRUST_300001_SM_1000_NS12placeholders2_4E - _ZN34_INTERNAL_e0e68f2c_4_k_cu_044471324cuda3std6ranges3__45__cpo8distanceE)
_ZN34_INTERNAL_e0e68f2c_4_k_cu_044471324cuda3std6ranges3__45__cpo8distanceE:
	.zero		1
	.type		_ZN34_INTERNAL_e0e68f2c_4_k_cu_044471326thrust24THRUST_300001_SM_1000_NS12placeholders2_4E,@object
	.size		_ZN34_INTERNAL_e0e68f2c_4_k_cu_044471326thrust24THRUST_300001_SM_1000_NS12placeholders2_4E,(_ZN34_INTERNAL_e0e68f2c_4_k_cu_044471324cuda3std3__45__cpo6rbeginE - _ZN34_INTERNAL_e0e68f2c_4_k_cu_044471326thrust24THRUST_300001_SM_1000_NS12placeholders2_4E)
_ZN34_INTERNAL_e0e68f2c_4_k_cu_044471326thrust24THRUST_300001_SM_1000_NS12placeholders2_4E:
	.zero		1
	.type		_ZN34_INTERNAL_e0e68f2c_4_k_cu_044471324cuda3std3__45__cpo6rbeginE,@object
	.size		_ZN34_INTERNAL_e0e68f2c_4_k_cu_044471324cuda3std3__45__cpo6rbeginE,(_ZN34_INTERNAL_e0e68f2c_4_k_cu_044471324cuda3std6ranges3__45__cpo7advanceE - _ZN34_INTERNAL_e0e68f2c_4_k_cu_044471324cuda3std3__45__cpo6rbeginE)
_ZN34_INTERNAL_e0e68f2c_4_k_cu_044471324cuda3std3__45__cpo6rbeginE:
	.zero		1
	.type		_ZN34_INTERNAL_e0e68f2c_4_k_cu_044471324cuda3std6ranges3__45__cpo7advanceE,@object
	.size		_ZN34_INTERNAL_e0e68f2c_4_k_cu_044471324cuda3std6ranges3__45__cpo7advanceE,(_ZN34_INTERNAL_e0e68f2c_4_k_cu_044471326thrust24THRUST_300001_SM_1000_NS12placeholders3_10E - _ZN34_INTERNAL_e0e68f2c_4_k_cu_044471324cuda3std6ranges3__45__cpo7advanceE)
_ZN34_INTERNAL_e0e68f2c_4_k_cu_044471324cuda3std6ranges3__45__cpo7advanceE:
	.zero		1
	.type		_ZN34_INTERNAL_e0e68f2c_4_k_cu_044471326thrust24THRUST_300001_SM_1000_NS12placeholders3_10E,@object
	.size		_ZN34_INTERNAL_e0e68f2c_4_k_cu_044471326thrust24THRUST_300001_SM_1000_NS12placeholders3_10E,(_ZN34_INTERNAL_e0e68f2c_4_k_cu_044471324cuda3std3__48in_placeE - _ZN34_INTERNAL_e0e68f2c_4_k_cu_044471326thrust24THRUST_300001_SM_1000_NS12placeholders3_10E)
_ZN34_INTERNAL_e0e68f2c_4_k_cu_044471326thrust24THRUST_300001_SM_1000_NS12placeholders3_10E:
	.zero		1
	.type		_ZN34_INTERNAL_e0e68f2c_4_k_cu_044471324cuda3std3__48in_placeE,@object
	.size		_ZN34_INTERNAL_e0e68f2c_4_k_cu_044471324cuda3std3__48in_placeE,(_ZN34_INTERNAL_e0e68f2c_4_k_cu_044471324cuda3std6ranges3__45__cpo4sizeE - _ZN34_INTERNAL_e0e68f2c_4_k_cu_044471324cuda3std3__48in_placeE)
_ZN34_INTERNAL_e0e68f2c_4_k_cu_044471324cuda3std3__48in_placeE:
	.zero		1
	.type		_ZN34_INTERNAL_e0e68f2c_4_k_cu_044471324cuda3std6ranges3__45__cpo4sizeE,@object
	.size		_ZN34_INTERNAL_e0e68f2c_4_k_cu_044471324cuda3std6ranges3__45__cpo4sizeE,(_ZN34_INTERNAL_e0e68f2c_4_k_cu_044471326thrust24THRUST_300001_SM_1000_NS12placeholders2_2E - _ZN34_INTERNAL_e0e68f2c_4_k_cu_044471324cuda3std6ranges3__45__cpo4sizeE)
_ZN34_INTERNAL_e0e68f2c_4_k_cu_044471324cuda3std6ranges3__45__cpo4sizeE:
	.zero		1
	.type		_ZN34_INTERNAL_e0e68f2c_4_k_cu_044471326thrust24THRUST_300001_SM_1000_NS12placeholders2_2E,@object
	.size		_ZN34_INTERNAL_e0e68f2c_4_k_cu_044471326thrust24THRUST_300001_SM_1000_NS12placeholders2_2E,(_ZN34_INTERNAL_e0e68f2c_4_k_cu_044471324cuda3std3__45__cpo6cbeginE - _ZN34_INTERNAL_e0e68f2c_4_k_cu_044471326thrust24THRUST_300001_SM_1000_NS12placeholders2_2E)
_ZN34_INTERNAL_e0e68f2c_4_k_cu_044471326thrust24THRUST_300001_SM_1000_NS12placeholders2_2E:
	.zero		1
	.type		_ZN34_INTERNAL_e0e68f2c_4_k_cu_044471324cuda3std3__45__cpo6cbeginE,@object
	.size		_ZN34_INTERNAL_e0e68f2c_4_k_cu_044471324cuda3std3__45__cpo6cbeginE,(_ZN34_INTERNAL_e0e68f2c_4_k_cu_044471324cuda3std6ranges3__45__cpo6cbeginE - _ZN34_INTERNAL_e0e68f2c_4_k_cu_044471324cuda3std3__45__cpo6cbeginE)
_ZN34_INTERNAL_e0e68f2c_4_k_cu_044471324cuda3std3__45__cpo6cbeginE:
	.zero		1
	.type		_ZN34_INTERNAL_e0e68f2c_4_k_cu_044471324cuda3std6ranges3__45__cpo6cbeginE,@object
	.size		_ZN34_INTERNAL_e0e68f2c_4_k_cu_044471324cuda3std6ranges3__45__cpo6cbeginE,(_ZN34_INTERNAL_e0e68f2c_4_k_cu_044471326thrust24THRUST_300001_SM_1000_NS12placeholders2_6E - _ZN34_INTERNAL_e0e68f2c_4_k_cu_044471324cuda3std6ranges3__45__cpo6cbeginE)
_ZN34_INTERNAL_e0e68f2c_4_k_cu_044471324cuda3std6ranges3__45__cpo6cbeginE:
	.zero		1
	.type		_ZN34_INTERNAL_e0e68f2c_4_k_cu_044471326thrust24THRUST_300001_SM_1000_NS12placeholders2_6E,@object
	.size		_ZN34_INTERNAL_e0e68f2c_4_k_cu_044471326thrust24THRUST_300001_SM_1000_NS12placeholders2_6E,(_ZN34_INTERNAL_e0e68f2c_4_k_cu_044471324cuda3std3__45__cpo7crbeginE - _ZN34_INTERNAL_e0e68f2c_4_k_cu_044471326thrust24THRUST_300001_SM_1000_NS12placeholders2_6E)
_ZN34_INTERNAL_e0e68f2c_4_k_cu_044471326thrust24THRUST_300001_SM_1000_NS12placeholders2_6E:
	.zero		1
	.type		_ZN34_INTERNAL_e0e68f2c_4_k_cu_044471324cuda3std3__45__cpo7crbeginE,@object
	.size		_ZN34_INTERNAL_e0e68f2c_4_k_cu_044471324cuda3std3__45__cpo7crbeginE,(_ZN34_INTERNAL_e0e68f2c_4_k_cu_044471324cuda3std6ranges3__45__cpo4nextE - _ZN34_INTERNAL_e0e68f2c_4_k_cu_044471324cuda3std3__45__cpo7crbeginE)
_ZN34_INTERNAL_e0e68f2c_4_k_cu_044471324cuda3std3__45__cpo7crbeginE:
	.zero		1
	.type		_ZN34_INTERNAL_e0e68f2c_4_k_cu_044471324cuda3std6ranges3__45__cpo4nextE,@object
	.size		_ZN34_INTERNAL_e0e68f2c_4_k_cu_044471324cuda3std6ranges3__45__cpo4nextE,(_ZN34_INTERNAL_e0e68f2c_4_k_cu_044471324cuda3std6ranges3__45__cpo4swapE - _ZN34_INTERNAL_e0e68f2c_4_k_cu_044471324cuda3std6ranges3__45__cpo4nextE)
_ZN34_INTERNAL_e0e68f2c_4_k_cu_044471324cuda3std6ranges3__45__cpo4nextE:
	.zero		1
	.type		_ZN34_INTERNAL_e0e68f2c_4_k_cu_044471324cuda3std6ranges3__45__cpo4swapE,@object
	.size		_ZN34_INTERNAL_e0e68f2c_4_k_cu_044471324cuda3std6ranges3__45__cpo4swapE,(_ZN34_INTERNAL_e0e68f2c_4_k_cu_044471326thrust24THRUST_300001_SM_1000_NS8cuda_cub10par_nosyncE - _ZN34_INTERNAL_e0e68f2c_4_k_cu_044471324cuda3std6ranges3__45__cpo4swapE)
_ZN34_INTERNAL_e0e68f2c_4_k_cu_044471324cuda3std6ranges3__45__cpo4swapE:
	.zero		1
	.type		_ZN34_INTERNAL_e0e68f2c_4_k_cu_044471326thrust24THRUST_300001_SM_1000_NS8cuda_cub10par_nosyncE,@object
	.size		_ZN34_INTERNAL_e0e68f2c_4_k_cu_044471326thrust24THRUST_300001_SM_1000_NS8cuda_cub10par_nosyncE,(_ZN34_INTERNAL_e0e68f2c_4_k_cu_044471326thrust24THRUST_300001_SM_1000_NS3seqE - _ZN34_INTERNAL_e0e68f2c_4_k_cu_044471326thrust24THRUST_300001_SM_1000_NS8cuda_cub10par_nosyncE)
_ZN34_INTERNAL_e0e68f2c_4_k_cu_044471326thrust24THRUST_300001_SM_1000_NS8cuda_cub10par_nosyncE:
	.zero		1
	.type		_ZN34_INTERNAL_e0e68f2c_4_k_cu_044471326thrust24THRUST_300001_SM_1000_NS3seqE,@object
	.size		_ZN34_INTERNAL_e0e68f2c_4_k_cu_044471326thrust24THRUST_300001_SM_1000_NS3seqE,(_ZN34_INTERNAL_e0e68f2c_4_k_cu_044471324cuda3std3__420unreachable_sentinelE - _ZN34_INTERNAL_e0e68f2c_4_k_cu_044471326thrust24THRUST_300001_SM_1000_NS3seqE)
_ZN34_INTERNAL_e0e68f2c_4_k_cu_044471326thrust24THRUST_300001_SM_1000_NS3seqE:
	.zero		1
	.type		_ZN34_INTERNAL_e0e68f2c_4_k_cu_044471324cuda3std3__420unreachable_sentinelE,@object
	.size		_ZN34_INTERNAL_e0e68f2c_4_k_cu_044471324cuda3std3__420unreachable_sentinelE,(_ZN34_INTERNAL_e0e68f2c_4_k_cu_044471324cuda3std6ranges3__45__cpo5ssizeE - _ZN34_INTERNAL_e0e68f2c_4_k_cu_044471324cuda3std3__420unreachable_sentinelE)
_ZN34_INTERNAL_e0e68f2c_4_k_cu_044471324cuda3std3__420unreachable_sentinelE:
	.zero		1
	.type		_ZN34_INTERNAL_e0e68f2c_4_k_cu_044471324cuda3std6ranges3__45__cpo5ssizeE,@object
	.size		_ZN34_INTERNAL_e0e68f2c_4_k_cu_044471324cuda3std6ranges3__45__cpo5ssizeE,(_ZN34_INTERNAL_e0e68f2c_4_k_cu_044471326thrust24THRUST_300001_SM_1000_NS12placeholders2_3E - _ZN34_INTERNAL_e0e68f2c_4_k_cu_044471324cuda3std6ranges3__45__cpo5ssizeE)
_ZN34_INTERNAL_e0e68f2c_4_k_cu_044471324cuda3std6ranges3__45__cpo5ssizeE:
	.zero		1
	.type		_ZN34_INTERNAL_e0e68f2c_4_k_cu_044471326thrust24THRUST_300001_SM_1000_NS12placeholders2_3E,@object
	.size		_ZN34_INTERNAL_e0e68f2c_4_k_cu_044471326thrust24THRUST_300001_SM_1000_NS12placeholders2_3E,(_ZN34_INTERNAL_e0e68f2c_4_k_cu_044471324cuda3std3__45__cpo4cendE - _ZN34_INTERNAL_e0e68f2c_4_k_cu_044471326thrust24THRUST_300001_SM_1000_NS12placeholders2_3E)
_ZN34_INTERNAL_e0e68f2c_4_k_cu_044471326thrust24THRUST_300001_SM_1000_NS12placeholders2_3E:
	.zero		1
	.type		_ZN34_INTERNAL_e0e68f2c_4_k_cu_044471324cuda3std3__45__cpo4cendE,@object
	.size		_ZN34_INTERNAL_e0e68f2c_4_k_cu_044471324cuda3std3__45__cpo4cendE,(_ZN34_INTERNAL_e0e68f2c_4_k_cu_044471324cuda3std6ranges3__45__cpo4cendE - _ZN34_INTERNAL_e0e68f2c_4_k_cu_044471324cuda3std3__45__cpo4cendE)
_ZN34_INTERNAL_e0e68f2c_4_k_cu_044471324cuda3std3__45__cpo4cendE:
	.zero		1
	.type		_ZN34_INTERNAL_e0e68f2c_4_k_cu_044471324cuda3std6ranges3__45__cpo4cendE,@object
	.size		_ZN34_INTERNAL_e0e68f2c_4_k_cu_044471324cuda3std6ranges3__45__cpo4cendE,(_ZN34_INTERNAL_e0e68f2c_4_k_cu_044471326thrust24THRUST_300001_SM_1000_NS12placeholders2_7E - _ZN34_INTERNAL_e0e68f2c_4_k_cu_044471324cuda3std6ranges3__45__cpo4cendE)
_ZN34_INTERNAL_e0e68f2c_4_k_cu_044471324cuda3std6ranges3__45__cpo4cendE:
	.zero		1
	.type		_ZN34_INTERNAL_e0e68f2c_4_k_cu_044471326thrust24THRUST_300001_SM_1000_NS12placeholders2_7E,@object
	.size		_ZN34_INTERNAL_e0e68f2c_4_k_cu_044471326thrust24THRUST_300001_SM_1000_NS12placeholders2_7E,(_ZN34_INTERNAL_e0e68f2c_4_k_cu_044471324cuda3std3__45__cpo5crendE - _ZN34_INTERNAL_e0e68f2c_4_k_cu_044471326thrust24THRUST_300001_SM_1000_NS12placeholders2_7E)
_ZN34_INTERNAL_e0e68f2c_4_k_cu_044471326thrust24THRUST_300001_SM_1000_NS12placeholders2_7E:
	.zero		1
	.type		_ZN34_INTERNAL_e0e68f2c_4_k_cu_044471324cuda3std3__45__cpo5crendE,@object
	.size		_ZN34_INTERNAL_e0e68f2c_4_k_cu_044471324cuda3std3__45__cpo5crendE,(_ZN34_INTERNAL_e0e68f2c_4_k_cu_044471324cuda3std6ranges3__45__cpo4prevE - _ZN34_INTERNAL_e0e68f2c_4_k_cu_044471324cuda3std3__45__cpo5crendE)
_ZN34_INTERNAL_e0e68f2c_4_k_cu_044471324cuda3std3__45__cpo5crendE:
	.zero		1
	.type		_ZN34_INTERNAL_e0e68f2c_4_k_cu_044471324cuda3std6ranges3__45__cpo4prevE,@object
	.size		_ZN34_INTERNAL_e0e68f2c_4_k_cu_044471324cuda3std6ranges3__45__cpo4prevE,(_ZN34_INTERNAL_e0e68f2c_4_k_cu_044471324cuda3std6ranges3__45__cpo9iter_moveE - _ZN34_INTERNAL_e0e68f2c_4_k_cu_044471324cuda3std6ranges3__45__cpo4prevE)
_ZN34_INTERNAL_e0e68f2c_4_k_cu_044471324cuda3std6ranges3__45__cpo4prevE:
	.zero		1
	.type		_ZN34_INTERNAL_e0e68f2c_4_k_cu_044471324cuda3std6ranges3__45__cpo9iter_moveE,@object
	.size		_ZN34_INTERNAL_e0e68f2c_4_k_cu_044471324cuda3std6ranges3__45__cpo9iter_moveE,(_ZN34_INTERNAL_e0e68f2c_4_k_cu_044471326thrust24THRUST_300001_SM_1000_NS6system6detail10sequential3seqE - _ZN34_INTERNAL_e0e68f2c_4_k_cu_044471324cuda3std6ranges3__45__cpo9iter_moveE)
_ZN34_INTERNAL_e0e68f2c_4_k_cu_044471324cuda3std6ranges3__45__cpo9iter_moveE:
	.zero		1
	.type		_ZN34_INTERNAL_e0e68f2c_4_k_cu_044471326thrust24THRUST_300001_SM_1000_NS6system6detail10sequential3seqE,@object
	.size		_ZN34_INTERNAL_e0e68f2c_4_k_cu_044471326thrust24THRUST_300001_SM_1000_NS6system6detail10sequential3seqE,(_ZN34_INTERNAL_e0e68f2c_4_k_cu_044471326thrust24THRUST_300001_SM_1000_NS12placeholders2_9E - _ZN34_INTERNAL_e0e68f2c_4_k_cu_044471326thrust24THRUST_300001_SM_1000_NS6system6detail10sequential3seqE)
_ZN34_INTERNAL_e0e68f2c_4_k_cu_044471326thrust24THRUST_300001_SM_1000_NS6system6detail10sequential3seqE:
	.zero		1
	.type		_ZN34_INTERNAL_e0e68f2c_4_k_cu_044471326thrust24THRUST_300001_SM_1000_NS12placeholders2_9E,@object
	.size		_ZN34_INTERNAL_e0e68f2c_4_k_cu_044471326thrust24THRUST_300001_SM_1000_NS12placeholders2_9E,(_ZN34_INTERNAL_e0e68f2c_4_k_cu_044471324cuda3std3__419piecewise_constructE - _ZN34_INTERNAL_e0e68f2c_4_k_cu_044471326thrust24THRUST_300001_SM_1000_NS12placeholders2_9E)
_ZN34_INTERNAL_e0e68f2c_4_k_cu_044471326thrust24THRUST_300001_SM_1000_NS12placeholders2_9E:
	.zero		1
	.type		_ZN34_INTERNAL_e0e68f2c_4_k_cu_044471324cuda3std3__419piecewise_constructE,@object
	.size		_ZN34_INTERNAL_e0e68f2c_4_k_cu_044471324cuda3std3__419piecewise_constructE,(_ZN34_INTERNAL_e0e68f2c_4_k_cu_044471324cuda3std6ranges3__45__cpo5cdataE - _ZN34_INTERNAL_e0e68f2c_4_k_cu_044471324cuda3std3__419piecewise_constructE)
_ZN34_INTERNAL_e0e68f2c_4_k_cu_044471324cuda3std3__419piecewise_constructE:
	.zero		1
	.type		_ZN34_INTERNAL_e0e68f2c_4_k_cu_044471324cuda3std6ranges3__45__cpo5cdataE,@object
	.size		_ZN34_INTERNAL_e0e68f2c_4_k_cu_044471324cuda3std6ranges3__45__cpo5cdataE,(_ZN34_INTERNAL_e0e68f2c_4_k_cu_044471326thrust24THRUST_300001_SM_1000_NS12placeholders2_1E - _ZN34_INTERNAL_e0e68f2c_4_k_cu_044471324cuda3std6ranges3__45__cpo5cdataE)
_ZN34_INTERNAL_e0e68f2c_4_k_cu_044471324cuda3std6ranges3__45__cpo5cdataE:
	.zero		1
	.type		_ZN34_INTERNAL_e0e68f2c_4_k_cu_044471326thrust24THRUST_300001_SM_1000_NS12placeholders2_1E,@object
	.size		_ZN34_INTERNAL_e0e68f2c_4_k_cu_044471326thrust24THRUST_300001_SM_1000_NS12placeholders2_1E,(_ZN34_INTERNAL_e0e68f2c_4_k_cu_044471324cuda3std3__45__cpo3endE - _ZN34_INTERNAL_e0e68f2c_4_k_cu_044471326thrust24THRUST_300001_SM_1000_NS12placeholders2_1E)
_ZN34_INTERNAL_e0e68f2c_4_k_cu_044471326thrust24THRUST_300001_SM_1000_NS12placeholders2_1E:
	.zero		1
	.type		_ZN34_INTERNAL_e0e68f2c_4_k_cu_044471324cuda3std3__45__cpo3endE,@object
	.size		_ZN34_INTERNAL_e0e68f2c_4_k_cu_044471324cuda3std3__45__cpo3endE,(_ZN34_INTERNAL_e0e68f2c_4_k_cu_044471324cuda3std6ranges3__45__cpo3endE - _ZN34_INTERNAL_e0e68f2c_4_k_cu_044471324cuda3std3__45__cpo3endE)
_ZN34_INTERNAL_e0e68f2c_4_k_cu_044471324cuda3std3__45__cpo3endE:
	.zero		1
	.type		_ZN34_INTERNAL_e0e68f2c_4_k_cu_044471324cuda3std6ranges3__45__cpo3endE,@object
	.size		_ZN34_INTERNAL_e0e68f2c_4_k_cu_044471324cuda3std6ranges3__45__cpo3endE,(_ZN34_INTERNAL_e0e68f2c_4_k_cu_044471326thrust24THRUST_300001_SM_1000_NS12placeholders2_5E - _ZN34_INTERNAL_e0e68f2c_4_k_cu_044471324cuda3std6ranges3__45__cpo3endE)
_ZN34_INTERNAL_e0e68f2c_4_k_cu_044471324cuda3std6ranges3__45__cpo3endE:
	.zero		1
	.type		_ZN34_INTERNAL_e0e68f2c_4_k_cu_044471326thrust24THRUST_300001_SM_1000_NS12placeholders2_5E,@object
	.size		_ZN34_INTERNAL_e0e68f2c_4_k_cu_044471326thrust24THRUST_300001_SM_1000_NS12placeholders2_5E,(_ZN34_INTERNAL_e0e68f2c_4_k_cu_044471324cuda3std3__45__cpo4rendE - _ZN34_INTERNAL_e0e68f2c_4_k_cu_044471326thrust24THRUST_300001_SM_1000_NS12placeholders2_5E)
_ZN34_INTERNAL_e0e68f2c_4_k_cu_044471326thrust24THRUST_300001_SM_1000_NS12placeholders2_5E:
	.zero		1
	.type		_ZN34_INTERNAL_e0e68f2c_4_k_cu_044471324cuda3std3__45__cpo4rendE,@object
	.size		_ZN34_INTERNAL_e0e68f2c_4_k_cu_044471324cuda3std3__45__cpo4rendE,(_ZN34_INTERNAL_e0e68f2c_4_k_cu_044471324cuda3std6ranges3__45__cpo9iter_swapE - _ZN34_INTERNAL_e0e68f2c_4_k_cu_044471324cuda3std3__45__cpo4rendE)
_ZN34_INTERNAL_e0e68f2c_4_k_cu_044471324cuda3std3__45__cpo4rendE:
	.zero		1
	.type		_ZN34_INTERNAL_e0e68f2c_4_k_cu_044471324cuda3std6ranges3__45__cpo9iter_swapE,@object
	.size		_ZN34_INTERNAL_e0e68f2c_4_k_cu_044471324cuda3std6ranges3__45__cpo9iter_swapE,(_ZN34_INTERNAL_e0e68f2c_4_k_cu_044471324cuda3std3__48unexpectE - _ZN34_INTERNAL_e0e68f2c_4_k_cu_044471324cuda3std6ranges3__45__cpo9iter_swapE)
_ZN34_INTERNAL_e0e68f2c_4_k_cu_044471324cuda3std6ranges3__45__cpo9iter_swapE:
	.zero		1
	.type		_ZN34_INTERNAL_e0e68f2c_4_k_cu_044471324cuda3std3__48unexpectE,@object
	.size		_ZN34_INTERNAL_e0e68f2c_4_k_cu_044471324cuda3std3__48unexpectE,(_ZN34_INTERNAL_e0e68f2c_4_k_cu_044471326thrust24THRUST_300001_SM_1000_NS8cuda_cub3parE - _ZN34_INTERNAL_e0e68f2c_4_k_cu_044471324cuda3std3__48unexpectE)
_ZN34_INTERNAL_e0e68f2c_4_k_cu_044471324cuda3std3__48unexpectE:
	.zero		1
	.type		_ZN34_INTERNAL_e0e68f2c_4_k_cu_044471326thrust24THRUST_300001_SM_1000_NS8cuda_cub3parE,@object
	.size		_ZN34_INTERNAL_e0e68f2c_4_k_cu_044471326thrust24THRUST_300001_SM_1000_NS8cuda_cub3parE,(.L_29 - _ZN34_INTERNAL_e0e68f2c_4_k_cu_044471326thrust24THRUST_300001_SM_1000_NS8cuda_cub3parE)
_ZN34_INTERNAL_e0e68f2c_4_k_cu_044471326thrust24THRUST_300001_SM_1000_NS8cuda_cub3parE:
	.zero		1
.L_29:


//--------------------- .nv.shared._ZN3cub18CUB_300001_SM_10006detail10radix_sort33DeviceRadixSortExclusiveSumKernelINS1_5radix10policy_hubIiiyE10Policy1000EyEEvPT0_ --------------------------
	.section	.nv.shared._ZN3cub18CUB_300001_SM_10006detail10radix_sort33DeviceRadixSortExclusiveSumKernelINS1_5radix10policy_hubIiiyE10Policy1000EyEEvPT0_,"aw",@nobits
	.sectionflags	@""
	.align	16
.nv.shared._ZN3cub18CUB_300001_SM_10006detail10radix_sort33DeviceRadixSortExclusiveSumKernelINS1_5radix10policy_hubIiiyE10Policy1000EyEEvPT0_:
	.zero		3360


//--------------------- .nv.shared._ZN3cub18CUB_300001_SM_10006detail10radix_sort30DeviceRadixSortHistogramKernelINS1_5radix10policy_hubIiiyE10Policy1000ELNS0_9SortOrderE0EiyNS1_21identity_decomposer_tEEEvPT2_PKT1_SA_iiT3_ --------------------------
	.section	.nv.shared._ZN3cub18CUB_300001_SM_10006detail10radix_sort30DeviceRadixSortHistogramKernelINS1_5radix10policy_hubIiiyE10Policy1000ELNS0_9SortOrderE0EiyNS1_21identity_decomposer_tEEEvPT2_PKT1_SA_iiT3_,"aw",@nobits
	.sectionflags	@""
	.align	4
.nv.shared._ZN3cub18CUB_300001_SM_10006detail10radix_sort30DeviceRadixSortHistogramKernelINS1_5radix10policy_hubIiiyE10Policy1000ELNS0_9SortOrderE0EiyNS1_21identity_decomposer_tEEEvPT2_PKT1_SA_iiT3_:
	.zero		5120


//--------------------- .nv.shared._ZN3cub18CUB_300001_SM_10006detail10radix_sort31DeviceRadixSortSingleTileKernelINS1_5radix10policy_hubIiiyE10Policy1000ELNS0_9SortOrderE0EiiyNS1_21identity_decomposer_tEEEvPKT1_PSA_PKT2_PSE_T3_iiT4_ --------------------------
	.section	.nv.shared._ZN3cub18CUB_300001_SM_10006detail10radix_sort31DeviceRadixSortSingleTileKernelINS1_5radix10policy_hubIiiyE10Policy1000ELNS0_9SortOrderE0EiiyNS1_21identity_decomposer_tEEEvPKT1_PSA_PKT2_PSE_T3_iiT4_,"aw",@nobits
	.sectionflags	@""
	.align	16
.nv.shared._ZN3cub18CUB_300001_SM_10006detail10radix_sort31DeviceRadixSortSingleTileKernelINS1_5radix10policy_hubIiiyE10Policy1000ELNS0_9SortOrderE0EiiyNS1_21identity_decomposer_tEEEvPKT1_PSA_PKT2_PSE_T3_iiT4_:
	.zero		34880


//--------------------- .nv.constant0._ZN3cub18CUB_300001_SM_10006detail10radix_sort29DeviceRadixSortOnesweepKernelINS1_5radix10policy_hubIiiyE10Policy1000ELNS0_9SortOrderE0EiiyiiNS1_21identity_decomposer_tEEEvPT5_SB_PT3_PKSC_PT1_PKSG_PT2_PKSK_T4_iiT6_ --------------------------
	.section	.nv.constant0._ZN3cub18CUB_300001_SM_10006detail10radix_sort29DeviceRadixSortOnesweepKernelINS1_5radix10policy_hubIiiyE10Policy1000ELNS0_9SortOrderE0EiiyiiNS1_21identity_decomposer_tEEEvPT5_SB_PT3_PKSC_PT1_PKSG_PT2_PKSK_T4_iiT6_,"a",@progbits
	.sectionflags	@""
	.align	4
.nv.constant0._ZN3cub18CUB_300001_SM_10006detail10radix_sort29DeviceRadixSortOnesweepKernelINS1_5radix10policy_hubIiiyE10Policy1000ELNS0_9SortOrderE0EiiyiiNS1_21identity_decomposer_tEEEvPT5_SB_PT3_PKSC_PT1_PKSG_PT2_PKSK_T4_iiT6_:
	.zero		973


//--------------------- .nv.constant0._ZN3cub18CUB_300001_SM_10006detail10radix_sort33DeviceRadixSortExclusiveSumKernelINS1_5radix10policy_hubIiiyE10Policy1000EyEEvPT0_ --------------------------
	.section	.nv.constant0._ZN3cub18CUB_300001_SM_10006detail10radix_sort33DeviceRadixSortExclusiveSumKernelINS1_5radix10policy_hubIiiyE10Policy1000EyEEvPT0_,"a",@progbits
	.sectionflags	@""
	.align	4
.nv.constant0._ZN3cub18CUB_300001_SM_10006detail10radix_sort33DeviceRadixSortExclusiveSumKernelINS1_5radix10policy_hubIiiyE10Policy1000EyEEvPT0_:
	.zero		904


//--------------------- .nv.constant0._ZN3cub18CUB_300001_SM_10006detail10radix_sort30DeviceRadixSortHistogramKernelINS1_5radix10policy_hubIiiyE10Policy1000ELNS0_9SortOrderE0EiyNS1_21identity_decomposer_tEEEvPT2_PKT1_SA_iiT3_ --------------------------
	.section	.nv.constant0._ZN3cub18CUB_300001_SM_10006detail10radix_sort30DeviceRadixSortHistogramKernelINS1_5radix10policy_hubIiiyE10Policy1000ELNS0_9SortOrderE0EiyNS1_21identity_decomposer_tEEEvPT2_PKT1_SA_iiT3_,"a",@progbits
	.sectionflags	@""
	.align	4
.nv.constant0._ZN3cub18CUB_300001_SM_10006detail10radix_sort30DeviceRadixSortHistogramKernelINS1_5radix10policy_hubIiiyE10Policy1000ELNS0_9SortOrderE0EiyNS1_21identity_decomposer_tEEEvPT2_PKT1_SA_iiT3_:
	.zero		929


//--------------------- .nv.constant0._ZN3cub18CUB_300001_SM_10006detail10radix_sort31DeviceRadixSortSingleTileKernelINS1_5radix10policy_hubIiiyE10Policy1000ELNS0_9SortOrderE0EiiyNS1_21identity_decomposer_tEEEvPKT1_PSA_PKT2_PSE_T3_iiT4_ --------------------------
	.section	.nv.constant0._ZN3cub18CUB_300001_SM_10006detail10radix_sort31DeviceRadixSortSingleTileKernelINS1_5radix10policy_hubIiiyE10Policy1000ELNS0_9SortOrderE0EiiyNS1_21identity_decomposer_tEEEvPKT1_PSA_PKT2_PSE_T3_iiT4_,"a",@progbits
	.sectionflags	@""
	.align	4
.nv.constant0._ZN3cub18CUB_300001_SM_10006detail10radix_sort31DeviceRadixSortSingleTileKernelINS1_5radix10policy_hubIiiyE10Policy1000ELNS0_9SortOrderE0EiiyNS1_21identity_decomposer_tEEEvPKT1_PSA_PKT2_PSE_T3_iiT4_:
	.zero		945


//--------------------- .nv.constant0._ZN3cub18CUB_300001_SM_10006detail11EmptyKernelIvEEvv --------------------------
	.section	.nv.constant0._ZN3cub18CUB_300001_SM_10006detail11EmptyKernelIvEEvv,"a",@progbits
	.sectionflags	@""
	.align	4
.nv.constant0._ZN3cub18CUB_300001_SM_10006detail11EmptyKernelIvEEvv:
	.zero		896


//--------------------- .nv.constant0._Z12book_ticketsiPiS_S_S_S_S_S_S_S_S_S_S_S_ --------------------------
	.section	.nv.constant0._Z12book_ticketsiPiS_S_S_S_S_S_S_S_S_S_S_S_,"a",@progbits
	.sectionflags	@""
	.align	4
.nv.constant0._Z12book_ticketsiPiS_S_S_S_S_S_S_S_S_S_S_S_:
	.zero		1008


//--------------------- .nv.constant0._Z5fill1iPiS_ --------------------------
	.section	.nv.constant0._Z5fill1iPiS_,"a",@progbits
	.sectionflags	@""
	.align	4
.nv.constant0._Z5fill1iPiS_:
	.zero		920


//--------------------- .nv.constant0._Z4fillPiS_i --------------------------
	.section	.nv.constant0._Z4fillPiS_i,"a",@progbits
	.sectionflags	@""
	.align	4
.nv.constant0._Z4fillPiS_i:
	.zero		916


//--------------------- SYMBOLS --------------------------

	.type		.nv.reservedSmem.offset0,@object
	.size		.nv.reservedSmem.offset0,0x4
	.type		.nv.reservedSmem.cap,@object
	.size		.nv.reservedSmem.cap,0x4
